	.target	sm_90a

	.elftype	@"ET_EXEC"


//--------------------- .note.nv.tkinfo           --------------------------
	.section	.note.nv.tkinfo,"",@"SHT_NOTE"
	.sectionflags	@"SHF_NOTE_NV_TKINFO"
	.tkinfo
        /*0018*/ 	.word	0x00000002
        /*0030*/ 	.string	""
        /*0030*/ 	.string	"ptxas"
        /*0030*/ 	.string	"Cuda compilation tools, release 13.0, V13.0.88"
        /*0030*/ 	.string	"Build cuda_13.0.r13.0/compiler.36424714_0"
        /*0030*/ 	.string	"-arch sm_90a -m 64 "



//--------------------- .note.nv.cuinfo           --------------------------
	.section	.note.nv.cuinfo,"",@"SHT_NOTE"
	.sectionflags	@"SHF_NOTE_NV_CUINFO"
        /*0018*/ 	.short	0x0002
        /*001a*/ 	.short	0x005a
        /*001c*/ 	.short	0x0082
	.zero		2


//--------------------- .nv.info                  --------------------------
	.section	.nv.info,"",@"SHT_CUDA_INFO"
	.align	4


	//----- nvinfo : EIATTR_REGCOUNT
	.align		4
        /*0000*/ 	.byte	0x04, 0x2f
        /*0002*/ 	.short	(.L_16 - .L_15)
	.align		4
.L_15:
        /*0004*/ 	.word	index@(_ZN7cutlass13device_kernelINS_4fmha6kernel28FmhaKernelTmaWarpSpecializedINS1_10collective30FmhaMainloopTmaWarpSpecializedINS_6half_tEffN4cute5tupleIJNS7_1CILi128EEENS9_ILi256EEENS9_ILi112EEEEEENS8_IJiNS9_ILi1EEENS8_IJiiEEEEEESG_SG_NS4_12CausalFusionEJEEENS4_15FmhaFwdEpilogueIS6_fNS8_IJNS9_ILi64EEESC_SB_EEEEENS2_23IndividualTileSchedulerEJEEEEEvNT_6ParamsE)
        /*0008*/ 	.word	0x000000a8


	//----- nvinfo : EIATTR_FRAME_SIZE
	.align		4
.L_16:
        /*000c*/ 	.byte	0x04, 0x11
        /*000e*/ 	.short	(.L_18 - .L_17)
	.align		4
.L_17:
        /*0010*/ 	.word	index@($__internal_0_$__cuda_sm20_rcp_rn_f32_slowpath)
        /*0014*/ 	.word	0x00000000


	//----- nvinfo : EIATTR_FRAME_SIZE
	.align		4
.L_18:
        /*0018*/ 	.byte	0x04, 0x11
        /*001a*/ 	.short	(.L_20 - .L_19)
	.align		4
.L_19:
        /*001c*/ 	.word	index@(_ZN7cutlass13device_kernelINS_4fmha6kernel28FmhaKernelTmaWarpSpecializedINS1_10collective30FmhaMainloopTmaWarpSpecializedINS_6half_tEffN4cute5tupleIJNS7_1CILi128EEENS9_ILi256EEENS9_ILi112EEEEEENS8_IJiNS9_ILi1EEENS8_IJiiEEEEEESG_SG_NS4_12CausalFusionEJEEENS4_15FmhaFwdEpilogueIS6_fNS8_IJNS9_ILi64EEESC_SB_EEEEENS2_23IndividualTileSchedulerEJEEEEEvNT_6ParamsE)
        /*0020*/ 	.word	0x00000000


	//----- nvinfo : EIATTR_MIN_STACK_SIZE
	.align		4
.L_20:
        /*0024*/ 	.byte	0x04, 0x12
        /*0026*/ 	.short	(.L_22 - .L_21)
	.align		4
.L_21:
        /*0028*/ 	.word	index@(_ZN7cutlass13device_kernelINS_4fmha6kernel28FmhaKernelTmaWarpSpecializedINS1_10collective30FmhaMainloopTmaWarpSpecializedINS_6half_tEffN4cute5tupleIJNS7_1CILi128EEENS9_ILi256EEENS9_ILi112EEEEEENS8_IJiNS9_ILi1EEENS8_IJiiEEEEEESG_SG_NS4_12CausalFusionEJEEENS4_15FmhaFwdEpilogueIS6_fNS8_IJNS9_ILi64EEESC_SB_EEEEENS2_23IndividualTileSchedulerEJEEEEEvNT_6ParamsE)
        /*002c*/ 	.word	0x00000000
.L_22:


//--------------------- .nv.compat                --------------------------
	.section	.nv.compat,"",@"SHT_CUDA_COMPAT_INFO"
	.align	4
        /*0000*/ 	.byte	0x02, 0x09, 0x01, 0x00, 0x02, 0x02, 0x04, 0x00, 0x02, 0x05, 0x05, 0x00, 0x03, 0x07, 0x01, 0x01
        /*0010*/ 	.byte	0x02, 0x03, 0x01, 0x00, 0x02, 0x06, 0x01, 0x00, 0x04, 0x0b, 0x08, 0x00, 0x00, 0x00, 0x00, 0x00
        /*0020*/ 	.byte	0x00, 0x00, 0x00, 0x00


//--------------------- .nv.info._ZN7cutlass13device_kernelINS_4fmha6kernel28FmhaKernelTmaWarpSpecializedINS1_10collective30FmhaMainloopTmaWarpSpecializedINS_6half_tEffN4cute5tupleIJNS7_1CILi128EEENS9_ILi256EEENS9_ILi112EEEEEENS8_IJiNS9_ILi1EEENS8_IJiiEEEEEESG_SG_NS4_12CausalFusionEJEEENS4_15FmhaFwdEpilogueIS6_fNS8_IJNS9_ILi64EEESC_SB_EEEEENS2_23IndividualTileSchedulerEJEEEEEvNT_6ParamsE --------------------------
	.section	.nv.info._ZN7cutlass13device_kernelINS_4fmha6kernel28FmhaKernelTmaWarpSpecializedINS1_10collective30FmhaMainloopTmaWarpSpecializedINS_6half_tEffN4cute5tupleIJNS7_1CILi128EEENS9_ILi256EEENS9_ILi112EEEEEENS8_IJiNS9_ILi1EEENS8_IJiiEEEEEESG_SG_NS4_12CausalFusionEJEEENS4_15FmhaFwdEpilogueIS6_fNS8_IJNS9_ILi64EEESC_SB_EEEEENS2_23IndividualTileSchedulerEJEEEEEvNT_6ParamsE,"",@"SHT_CUDA_INFO"
	.sectionflags	@""
	.align	4


	//----- nvinfo : EIATTR_CUDA_API_VERSION
	.align		4
        /*0000*/ 	.byte	0x04, 0x37
        /*0002*/ 	.short	(.L_24 - .L_23)
.L_23:
        /*0004*/ 	.word	0x00000082


	//----- nvinfo : EIATTR_KPARAM_INFO
	.align		4
.L_24:
        /*0008*/ 	.byte	0x04, 0x17
        /*000a*/ 	.short	(.L_26 - .L_25)
.L_25:
        /*000c*/ 	.word	0x00000000
        /*0010*/ 	.short	0x0000
        /*0012*/ 	.short	0x0070
        /*0014*/ 	.byte	0x00, 0xf0, 0x01, 0x20


	//----- nvinfo : EIATTR_SPARSE_MMA_MASK
	.align		4
.L_26:
        /*0018*/ 	.byte	0x03, 0x50
        /*001a*/ 	.short	0x0000


	//----- nvinfo : EIATTR_MAXREG_COUNT
	.align		4
        /*001c*/ 	.byte	0x03, 0x1b
        /*001e*/ 	.short	0x00a8


	//----- nvinfo : EIATTR_NUM_BARRIERS
	.align		4
        /*0020*/ 	.byte	0x02, 0x4c
        /*0022*/ 	.byte	0x02
	.zero		1


	//----- nvinfo : EIATTR_EXTERNS
	.align		4
        /*0024*/ 	.byte	0x04, 0x0f
        /*0026*/ 	.short	(.L_28 - .L_27)


	//   ....[0]....
	.align		4
.L_27:
        /*0028*/ 	.word	index@(__assertfail)


	//----- nvinfo : EIATTR_MERCURY_ISA_VERSION
	.align		4
.L_28:
        /*002c*/ 	.byte	0x03, 0x5f
        /*002e*/ 	.short	0x0101


	//----- nvinfo : EIATTR_INT_WARP_WIDE_INSTR_OFFSETS
	.align		4
        /*0030*/ 	.byte	0x04, 0x31
        /*0032*/ 	.short	(.L_30 - .L_29)


	//   ....[0]....
.L_29:
        /*0034*/ 	.word	0x000006f0


	//   ....[1]....
        /*0038*/ 	.word	0x00000700


	//   ....[2]....
        /*003c*/ 	.word	0x00000710


	//   ....[3]....
        /*0040*/ 	.word	0x00000720


	//   ....[4]....
        /*0044*/ 	.word	0x00000790


	//----- nvinfo : EIATTR_COOP_GROUP_MASK_REGIDS
	.align		4
.L_30:
        /*0048*/ 	.byte	0x04, 0x29
        /*004a*/ 	.short	(.L_32 - .L_31)


	//   ....[0]....
.L_31:
        /*004c*/ 	.word	0xffffffff


	//   ....[1]....
        /*0050*/ 	.word	0xffffffff


	//   ....[2]....
        /*0054*/ 	.word	0xffffffff


	//   ....[3]....
        /*0058*/ 	.word	0xffffffff


	//   ....[4]....
        /*005c*/ 	.word	0xffffffff


	//   ....[5]....
        /*0060*/ 	.word	0xffffffff


	//   ....[6]....
        /*0064*/ 	.word	0xffffffff


	//   ....[7]....
        /*0068*/ 	.word	0xffffffff


	//   ....[8]....
        /*006c*/ 	.word	0xffffffff


	//   ....[9]....
        /*0070*/ 	.word	0xffffffff


	//   ....[10]....
        /*0074*/ 	.word	0xffffffff


	//   ....[11]....
        /*0078*/ 	.word	0xffffffff


	//   ....[12]....
        /*007c*/ 	.word	0xffffffff


	//   ....[13]....
        /*0080*/ 	.word	0xffffffff


	//   ....[14]....
        /*0084*/ 	.word	0xffffffff


	//   ....[15]....
        /*0088*/ 	.word	0xffffffff


	//   ....[16]....
        /*008c*/ 	.word	0xffffffff


	//   ....[17]....
        /*0090*/ 	.word	0xffffffff


	//   ....[18]....
        /*0094*/ 	.word	0xffffffff


	//   ....[19]....
        /*0098*/ 	.word	0xffffffff


	//   ....[20]....
        /*009c*/ 	.word	0xffffffff


	//   ....[21]....
        /*00a0*/ 	.word	0xffffffff


	//----- nvinfo : EIATTR_COOP_GROUP_INSTR_OFFSETS
	.align		4
.L_32:
        /*00a4*/ 	.byte	0x04, 0x28
        /*00a6*/ 	.short	(.L_34 - .L_33)


	//   ....[0]....
.L_33:
        /*00a8*/ 	.word	0x00000050


	//   ....[1]....
        /*00ac*/ 	.word	0x00000080


	//   ....[2]....
        /*00b0*/ 	.word	0x000001b0


	//   ....[3]....
        /*00b4*/ 	.word	0x00000370


	//   ....[4]....
        /*00b8*/ 	.word	0x00000530


	//   ....[5]....
        /*00bc*/ 	.word	0x00000690


	//   ....[6]....
        /*00c0*/ 	.word	0x00002af0


	//   ....[7]....
        /*00c4*/ 	.word	0x00002bd0


	//   ....[8]....
        /*00c8*/ 	.word	0x00002cc0


	//   ....[9]....
        /*00cc*/ 	.word	0x00002e20


	//   ....[10]....
        /*00d0*/ 	.word	0x000094f0


	//   ....[11]....
        /*00d4*/ 	.word	0x00009510


	//   ....[12]....
        /*00d8*/ 	.word	0x0000aac0


	//   ....[13]....
        /*00dc*/ 	.word	0x0000abe0


	//   ....[14]....
        /*00e0*/ 	.word	0x00010e40


	//   ....[15]....
        /*00e4*/ 	.word	0x00010f40


	//   ....[16]....
        /*00e8*/ 	.word	0x000128f0


	//   ....[17]....
        /*00ec*/ 	.word	0x00012a10


	//   ....[18]....
        /*00f0*/ 	.word	0x000175d0


	//   ....[19]....
        /*00f4*/ 	.word	0x00017610


	//   ....[20]....
        /*00f8*/ 	.word	0x00017650


	//   ....[21]....
        /*00fc*/ 	.word	0x00017670


	//----- nvinfo : EIATTR_REG_RECONFIG
	.align		4
.L_34:
        /*0100*/ 	.byte	0x01, 0x54
	.zero		2


	//----- nvinfo : EIATTR_SYSCALL_OFFSETS
	.align		4
        /*0104*/ 	.byte	0x04, 0x46
        /*0106*/ 	.short	(.L_36 - .L_35)


	//   ....[0]....
.L_35:
        /*0108*/ 	.word	0x000181d0


	//   ....[1]....
        /*010c*/ 	.word	0x00018330


	//----- nvinfo : EIATTR_MBARRIER_INSTR_OFFSETS
	.align		4
.L_36:
        /*0110*/ 	.byte	0x04, 0x39
        /*0112*/ 	.short	(.L_38 - .L_37)


	//   ....[0]....
.L_37:
        /*0114*/ 	.word	0x00000320
        /*0118*/ 	.word	0x000000ff
        /*011c*/ 	.word	0x0004d050
        /*0120*/ 	.short	0x0100
        /*0122*/ 	.byte	0x06
	.zero		1


	//   ....[1]....
        /*0124*/ 	.word	0x00000330
        /*0128*/ 	.word	0x000000ff
        /*012c*/ 	.word	0x0004d060
        /*0130*/ 	.short	0x0100
        /*0132*/ 	.byte	0x06
	.zero		1


	//   ....[2]....
        /*0134*/ 	.word	0x00000340
        /*0138*/ 	.word	0x000000ff
        /*013c*/ 	.word	0x0004d058
        /*0140*/ 	.short	0x0100
        /*0142*/ 	.byte	0x06
	.zero		1


	//   ....[3]....
        /*0144*/ 	.word	0x00000350
        /*0148*/ 	.word	0x000000ff
        /*014c*/ 	.word	0x0004d068
        /*0150*/ 	.short	0x0100
        /*0152*/ 	.byte	0x06
	.zero		1


	//   ....[4]....
        /*0154*/ 	.word	0x00000480
        /*0158*/ 	.word	0x000000ff
        /*015c*/ 	.word	0x0004d000
        /*0160*/ 	.short	0x0100
        /*0162*/ 	.byte	0x06
	.zero		1


	//   ....[5]....
        /*0164*/ 	.word	0x00000490
        /*0168*/ 	.word	0x000000ff
        /*016c*/ 	.word	0x0004d028
        /*0170*/ 	.short	0x0100
        /*0172*/ 	.byte	0x06
	.zero		1


	//   ....[6]....
        /*0174*/ 	.word	0x000004a0
        /*0178*/ 	.word	0x000000ff
        /*017c*/ 	.word	0x0004d008
        /*0180*/ 	.short	0x0100
        /*0182*/ 	.byte	0x06
	.zero		1


	//   ....[7]....
        /*0184*/ 	.word	0x000004b0
        /*0188*/ 	.word	0x000000ff
        /*018c*/ 	.word	0x0004d030
        /*0190*/ 	.short	0x0100
        /*0192*/ 	.byte	0x06
	.zero		1


	//   ....[8]....
        /*0194*/ 	.word	0x000004c0
        /*0198*/ 	.word	0x000000ff
        /*019c*/ 	.word	0x0004d010
        /*01a0*/ 	.short	0x0100
        /*01a2*/ 	.byte	0x06
	.zero		1


	//   ....[9]....
        /*01a4*/ 	.word	0x000004d0
        /*01a8*/ 	.word	0x000000ff
        /*01ac*/ 	.word	0x0004d038
        /*01b0*/ 	.short	0x0100
        /*01b2*/ 	.byte	0x06
	.zero		1


	//   ....[10]....
        /*01b4*/ 	.word	0x000004e0
        /*01b8*/ 	.word	0x000000ff
        /*01bc*/ 	.word	0x0004d018
        /*01c0*/ 	.short	0x0100
        /*01c2*/ 	.byte	0x06
	.zero		1


	//   ....[11]....
        /*01c4*/ 	.word	0x000004f0
        /*01c8*/ 	.word	0x000000ff
        /*01cc*/ 	.word	0x0004d040
        /*01d0*/ 	.short	0x0100
        /*01d2*/ 	.byte	0x06
	.zero		1


	//   ....[12]....
        /*01d4*/ 	.word	0x00000500
        /*01d8*/ 	.word	0x000000ff
        /*01dc*/ 	.word	0x0004d020
        /*01e0*/ 	.short	0x0100
        /*01e2*/ 	.byte	0x06
	.zero		1


	//   ....[13]....
        /*01e4*/ 	.word	0x00000510
        /*01e8*/ 	.word	0x000000ff
        /*01ec*/ 	.word	0x0004d048
        /*01f0*/ 	.short	0x0100
        /*01f2*/ 	.byte	0x06
	.zero		1


	//   ....[14]....
        /*01f4*/ 	.word	0x00000640
        /*01f8*/ 	.word	0x000000ff
        /*01fc*/ 	.word	0x0004d070
        /*0200*/ 	.short	0x0100
        /*0202*/ 	.byte	0x06
	.zero		1


	//   ....[15]....
        /*0204*/ 	.word	0x00000650
        /*0208*/ 	.word	0x000000ff
        /*020c*/ 	.word	0x0004d080
        /*0210*/ 	.short	0x0100
        /*0212*/ 	.byte	0x06
	.zero		1


	//   ....[16]....
        /*0214*/ 	.word	0x00000660
        /*0218*/ 	.word	0x000000ff
        /*021c*/ 	.word	0x0004d078
        /*0220*/ 	.short	0x0100
        /*0222*/ 	.byte	0x06
	.zero		1


	//   ....[17]....
        /*0224*/ 	.word	0x00000670
        /*0228*/ 	.word	0x000000ff
        /*022c*/ 	.word	0x0004d088
        /*0230*/ 	.short	0x0100
        /*0232*/ 	.byte	0x06
	.zero		1


	//   ....[18]....
        /*0234*/ 	.word	0x000007b0
        /*0238*/ 	.word	0x000000ff
        /*023c*/ 	.word	0x0004d090
        /*0240*/ 	.short	0x0100
        /*0242*/ 	.byte	0x06
	.zero		1


	//   ....[19]....
        /*0244*/ 	.word	0x000007c0
        /*0248*/ 	.word	0x000000ff
        /*024c*/ 	.word	0x0004d098
        /*0250*/ 	.short	0x0100
        /*0252*/ 	.byte	0x06
	.zero		1


	//   ....[20]....
        /*0254*/ 	.word	0x000007d0
        /*0258*/ 	.word	0x000000ff
        /*025c*/ 	.word	0x0004d0a0
        /*0260*/ 	.short	0x0100
        /*0262*/ 	.byte	0x06
	.zero		1


	//   ....[21]....
        /*0264*/ 	.word	0x000007e0
        /*0268*/ 	.word	0x000000ff
        /*026c*/ 	.word	0x0004d0a8
        /*0270*/ 	.short	0x0100
        /*0272*/ 	.byte	0x06
	.zero		1


	//   ....[22]....
        /*0274*/ 	.word	0x000008e0
        /*0278*/ 	.word	0x000000ff
        /*027c*/ 	.word	0x0004d0c0
        /*0280*/ 	.short	0x0100
        /*0282*/ 	.byte	0x06
	.zero		1


	//   ....[23]....
        /*0284*/ 	.word	0x000008f0
        /*0288*/ 	.word	0x000000ff
        /*028c*/ 	.word	0x0004d0e0
        /*0290*/ 	.short	0x0100
        /*0292*/ 	.byte	0x06
	.zero		1


	//   ....[24]....
        /*0294*/ 	.word	0x00000900
        /*0298*/ 	.word	0x000000ff
        /*029c*/ 	.word	0x0004d0c8
        /*02a0*/ 	.short	0x0100
        /*02a2*/ 	.byte	0x06
	.zero		1


	//   ....[25]....
        /*02a4*/ 	.word	0x00000910
        /*02a8*/ 	.word	0x000000ff
        /*02ac*/ 	.word	0x0004d0e8
        /*02b0*/ 	.short	0x0100
        /*02b2*/ 	.byte	0x06
	.zero		1


	//   ....[26]....
        /*02b4*/ 	.word	0x00000920
        /*02b8*/ 	.word	0x000000ff
        /*02bc*/ 	.word	0x0004d0d0
        /*02c0*/ 	.short	0x0100
        /*02c2*/ 	.byte	0x06
	.zero		1


	//   ....[27]....
        /*02c4*/ 	.word	0x00000930
        /*02c8*/ 	.word	0x000000ff
        /*02cc*/ 	.word	0x0004d0f0
        /*02d0*/ 	.short	0x0100
        /*02d2*/ 	.byte	0x06
	.zero		1


	//   ....[28]....
        /*02d4*/ 	.word	0x00000940
        /*02d8*/ 	.word	0x000000ff
        /*02dc*/ 	.word	0x0004d0d8
        /*02e0*/ 	.short	0x0100
        /*02e2*/ 	.byte	0x06
	.zero		1


	//   ....[29]....
        /*02e4*/ 	.word	0x00000950
        /*02e8*/ 	.word	0x000000ff
        /*02ec*/ 	.word	0x0004d0f8
        /*02f0*/ 	.short	0x0100
        /*02f2*/ 	.byte	0x06
	.zero		1


	//   ....[30]....
        /*02f4*/ 	.word	0x00000ef0
        /*02f8*/ 	.word	0x000000ff
        /*02fc*/ 	.word	0x0004d050
        /*0300*/ 	.short	0x010a
        /*0302*/ 	.byte	0x08
	.zero		1


	//   ....[31]....
        /*0304*/ 	.word	0x00000f80
        /*0308*/ 	.word	0x000000ff
        /*030c*/ 	.word	0x0004d000
        /*0310*/ 	.short	0x010a
        /*0312*/ 	.byte	0x24
	.zero		1


	//   ....[32]....
        /*0314*/ 	.word	0x00000fd0
        /*0318*/ 	.word	0x000000ff
        /*031c*/ 	.word	0xfffffff8
        /*0320*/ 	.short	0x010a
        /*0322*/ 	.byte	0x04
	.zero		1


	//   ....[33]....
        /*0324*/ 	.word	0x000064e0
        /*0328*/ 	.word	0x00000019
        /*032c*/ 	.word	0x00000000
        /*0330*/ 	.short	0x0101
        /*0332*/ 	.byte	0x27
	.zero		1


	//   ....[34]....
        /*0334*/ 	.word	0x000068f0
        /*0338*/ 	.word	0x000000ff
        /*033c*/ 	.word	0x0004d008
        /*0340*/ 	.short	0x010a
        /*0342*/ 	.byte	0x24
	.zero		1


	//   ....[35]....
        /*0344*/ 	.word	0x00008c90
        /*0348*/ 	.word	0x000000ff
        /*034c*/ 	.word	0x00000000
        /*0350*/ 	.short	0x0101
        /*0352*/ 	.byte	0x07
	.zero		1


	//   ....[36]....
        /*0354*/ 	.word	0x00008dd0
        /*0358*/ 	.word	0x000000ff
        /*035c*/ 	.word	0x0004d000
        /*0360*/ 	.short	0x010a
        /*0362*/ 	.byte	0x0a
	.zero		1


	//   ....[37]....
        /*0364*/ 	.word	0x0000ce70
        /*0368*/ 	.word	0x000000ff
        /*036c*/ 	.word	0x0004d000
        /*0370*/ 	.short	0x010a
        /*0372*/ 	.byte	0x0a
	.zero		1


	//   ....[38]....
        /*0374*/ 	.word	0x0000d250
        /*0378*/ 	.word	0x000000ff
        /*037c*/ 	.word	0x0004d000
        /*0380*/ 	.short	0x010a
        /*0382*/ 	.byte	0x0a
	.zero		1


	//   ....[39]....
        /*0384*/ 	.word	0x0000f5d0
        /*0388*/ 	.word	0x000000ff
        /*038c*/ 	.word	0x00000000
        /*0390*/ 	.short	0x0101
        /*0392*/ 	.byte	0x0a
	.zero		1


	//   ....[40]....
        /*0394*/ 	.word	0x0000f680
        /*0398*/ 	.word	0x000000ff
        /*039c*/ 	.word	0x00000000
        /*03a0*/ 	.short	0x0101
        /*03a2*/ 	.byte	0x05
	.zero		1


	//   ....[41]....
        /*03a4*/ 	.word	0x0000f820
        /*03a8*/ 	.word	0x000000ff
        /*03ac*/ 	.word	0x0004d000
        /*03b0*/ 	.short	0x010a
        /*03b2*/ 	.byte	0x0a
	.zero		1


	//   ....[42]....
        /*03b4*/ 	.word	0x00014990
        /*03b8*/ 	.word	0x000000ff
        /*03bc*/ 	.word	0x0004d000
        /*03c0*/ 	.short	0x010a
        /*03c2*/ 	.byte	0x0a
	.zero		1


	//   ....[43]....
        /*03c4*/ 	.word	0x00015090
        /*03c8*/ 	.word	0x000000ff
        /*03cc*/ 	.word	0x0004d000
        /*03d0*/ 	.short	0x010a
        /*03d2*/ 	.byte	0x0a
	.zero		1


	//   ....[44]....
        /*03d4*/ 	.word	0x00017410
        /*03d8*/ 	.word	0x000000ff
        /*03dc*/ 	.word	0x00000000
        /*03e0*/ 	.short	0x0101
        /*03e2*/ 	.byte	0x0a
	.zero		1


	//   ....[45]....
        /*03e4*/ 	.word	0x000174c0
        /*03e8*/ 	.word	0x000000ff
        /*03ec*/ 	.word	0x00000000
        /*03f0*/ 	.short	0x0101
        /*03f2*/ 	.byte	0x05
	.zero		1


	//   ....[46]....
        /*03f4*/ 	.word	0x00017c40
        /*03f8*/ 	.word	0x000000ff
        /*03fc*/ 	.word	0x00000008
        /*0400*/ 	.short	0x010a
        /*0402*/ 	.byte	0x04
	.zero		1


	//   ....[47]....
        /*0404*/ 	.word	0x000194b0
        /*0408*/ 	.word	0x00000000
        /*040c*/ 	.word	0x0004d090
        /*0410*/ 	.short	0x0101
        /*0412*/ 	.byte	0x24
	.zero		1


	//   ....[48]....
        /*0414*/ 	.word	0x00019680
        /*0418*/ 	.word	0x00000004
        /*041c*/ 	.word	0x0004d060
        /*0420*/ 	.short	0x010a
        /*0422*/ 	.byte	0x3f
	.zero		1


	//   ....[49]....
        /*0424*/ 	.word	0x00019b10
        /*0428*/ 	.word	0x00000005
        /*042c*/ 	.word	0x0004d028
        /*0430*/ 	.short	0x010a
        /*0432*/ 	.byte	0x3f
	.zero		1


	//   ....[50]....
        /*0434*/ 	.word	0x00019fb0
        /*0438*/ 	.word	0x00000004
        /*043c*/ 	.word	0x0004d060
        /*0440*/ 	.short	0x010a
        /*0442*/ 	.byte	0x3f
	.zero		1


	//   ....[51]....
        /*0444*/ 	.word	0x0001a480
        /*0448*/ 	.word	0x00000003
        /*044c*/ 	.word	0x0004d028
        /*0450*/ 	.short	0x010a
        /*0452*/ 	.byte	0x3f
	.zero		1


	//   ....[52]....
        /*0454*/ 	.word	0x0001a9f0
        /*0458*/ 	.word	0x00000007
        /*045c*/ 	.word	0x0004d028
        /*0460*/ 	.short	0x010a
        /*0462*/ 	.byte	0x3f
	.zero		1


	//   ....[53]....
        /*0464*/ 	.word	0x0001aec0
        /*0468*/ 	.word	0x00000004
        /*046c*/ 	.word	0x0004d028
        /*0470*/ 	.short	0x010a
        /*0472*/ 	.byte	0x3f
	.zero		1


	//   ....[54]....
        /*0474*/ 	.word	0x0001b380
        /*0478*/ 	.word	0x00000005
        /*047c*/ 	.word	0x0004d050
        /*0480*/ 	.short	0x010a
        /*0482*/ 	.byte	0x3f
	.zero		1


	//   ....[55]....
        /*0484*/ 	.word	0x0001b3e0
        /*0488*/ 	.word	0x00000005
        /*048c*/ 	.word	0x0004d000
        /*0490*/ 	.short	0x010a
        /*0492*/ 	.byte	0x3f
	.zero		1


	//   ....[56]....
        /*0494*/ 	.word	0x0001b440
        /*0498*/ 	.word	0x00000005
        /*049c*/ 	.word	0xfffffff8
        /*04a0*/ 	.short	0x010a
        /*04a2*/ 	.byte	0x3f
	.zero		1


	//   ....[57]....
        /*04a4*/ 	.word	0x0001b4a0
        /*04a8*/ 	.word	0x0000000d
        /*04ac*/ 	.word	0x0004d008
        /*04b0*/ 	.short	0x010a
        /*04b2*/ 	.byte	0x3f
	.zero		1


	//   ....[58]....
        /*04b4*/ 	.word	0x0001b500
        /*04b8*/ 	.word	0x0000000a
        /*04bc*/ 	.word	0x0004d000
        /*04c0*/ 	.short	0x010a
        /*04c2*/ 	.byte	0x3f
	.zero		1


	//   ....[59]....
        /*04c4*/ 	.word	0x0001b560
        /*04c8*/ 	.word	0x00000009
        /*04cc*/ 	.word	0x0004d000
        /*04d0*/ 	.short	0x010a
        /*04d2*/ 	.byte	0x3f
	.zero		1


	//   ....[60]....
        /*04d4*/ 	.word	0x0001b5c0
        /*04d8*/ 	.word	0x0000000c
        /*04dc*/ 	.word	0x0004d000
        /*04e0*/ 	.short	0x010a
        /*04e2*/ 	.byte	0x3f
	.zero		1


	//   ....[61]....
        /*04e4*/ 	.word	0x0001b620
        /*04e8*/ 	.word	0x0000000d
        /*04ec*/ 	.word	0x0004d000
        /*04f0*/ 	.short	0x010a
        /*04f2*/ 	.byte	0x3f
	.zero		1


	//   ....[62]....
        /*04f4*/ 	.word	0x0001b680
        /*04f8*/ 	.word	0x00000003
        /*04fc*/ 	.word	0x00000008
        /*0500*/ 	.short	0x010a
        /*0502*/ 	.byte	0x3f
	.zero		1


	//   ....[63]....
        /*0504*/ 	.word	0x0001b6d0
        /*0508*/ 	.word	0x00000004
        /*050c*/ 	.word	0x0004d060
        /*0510*/ 	.short	0x010a
        /*0512*/ 	.byte	0x3f
	.zero		1


	//   ....[64]....
        /*0514*/ 	.word	0x0001b720
        /*0518*/ 	.word	0x00000005
        /*051c*/ 	.word	0x0004d028
        /*0520*/ 	.short	0x010a
        /*0522*/ 	.byte	0x3f
	.zero		1


	//   ....[65]....
        /*0524*/ 	.word	0x0001b770
        /*0528*/ 	.word	0x00000004
        /*052c*/ 	.word	0x0004d060
        /*0530*/ 	.short	0x010a
        /*0532*/ 	.byte	0x3f
	.zero		1


	//   ....[66]....
        /*0534*/ 	.word	0x0001b7c0
        /*0538*/ 	.word	0x00000003
        /*053c*/ 	.word	0x0004d028
        /*0540*/ 	.short	0x010a
        /*0542*/ 	.byte	0x3f
	.zero		1


	//   ....[67]....
        /*0544*/ 	.word	0x0001b810
        /*0548*/ 	.word	0x00000007
        /*054c*/ 	.word	0x0004d028
        /*0550*/ 	.short	0x010a
        /*0552*/ 	.byte	0x3f
	.zero		1


	//   ....[68]....
        /*0554*/ 	.word	0x0001b860
        /*0558*/ 	.word	0x00000004
        /*055c*/ 	.word	0x0004d028
        /*0560*/ 	.short	0x010a
        /*0562*/ 	.byte	0x3f
	.zero		1


	//----- nvinfo : EIATTR_NUM_MBARRIERS
	.align		4
.L_38:
        /*0564*/ 	.byte	0x03, 0x38
        /*0566*/ 	.short	0x001e


	//----- nvinfo : EIATTR_EXIT_INSTR_OFFSETS
	.align		4
        /*0568*/ 	.byte	0x04, 0x1c
        /*056a*/ 	.short	(.L_40 - .L_39)


	//   ....[0]....
.L_39:
        /*056c*/ 	.word	0x000009f0


	//   ....[1]....
        /*0570*/ 	.word	0x000194c0


	//   ....[2]....
        /*0574*/ 	.word	0x00019500


	//   ....[3]....
        /*0578*/ 	.word	0x0001a8f0


	//   ....[4]....
        /*057c*/ 	.word	0x0001b360


	//----- nvinfo : EIATTR_MAX_THREADS
	.align		4
.L_40:
        /*0580*/ 	.byte	0x04, 0x05
        /*0582*/ 	.short	(.L_42 - .L_41)
.L_41:
        /*0584*/ 	.word	0x00000180
        /*0588*/ 	.word	0x00000001
        /*058c*/ 	.word	0x00000001


	//----- nvinfo : EIATTR_CRS_STACK_SIZE
	.align		4
.L_42:
        /*0590*/ 	.byte	0x04, 0x1e
        /*0592*/ 	.short	(.L_44 - .L_43)
.L_43:
        /*0594*/ 	.word	0x00000000


	//----- nvinfo : EIATTR_CBANK_PARAM_SIZE
	.align		4
.L_44:
        /*0598*/ 	.byte	0x03, 0x19
        /*059a*/ 	.short	0x0870


	//----- nvinfo : EIATTR_PARAM_CBANK
	.align		4
        /*059c*/ 	.byte	0x04, 0x0a
        /*059e*/ 	.short	(.L_46 - .L_45)
	.align		4
.L_45:
        /*05a0*/ 	.word	index@(.nv.constant0._ZN7cutlass13device_kernelINS_4fmha6kernel28FmhaKernelTmaWarpSpecializedINS1_10collective30FmhaMainloopTmaWarpSpecializedINS_6half_tEffN4cute5tupleIJNS7_1CILi128EEENS9_ILi256EEENS9_ILi112EEEEEENS8_IJiNS9_ILi1EEENS8_IJiiEEEEEESG_SG_NS4_12CausalFusionEJEEENS4_15FmhaFwdEpilogueIS6_fNS8_IJNS9_ILi64EEESC_SB_EEEEENS2_23IndividualTileSchedulerEJEEEEEvNT_6ParamsE)
        /*05a4*/ 	.short	0x0210
        /*05a6*/ 	.short	0x0870


	//----- nvinfo : EIATTR_SW_WAR
	.align		4
.L_46:
        /*05a8*/ 	.byte	0x04, 0x36
        /*05aa*/ 	.short	(.L_48 - .L_47)
.L_47:
        /*05ac*/ 	.word	0x00000008
.L_48:


//--------------------- .nv.callgraph             --------------------------
	.section	.nv.callgraph,"",@"SHT_CUDA_CALLGRAPH"
	.align	4
	.sectionentsize	8
	.align		4
        /*0000*/ 	.word	0x00000000
	.align		4
        /*0004*/ 	.word	0xffffffff
	.align		4
        /*0008*/ 	.word	index@(_ZN7cutlass13device_kernelINS_4fmha6kernel28FmhaKernelTmaWarpSpecializedINS1_10collective30FmhaMainloopTmaWarpSpecializedINS_6half_tEffN4cute5tupleIJNS7_1CILi128EEENS9_ILi256EEENS9_ILi112EEEEEENS8_IJiNS9_ILi1EEENS8_IJiiEEEEEESG_SG_NS4_12CausalFusionEJEEENS4_15FmhaFwdEpilogueIS6_fNS8_IJNS9_ILi64EEESC_SB_EEEEENS2_23IndividualTileSchedulerEJEEEEEvNT_6ParamsE)
	.align		4
        /*000c*/ 	.word	index@(__assertfail)
	.align		4
        /*0010*/ 	.word	0x00000000
	.align		4
        /*0014*/ 	.word	0xfffffffe
	.align		4
        /*0018*/ 	.word	0x00000000
	.align		4
        /*001c*/ 	.word	0xfffffffd
	.align		4
        /*0020*/ 	.word	0x00000000
	.align		4
        /*0024*/ 	.word	0xfffffffc


//--------------------- .nv.constant4             --------------------------
	.section	.nv.constant4,"a",@progbits
	.align	8
	.align		8
.nv.constant4:
        /*0000*/ 	.dword	__assertfail
	.align		8
        /*0008*/ 	.dword	__unnamed_1
	.align		8
        /*0010*/ 	.dword	__unnamed_2
	.align		8
        /*0018*/ 	.dword	_ZN39_INTERNAL_3ed2e1ee_4_k_cu_c2d3a01a_27974cuda3std3__45__cpo5beginE
	.align		8
        /*0020*/ 	.dword	_ZN39_INTERNAL_3ed2e1ee_4_k_cu_c2d3a01a_27974cuda3std3__45__cpo3endE
	.align		8
        /*0028*/ 	.dword	_ZN39_INTERNAL_3ed2e1ee_4_k_cu_c2d3a01a_27974cuda3std3__45__cpo6cbeginE
	.align		8
        /*0030*/ 	.dword	_ZN39_INTERNAL_3ed2e1ee_4_k_cu_c2d3a01a_27974cuda3std3__45__cpo4cendE
	.align		8
        /*0038*/ 	.dword	_ZN39_INTERNAL_3ed2e1ee_4_k_cu_c2d3a01a_27974cuda3std3__441_GLOBAL__N__3ed2e1ee_4_k_cu_c2d3a01a_27976ignoreE
	.align		8
        /*0040*/ 	.dword	_ZN39_INTERNAL_3ed2e1ee_4_k_cu_c2d3a01a_27974cuda3std3__419piecewise_constructE
	.align		8
        /*0048*/ 	.dword	_ZN39_INTERNAL_3ed2e1ee_4_k_cu_c2d3a01a_27974cuda3std3__48in_placeE
	.align		8
        /*0050*/ 	.dword	_ZN39_INTERNAL_3ed2e1ee_4_k_cu_c2d3a01a_27974cuda3std6ranges3__45__cpo4swapE
	.align		8
        /*0058*/ 	.dword	_ZN39_INTERNAL_3ed2e1ee_4_k_cu_c2d3a01a_27974cuda3std6ranges3__45__cpo9iter_moveE
	.align		8
        /*0060*/ 	.dword	_ZN39_INTERNAL_3ed2e1ee_4_k_cu_c2d3a01a_27974cute7productE
	.align		8
        /*0068*/ 	.dword	_ZN39_INTERNAL_3ed2e1ee_4_k_cu_c2d3a01a_27974cute1_E
	.align		8
        /*0070*/ 	.dword	$str$24
	.align		8
        /*0078*/ 	.dword	$str$25


//--------------------- .text._ZN7cutlass13device_kernelINS_4fmha6kernel28FmhaKernelTmaWarpSpecializedINS1_10collective30FmhaMainloopTmaWarpSpecializedINS_6half_tEffN4cute5tupleIJNS7_1CILi128EEENS9_ILi256EEENS9_ILi112EEEEEENS8_IJiNS9_ILi1EEENS8_IJiiEEEEEESG_SG_NS4_12CausalFusionEJEEENS4_15FmhaFwdEpilogueIS6_fNS8_IJNS9_ILi64EEESC_SB_EEEEENS2_23IndividualTileSchedulerEJEEEEEvNT_6ParamsE --------------------------
	.section	.text._ZN7cutlass13device_kernelINS_4fmha6kernel28FmhaKernelTmaWarpSpecializedINS1_10collective30FmhaMainloopTmaWarpSpecializedINS_6half_tEffN4cute5tupleIJNS7_1CILi128EEENS9_ILi256EEENS9_ILi112EEEEEENS8_IJiNS9_ILi1EEENS8_IJiiEEEEEESG_SG_NS4_12CausalFusionEJEEENS4_15FmhaFwdEpilogueIS6_fNS8_IJNS9_ILi64EEESC_SB_EEEEENS2_23IndividualTileSchedulerEJEEEEEvNT_6ParamsE,"ax",@progbits
	.align	128
.text._ZN7cutlass13device_kernelINS_4fmha6kernel28FmhaKernelTmaWarpSpecializedINS1_10collective30FmhaMainloopTmaWarpSpecializedINS_6half_tEffN4cute5tupleIJNS7_1CILi128EEENS9_ILi256EEENS9_ILi112EEEEEENS8_IJiNS9_ILi1EEENS8_IJiiEEEEEESG_SG_NS4_12CausalFusionEJEEENS4_15FmhaFwdEpilogueIS6_fNS8_IJNS9_ILi64EEESC_SB_EEEEENS2_23IndividualTileSchedulerEJEEEEEvNT_6ParamsE:
        .type           _ZN7cutlass13device_kernelINS_4fmha6kernel28FmhaKernelTmaWarpSpecializedINS1_10collective30FmhaMainloopTmaWarpSpecializedINS_6half_tEffN4cute5tupleIJNS7_1CILi128EEENS9_ILi256EEENS9_ILi112EEEEEENS8_IJiNS9_ILi1EEENS8_IJiiEEEEEESG_SG_NS4_12CausalFusionEJEEENS4_15FmhaFwdEpilogueIS6_fNS8_IJNS9_ILi64EEESC_SB_EEEEENS2_23IndividualTileSchedulerEJEEEEEvNT_6ParamsE,@function
        .size           _ZN7cutlass13device_kernelINS_4fmha6kernel28FmhaKernelTmaWarpSpecializedINS1_10collective30FmhaMainloopTmaWarpSpecializedINS_6half_tEffN4cute5tupleIJNS7_1CILi128EEENS9_ILi256EEENS9_ILi112EEEEEENS8_IJiNS9_ILi1EEENS8_IJiiEEEEEESG_SG_NS4_12CausalFusionEJEEENS4_15FmhaFwdEpilogueIS6_fNS8_IJNS9_ILi64EEESC_SB_EEEEENS2_23IndividualTileSchedulerEJEEEEEvNT_6ParamsE,(.L_x_129 - _ZN7cutlass13device_kernelINS_4fmha6kernel28FmhaKernelTmaWarpSpecializedINS1_10collective30FmhaMainloopTmaWarpSpecializedINS_6half_tEffN4cute5tupleIJNS7_1CILi128EEENS9_ILi256EEENS9_ILi112EEEEEENS8_IJiNS9_ILi1EEENS8_IJiiEEEEEESG_SG_NS4_12CausalFusionEJEEENS4_15FmhaFwdEpilogueIS6_fNS8_IJNS9_ILi64EEESC_SB_EEEEENS2_23IndividualTileSchedulerEJEEEEEvNT_6ParamsE)
        .other          _ZN7cutlass13device_kernelINS_4fmha6kernel28FmhaKernelTmaWarpSpecializedINS1_10collective30FmhaMainloopTmaWarpSpecializedINS_6half_tEffN4cute5tupleIJNS7_1CILi128EEENS9_ILi256EEENS9_ILi112EEEEEENS8_IJiNS9_ILi1EEENS8_IJiiEEEEEESG_SG_NS4_12CausalFusionEJEEENS4_15FmhaFwdEpilogueIS6_fNS8_IJNS9_ILi64EEESC_SB_EEEEENS2_23IndividualTileSchedulerEJEEEEEvNT_6ParamsE,@"STO_CUDA_ENTRY STV_DEFAULT"
_ZN7cutlass13device_kernelINS_4fmha6kernel28FmhaKernelTmaWarpSpecializedINS1_10collective30FmhaMainloopTmaWarpSpecializedINS_6half_tEffN4cute5tupleIJNS7_1CILi128EEENS9_ILi256EEENS9_ILi112EEEEEENS8_IJiNS9_ILi1EEENS8_IJiiEEEEEESG_SG_NS4_12CausalFusionEJEEENS4_15FmhaFwdEpilogueIS6_fNS8_IJNS9_ILi64EEESC_SB_EEEEENS2_23IndividualTileSchedulerEJEEEEEvNT_6ParamsE:
[----:B------:R-:W1:Y:S01]  /*0000*/  LDC R1, c[0x0][0x28] ;  /* 0x00000a00ff017b82 */ /* 0x000e620000000800 */
[----:B------:R-:W2:Y:S01]  /*0010*/  S2R R0, SR_TID.X ;  /* 0x0000000000007919 */ /* 0x000ea20000002100 */
[----:B------:R-:W-:Y:S01]  /*0020*/  ELECT P1, URZ, PT ;  /* 0x00000000003f782f */ /* 0x000fe20003820000 */
[----:B------:R-:W-:Y:S01]  /*0030*/  BSSY B0, `(.L_x_0) ;  /* 0x0000017000007945 */ /* 0x000fe20003800000 */
[----:B--2---:R-:W-:-:S05]  /*0040*/  SHF.R.U32.HI R2, RZ, 0x5, R0 ;  /* 0x00000005ff027819 */ /* 0x004fca0000011600 */
[----:B------:R-:W2:Y:S02]  /*0050*/  SHFL.IDX PT, R3, R2, RZ, 0x1f ;  /* 0x00001fff02037589 */ /* 0x000ea400000e0000 */
[----:B--2---:R-:W-:Y:S02]  /*0060*/  R2UR UR4, R3 ;  /* 0x00000000030472ca */ /* 0x004fe400000e0000 */
[----:B------:R-:W-:-:S06]  /*0070*/  SHF.R.U32.HI R3, RZ, 0x7, R0 ;  /* 0x00000007ff037819 */ /* 0x000fcc0000011600 */
[----:B------:R-:W2:Y:S05]  /*0080*/  SHFL.IDX PT, R3, R3, RZ, 0x1f ;  /* 0x00001fff03037589 */ /* 0x000eaa00000e0000 */
[----:B------:R-:W-:Y:S02]  /*0090*/  USHF.R.S32.HI UR5, URZ, 0x1f, UR4 ;  /* 0x0000001f3f057899 */ /* 0x000fe40008011404 */
[----:B------:R-:W-:Y:S02]  /*00a0*/  ISETP.NE.OR P0, PT, RZ, UR4, !P1 ;  /* 0x00000004ff007c0c */ /* 0x000fe4000cf05670 */
[----:B------:R-:W-:-:S04]  /*00b0*/  ULEA.HI UR5, UR5, UR4, URZ, 0x2 ;  /* 0x0000000405057291 */ /* 0x000fc8000f8f103f */
[----:B------:R-:W-:-:S04]  /*00c0*/  ULOP3.LUT UR5, UR5, 0xfffffffc, URZ, 0xc0, !UPT ;  /* 0xfffffffc05057892 */ /* 0x000fc8000f8ec03f */
[----:B------:R-:W-:-:S03]  /*00d0*/  UIADD3 UR4, UR4, -UR5, URZ ;  /* 0x8000000504047290 */ /* 0x000fc6000fffe03f */
[----:B-1----:R-:W-:Y:S09]  /*00e0*/  @P0 BRA `(.L_x_1) ;  /* 0x00000000002c0947 */ /* 0x002ff20003800000 */
[----:B------:R-:W-:Y:S02]  /*00f0*/  ULDC.64 UR6, c[0x0][0x198] ;  /* 0x0000660000067ab9 */ /* 0x000fe40000000a00 */
[----:B------:R-:W-:Y:S02]  /*0100*/  UIADD3 UR8, UP0, UR6, 0xf0, URZ ;  /* 0x000000f006087890 */ /* 0x000fe4000ff1e03f */
[----:B------:R-:W-:Y:S02]  /*0110*/  UIADD3 UR10, UP1, UR6, 0x1f0, URZ ;  /* 0x000001f0060a7890 */ /* 0x000fe4000ff3e03f */
[----:B------:R-:W-:Y:S02]  /*0120*/  UIADD3 UR6, UP2, UR6, 0x2f0, URZ ;  /* 0x000002f006067890 */ /* 0x000fe4000ff5e03f */
[----:B------:R-:W-:Y:S02]  /*0130*/  UIADD3.X UR9, URZ, UR7, URZ, UP0, !UPT ;  /* 0x000000073f097290 */ /* 0x000fe400087fe43f */
[----:B------:R-:W-:-:S02]  /*0140*/  UIADD3.X UR11, URZ, UR7, URZ, UP1, !UPT ;  /* 0x000000073f0b7290 */ /* 0x000fc40008ffe43f */
[----:B------:R-:W-:-:S05]  /*0150*/  UIADD3.X UR7, URZ, UR7, URZ, UP2, !UPT ;  /* 0x000000073f077290 */ /* 0x000fca00097fe43f */
[----:B------:R1:W-:Y:S02]  /*0160*/  UTMACCTL.PF [UR8] ;  /* 0x00000000080079b9 */ /* 0x0003e40008040000 */
[----:B------:R1:W-:Y:S02]  /*0170*/  UTMACCTL.PF [UR10] ;  /* 0x000000000a0079b9 */ /* 0x0003e40008040000 */
[----:B------:R1:W-:Y:S02]  /*0180*/  UTMACCTL.PF [UR6] ;  /* 0x00000000060079b9 */ /* 0x0003e40008040000 */
[----:B-1----:R-:W-:Y:S01]  /*0190*/  NOP ;  /* 0x0000000000007918 */ /* 0x002fe20000000000 */
.L_x_1:
[----:B------:R-:W-:Y:S05]  /*01a0*/  BSYNC B0 ;  /* 0x0000000000007941 */ /* 0x000fea0003800000 */
.L_x_0:
[----:B------:R-:W1:Y:S01]  /*01b0*/  SHFL.IDX PT, R4, R2, RZ, 0x1f ;  /* 0x00001fff02047589 */ /* 0x000e6200000e0000 */
[----:B--2---:R-:W-:Y:S01]  /*01c0*/  R2UR UR38, R3 ;  /* 0x00000000032672ca */ /* 0x004fe200000e0000 */
[----:B------:R-:W-:-:S12]  /*01d0*/  UISETP.NE.AND UP0, UPT, UR4, 0x1, UPT ;  /* 0x000000010400788c */ /* 0x000fd8000bf05270 */
[----:B------:R-:W-:Y:S02]  /*01e0*/  UIADD3 UR7, UR38, -0x1, URZ ;  /* 0xffffffff26077890 */ /* 0x000fe4000fffe03f */
[----:B------:R-:W-:Y:S02]  /*01f0*/  UISETP.EQ.AND UP0, UPT, UR38, URZ, !UP0 ;  /* 0x0000003f2600728c */ /* 0x000fe4000c702270 */
[----:B------:R-:W-:Y:S02]  /*0200*/  UISETP.GE.U32.AND UP1, UPT, UR7, 0x4, UPT ;  /* 0x000000040700788c */ /* 0x000fe4000bf26070 */
[----:B------:R-:W-:Y:S01]  /*0210*/  USEL UR5, URZ, 0x1, !UP0 ;  /* 0x000000013f057887 */ /* 0x000fe2000c000000 */
[----:B-1----:R-:W-:-:S03]  /*0220*/  ISETP.NE.AND P0, PT, R4, RZ, PT ;  /* 0x000000ff0400720c */ /* 0x002fc60003f05270 */
[----:B------:R-:W-:-:S10]  /*0230*/  USEL UR5, UR5, 0x2, UP1 ;  /* 0x0000000205057887 */ /* 0x000fd40008800000 */
[----:B------:R-:W-:Y:S05]  /*0240*/  @P0 BRA `(.L_x_2) ;  /* 0x0000000000480947 */ /* 0x000fea0003800000 */
[----:B------:R-:W1:Y:S01]  /*0250*/  S2UR UR8, SR_CgaCtaId ;  /* 0x00000000000879c3 */ /* 0x000e620000008800 */
[----:B------:R-:W-:Y:S01]  /*0260*/  UMOV UR6, 0x400 ;  /* 0x0000040000067882 */ /* 0x000fe20000000000 */
[----:B------:R-:W-:Y:S01]  /*0270*/  UMOV UR9, 0x1 ;  /* 0x0000000100097882 */ /* 0x000fe20000000000 */
[----:B------:R-:W-:Y:S01]  /*0280*/  UMOV UR10, 0x80 ;  /* 0x00000080000a7882 */ /* 0x000fe20000000000 */
[----:B------:R-:W-:Y:S01]  /*0290*/  ELECT P0, URZ, PT ;  /* 0x00000000003f782f */ /* 0x000fe20003800000 */
[----:B------:R-:W-:-:S04]  /*02a0*/  UIADD3 UR10, -UR10, 0x100000, URZ ;  /* 0x001000000a0a7890 */ /* 0x000fc8000fffe13f */
[----:B------:R-:W-:Y:S02]  /*02b0*/  USHF.L.U32 UR11, UR10, 0xb, URZ ;  /* 0x0000000b0a0b7899 */ /* 0x000fe4000800063f */
[----:B------:R-:W-:Y:S02]  /*02c0*/  USHF.L.U32 UR10, UR10, 0x1, URZ ;  /* 0x000000010a0a7899 */ /* 0x000fe4000800063f */
[----:B-1----:R-:W-:Y:S02]  /*02d0*/  ULEA UR6, UR8, UR6, 0x18 ;  /* 0x0000000608067291 */ /* 0x002fe4000f8ec03f */
[----:B------:R-:W-:-:S04]  /*02e0*/  UIADD3 UR8, -UR9, 0x100000, URZ ;  /* 0x0010000009087890 */ /* 0x000fc8000fffe13f */
[----:B------:R-:W-:Y:S02]  /*02f0*/  USHF.L.U32 UR9, UR8, 0xb, URZ ;  /* 0x0000000b08097899 */ /* 0x000fe4000800063f */
[----:B------:R-:W-:Y:S01]  /*0300*/  USHF.L.U32 UR8, UR8, 0x1, URZ ;  /* 0x0000000108087899 */ /* 0x000fe2000800063f */
[----:B------:R-:W1:Y:S11]  /*0310*/  FENCE.VIEW.ASYNC.S ;  /* 0x00000000000073c6 */ /* 0x000e760000000000 */
[----:B-1----:R1:W2:Y:S01]  /*0320*/  SYNCS.EXCH.64 URZ, [UR6+0x4d050], UR8 ;  /* 0x04d05008063f75b2 */ /* 0x0022a20008000100 */
[----:B------:R1:W3:Y:S01]  /*0330*/  SYNCS.EXCH.64 URZ, [UR6+0x4d060], UR10 ;  /* 0x04d0600a063f75b2 */ /* 0x0002e20008000100 */
[----:B------:R1:W4:Y:S01]  /*0340*/  SYNCS.EXCH.64 URZ, [UR6+0x4d058], UR8 ;  /* 0x04d05808063f75b2 */ /* 0x0003220008000100 */
[----:B------:R1:W1:Y:S01]  /*0350*/  SYNCS.EXCH.64 URZ, [UR6+0x4d068], UR10 ;  /* 0x04d0680a063f75b2 */ /* 0x0002620008000100 */
[----:B------:R-:W-:Y:S01]  /*0360*/  NOP ;  /* 0x0000000000007918 */ /* 0x000fe20000000000 */
.L_x_2:
[----:B------:R-:W5:Y:S01]  /*0370*/  SHFL.IDX PT, R3, R2, RZ, 0x1f ;  /* 0x00001fff02037589 */ /* 0x000f6200000e0000 */
[----:B------:R-:W-:Y:S01]  /*0380*/  NOP ;  /* 0x0000000000007918 */ /* 0x000fe20000000000 */
[----:B-----5:R-:W-:-:S13]  /*0390*/  ISETP.NE.AND P0, PT, R3, RZ, PT ;  /* 0x000000ff0300720c */ /* 0x020fda0003f05270 */
[----:B------:R-:W-:Y:S05]  /*03a0*/  @P0 BRA `(.L_x_3) ;  /* 0x0000000000600947 */ /* 0x000fea0003800000 */
[----:B-1----:R-:W1:Y:S01]  /*03b0*/  S2UR UR8, SR_CgaCtaId ;  /* 0x00000000000879c3 */ /* 0x002e620000008800 */
[----:B------:R-:W-:Y:S01]  /*03c0*/  UMOV UR6, 0x400 ;  /* 0x0000040000067882 */ /* 0x000fe20000000000 */
[----:B------:R-:W-:Y:S01]  /*03d0*/  UMOV UR10, 0x1 ;  /* 0x00000001000a7882 */ /* 0x000fe20000000000 */
[----:B------:R-:W-:Y:S01]  /*03e0*/  UMOV UR9, 0x100 ;  /* 0x0000010000097882 */ /* 0x000fe20000000000 */
[----:B------:R-:W-:-:S04]  /*03f0*/  UIADD3 UR10, -UR10, 0x100000, URZ ;  /* 0x001000000a0a7890 */ /* 0x000fc8000fffe13f */
[----:B------:R-:W-:Y:S02]  /*0400*/  USHF.L.U32 UR11, UR10, 0xb, URZ ;  /* 0x0000000b0a0b7899 */ /* 0x000fe4000800063f */
[----:B------:R-:W-:Y:S01]  /*0410*/  USHF.L.U32 UR10, UR10, 0x1, URZ ;  /* 0x000000010a0a7899 */ /* 0x000fe2000800063f */
[----:B------:R-:W-:Y:S01]  /*0420*/  ELECT P0, URZ, PT ;  /* 0x00000000003f782f */ /* 0x000fe20003800000 */
[----:B-1----:R-:W-:Y:S02]  /*0430*/  ULEA UR6, UR8, UR6, 0x18 ;  /* 0x0000000608067291 */ /* 0x002fe4000f8ec03f */
[----:B------:R-:W-:-:S04]  /*0440*/  UIADD3 UR8, -UR9, 0x100000, URZ ;  /* 0x0010000009087890 */ /* 0x000fc8000fffe13f */
[----:B------:R-:W-:Y:S02]  /*0450*/  USHF.L.U32 UR9, UR8, 0xb, URZ ;  /* 0x0000000b08097899 */ /* 0x000fe4000800063f */
[----:B------:R-:W-:Y:S01]  /*0460*/  USHF.L.U32 UR8, UR8, 0x1, URZ ;  /* 0x0000000108087899 */ /* 0x000fe2000800063f */
[----:B------:R-:W1:Y:S03]  /*0470*/  FENCE.VIEW.ASYNC.S ;  /* 0x00000000000073c6 */ /* 0x000e660000000000 */
[----:B-1----:R1:W1:Y:S08]  /*0480*/  SYNCS.EXCH.64 URZ, [UR6+0x4d000], UR10 ;  /* 0x04d0000a063f75b2 */ /* 0x0022700008000100 */
[----:B------:R1:W1:Y:S01]  /*0490*/  SYNCS.EXCH.64 URZ, [UR6+0x4d028], UR8 ;  /* 0x04d02808063f75b2 */ /* 0x0002620008000100 */
        /* <DEDUP_REMOVED lines=8> */
[----:B------:R-:W-:Y:S01]  /*0520*/  NOP ;  /* 0x0000000000007918 */ /* 0x000fe20000000000 */
.L_x_3:
        /* <DEDUP_REMOVED lines=21> */
[----:B------:R-:W-:Y:S01]  /*0680*/  NOP ;  /* 0x0000000000007918 */ /* 0x000fe20000000000 */
.L_x_4:
[----:B------:R-:W5:Y:S01]  /*0690*/  SHFL.IDX PT, R3, R2, RZ, 0x1f ;  /* 0x00001fff02037589 */ /* 0x000f6200000e0000 */
[----:B------:R-:W-:Y:S01]  /*06a0*/  ELECT P0, URZ, PT ;  /* 0x00000000003f782f */ /* 0x000fe20003800000 */
[----:B------:R-:W-:Y:S01]  /*06b0*/  NOP ;  /* 0x0000000000007918 */ /* 0x000fe20000000000 */
[----:B-1----:R-:W-:Y:S02]  /*06c0*/  UMOV UR8, 0x80 ;  /* 0x0000008000087882 */ /* 0x002fe40000000000 */
[C---:B-----5:R-:W-:Y:S02]  /*06d0*/  ISETP.NE.OR P0, PT, R3.reuse, RZ, !P0 ;  /* 0x000000ff0300720c */ /* 0x060fe40004705670 */
[----:B------:R-:W-:-:S11]  /*06e0*/  ISETP.NE.AND P2, PT, R3, RZ, PT ;  /* 0x000000ff0300720c */ /* 0x000fd60003f45270 */
[----:B------:R-:W-:Y:S01]  /*06f0*/  VOTEU.ALL UP0, P0 ;  /* 0x00000000003f7886 */ /* 0x000fe20000000000 */
[----:B------:R-:W-:Y:S01]  /*0700*/  VOTEU.ALL UP2, P0 ;  /* 0x00000000003f7886 */ /* 0x000fe20000040000 */
[----:B------:R-:W-:Y:S01]  /*0710*/  VOTEU.ALL UP3, P0 ;  /* 0x00000000003f7886 */ /* 0x000fe20000060000 */
[----:B------:R-:W-:Y:S02]  /*0720*/  VOTEU.ALL UP4, P0 ;  /* 0x00000000003f7886 */ /* 0x000fe40000080000 */
[----:B------:R-:W1:Y:S01]  /*0730*/  @!UP0 S2UR UR10, SR_CgaCtaId ;  /* 0x00000000000a89c3 */ /* 0x000e620000008800 */
[----:B------:R-:W-:Y:S01]  /*0740*/  @!UP0 UMOV UR6, 0x400 ;  /* 0x0000040000068882 */ /* 0x000fe20000000000 */
[----:B------:R-:W-:-:S04]  /*0750*/  @!UP0 UIADD3 UR8, -UR8, 0x100000, URZ ;  /* 0x0010000008088890 */ /* 0x000fc8000fffe13f */
[----:B------:R-:W-:Y:S02]  /*0760*/  @!UP0 USHF.L.U32 UR9, UR8, 0xb, URZ ;  /* 0x0000000b08098899 */ /* 0x000fe4000800063f */
[----:B------:R-:W-:Y:S02]  /*0770*/  @!UP0 USHF.L.U32 UR8, UR8, 0x1, URZ ;  /* 0x0000000108088899 */ /* 0x000fe4000800063f */
[----:B-1----:R-:W-:Y:S01]  /*0780*/  @!UP0 ULEA UR6, UR10, UR6, 0x18 ;  /* 0x000000060a068291 */ /* 0x002fe2000f8ec03f */
[----:B------:R-:W-:Y:S01]  /*0790*/  VOTEU.ALL UP0, P0 ;  /* 0x00000000003f7886 */ /* 0x000fe20000000000 */
[----:B------:R-:W1:Y:S10]  /*07a0*/  FENCE.VIEW.ASYNC.S ;  /* 0x00000000000073c6 */ /* 0x000e740000000000 */
[----:B-1----:R1:W1:Y:S01]  /*07b0*/  @!UP0 SYNCS.EXCH.64 URZ, [UR6+0x4d090], UR8 ;  /* 0x04d09008063f85b2 */ /* 0x0022620008000100 */
[----:B------:R1:W1:Y:S01]  /*07c0*/  @!UP2 SYNCS.EXCH.64 URZ, [UR6+0x4d098], UR8 ;  /* 0x04d09808063fa5b2 */ /* 0x0002620008000100 */
[----:B------:R1:W1:Y:S01]  /*07d0*/  @!UP3 SYNCS.EXCH.64 URZ, [UR6+0x4d0a0], UR8 ;  /* 0x04d0a008063fb5b2 */ /* 0x0002620008000100 */
[----:B------:R1:W1:Y:S01]  /*07e0*/  @!UP4 SYNCS.EXCH.64 URZ, [UR6+0x4d0a8], UR8 ;  /* 0x04d0a808063fc5b2 */ /* 0x0002620008000100 */
[----:B------:R-:W-:Y:S01]  /*07f0*/  NOP ;  /* 0x0000000000007918 */ /* 0x000fe20000000000 */
[----:B------:R-:W-:Y:S05]  /*0800*/  @P2 BRA `(.L_x_5) ;  /* 0x0000000000582947 */ /* 0x000fea0003800000 */
[----:B-1----:R-:W1:Y:S01]  /*0810*/  S2UR UR8, SR_CgaCtaId ;  /* 0x00000000000879c3 */ /* 0x002e620000008800 */
        /* <DEDUP_REMOVED lines=12> */
[----:B-1----:R1:W1:Y:S01]  /*08e0*/  SYNCS.EXCH.64 URZ, [UR6+0x4d0c0], UR8 ;  /* 0x04d0c008063f75b2 */ /* 0x0022620008000100 */
        /* <DEDUP_REMOVED lines=8> */
.L_x_5:
[----:B------:R-:W-:Y:S01]  /*0970*/  ISETP.NE.AND P0, PT, RZ, UR38, PT ;  /* 0x00000026ff007c0c */ /* 0x000fe2000bf05270 */
[----:B------:R-:W-:Y:S01]  /*0980*/  NOP ;  /* 0x0000000000007918 */ /* 0x000fe20000000000 */
[----:B------:R-:W-:Y:S01]  /*0990*/  MOV R2, UR4 ;  /* 0x0000000400027c02 */ /* 0x000fe20008000f00 */
[----:B-1234-:R-:W-:Y:S03]  /*09a0*/  BAR.SYNC.DEFER_BLOCKING 0x0 ;  /* 0x0000000000007b1d */ /* 0x01efe60000010000 */
[----:B------:R-:W-:-:S07]  /*09b0*/  ISETP.EQ.AND P2, PT, R2, 0x1, P1 ;  /* 0x000000010200780c */ /* 0x000fce0000f42270 */
[----:B------:R-:W-:Y:S06]  /*09c0*/  @!P0 BRA `(.L_x_6) ;  /* 0x0000018800c08947 */ /* 0x000fec0003800000 */
[----:B------:R-:W-:-:S06]  /*09d0*/  UISETP.GT.U32.AND UP0, UPT, UR7, 0x3, UPT ;  /* 0x000000030700788c */ /* 0x000fcc000bf04070 */
[----:B------:R-:W-:-:S13]  /*09e0*/  PLOP3.LUT P0, PT, PT, PT, UP0, 0x80, 0x0 ;  /* 0x000000000000781c */ /* 0x000fda0003f0f008 */
[----:B------:R-:W-:Y:S05]  /*09f0*/  @P0 EXIT ;  /* 0x000000000000094d */ /* 0x000fea0003800000 */
.L_x_7:
[----:B------:R-:W-:-:S08]  /*0a00*/  NOP ;  /* 0x0000000000007918 */ /* 0x000fd00000000000 */
[----:B------:R-:W1:Y:S02]  /*0a10*/  USETMAXREG.TRY_ALLOC.CTAPOOL UP0, 0xf0 ;  /* 0x000000f0000079c8 */ /* 0x000e640008000600 */
[----:B-1----:R-:W-:-:S13]  /*0a20*/  PLOP3.LUT P0, PT, PT, PT, UP0, 0x80, 0x0 ;  /* 0x000000000000781c */ /* 0x002fda0003f0f008 */
[----:B------:R-:W-:Y:S05]  /*0a30*/  @!P0 BRA `(.L_x_7) ;  /* 0xfffffffc00f08947 */ /* 0x000fea000383ffff */
[----:B------:R-:W-:Y:S01]  /*0a40*/  UISETP.NE.AND UP0, UPT, UR38, 0x1, UPT ;  /* 0x000000012600788c */ /* 0x000fe2000bf05270 */
[----:B------:R-:W1:Y:S01]  /*0a50*/  S2UR UR8, SR_CTAID.X ;  /* 0x00000000000879c3 */ /* 0x000e620000002500 */
[----:B------:R-:W-:Y:S01]  /*0a60*/  UMOV UR4, URZ ;  /* 0x0000003f00047c82 */ /* 0x000fe20008000000 */
[----:B------:R-:W-:-:S03]  /*0a70*/  UMOV UR6, URZ ;  /* 0x0000003f00067c82 */ /* 0x000fc60008000000 */
[----:B------:R-:W-:-:S13]  /*0a80*/  PLOP3.LUT P0, PT, PT, PT, UP0, 0x80, 0x0 ;  /* 0x000000000000781c */ /* 0x000fda0003f0f008 */
[----:B------:R-:W-:Y:S05]  /*0a90*/  @!P0 BRA `(.L_x_8) ;  /* 0x00000000003c8947 */ /* 0x000fea0003800000 */
[----:B------:R-:W-:Y:S01]  /*0aa0*/  UISETP.NE.AND UP0, UPT, UR38, 0x2, UPT ;  /* 0x000000022600788c */ /* 0x000fe2000bf05270 */
[----:B------:R-:W-:-:S05]  /*0ab0*/  UMOV UR6, 0x1 ;  /* 0x0000000100067882 */ /* 0x000fca0000000000 */
[----:B------:R-:W-:-:S13]  /*0ac0*/  PLOP3.LUT P1, PT, PT, PT, UP0, 0x80, 0x0 ;  /* 0x000000000000781c */ /* 0x000fda0003f2f008 */
[----:B------:R-:W-:Y:S05]  /*0ad0*/  @!P1 BRA `(.L_x_8) ;  /* 0x00000000002c9947 */ /* 0x000fea0003800000 */
[----:B------:R-:W-:-:S06]  /*0ae0*/  UISETP.NE.AND UP0, UPT, UR38, 0x3, UPT ;  /* 0x000000032600788c */ /* 0x000fcc000bf05270 */
[----:B------:R-:W-:-:S13]  /*0af0*/  PLOP3.LUT P1, PT, PT, PT, UP0, 0x80, 0x0 ;  /* 0x000000000000781c */ /* 0x000fda0003f2f008 */
[----:B------:R-:W-:Y:S05]  /*0b00*/  @!P1 BRA `(.L_x_9) ;  /* 0x0000000000189947 */ /* 0x000fea0003800000 */
[----:B------:R-:W-:-:S11]  /*0b10*/  UISETP.NE.AND UP0, UPT, UR38, 0x4, UPT ;  /* 0x000000042600788c */ /* 0x000fd6000bf05270 */
[----:B------:R-:W-:Y:S01]  /*0b20*/  @!UP0 UMOV UR4, 0x1 ;  /* 0x0000000100048882 */ /* 0x000fe20000000000 */
[----:B------:R-:W-:Y:S01]  /*0b30*/  @!UP0 UMOV UR6, 0x1 ;  /* 0x0000000100068882 */ /* 0x000fe20000000000 */
[----:B------:R-:W-:Y:S01]  /*0b40*/  @UP0 UMOV UR4, URZ ;  /* 0x0000003f00040c82 */ /* 0x000fe20008000000 */
[----:B------:R-:W-:Y:S01]  /*0b50*/  @UP0 UMOV UR6, URZ ;  /* 0x0000003f00060c82 */ /* 0x000fe20008000000 */
[----:B------:R-:W-:Y:S05]  /*0b60*/  BRA `(.L_x_8) ;  /* 0x0000000000087947 */ /* 0x000fea0003800000 */
.L_x_9:
[----:B------:R-:W-:Y:S01]  /*0b70*/  UMOV UR4, 0x1 ;  /* 0x0000000100047882 */ /* 0x000fe20000000000 */
[----:B------:R-:W-:-:S05]  /*0b80*/  UMOV UR6, URZ ;  /* 0x0000003f00067c82 */ /* 0x000fca0008000000 */
.L_x_8:
[----:B------:R-:W-:Y:S05]  /*0b90*/  @!P0 BRA `(.L_x_10) ;  /* 0x0000000000408947 */ /* 0x000fea0003800000 */
[----:B------:R-:W-:-:S06]  /*0ba0*/  UISETP.NE.AND UP0, UPT, UR38, 0x2, UPT ;  /* 0x000000022600788c */ /* 0x000fcc000bf05270 */
[----:B------:R-:W-:-:S13]  /*0bb0*/  PLOP3.LUT P0, PT, PT, PT, UP0, 0x80, 0x0 ;  /* 0x000000000000781c */ /* 0x000fda0003f0f008 */
[----:B------:R-:W-:Y:S05]  /*0bc0*/  @!P0 BRA `(.L_x_11) ;  /* 0x00000000002c8947 */ /* 0x000fea0003800000 */
[----:B------:R-:W-:-:S06]  /*0bd0*/  UISETP.NE.AND UP0, UPT, UR38, 0x3, UPT ;  /* 0x000000032600788c */ /* 0x000fcc000bf05270 */
[----:B------:R-:W-:-:S13]  /*0be0*/  PLOP3.LUT P0, PT, PT, PT, UP0, 0x80, 0x0 ;  /* 0x000000000000781c */ /* 0x000fda0003f0f008 */
[----:B------:R-:W-:Y:S05]  /*0bf0*/  @!P0 BRA `(.L_x_12) ;  /* 0x0000000000188947 */ /* 0x000fea0003800000 */
[----:B------:R-:W-:Y:S01]  /*0c00*/  UISETP.NE.AND UP0, UPT, UR38, 0x4, UPT ;  /* 0x000000042600788c */ /* 0x000fe2000bf05270 */
[----:B-1----:R-:W-:-:S05]  /*0c10*/  UMOV UR37, UR8 ;  /* 0x0000000800257c82 */ /* 0x002fca0008000000 */
[----:B------:R-:W-:-:S13]  /*0c20*/  PLOP3.LUT P0, PT, PT, PT, UP0, 0x80, 0x0 ;  /* 0x000000000000781c */ /* 0x000fda0003f0f008 */
[----:B------:R-:W-:Y:S05]  /*0c30*/  @P0 BRA `(.L_x_13) ;  /* 0x00000000001c0947 */ /* 0x000fea0003800000 */
[----:B------:R-:W-:Y:S01]  /*0c40*/  ULEA UR37, UR8, 0x3, 0x1 ;  /* 0x0000000308257891 */ /* 0x000fe2000f8e083f */
[----:B------:R-:W-:Y:S11]  /*0c50*/  BRA `(.L_x_13) ;  /* 0x0000000000147947 */ /* 0x000ff60003800000 */
.L_x_12:
[----:B-1----:R-:W-:Y:S01]  /*0c60*/  ULEA UR37, UR8, 0x2, 0x1 ;  /* 0x0000000208257891 */ /* 0x002fe2000f8e083f */
[----:B------:R-:W-:Y:S11]  /*0c70*/  BRA `(.L_x_13) ;  /* 0x00000000000c7947 */ /* 0x000ff60003800000 */
.L_x_11:
[----:B-1----:R-:W-:Y:S01]  /*0c80*/  ULEA UR37, UR8, 0x1, 0x1 ;  /* 0x0000000108257891 */ /* 0x002fe2000f8e083f */
[----:B------:R-:W-:Y:S11]  /*0c90*/  BRA `(.L_x_13) ;  /* 0x0000000000047947 */ /* 0x000ff60003800000 */
.L_x_10:
[----:B-1----:R-:W-:-:S12]  /*0ca0*/  USHF.L.U32 UR37, UR8, 0x1, URZ ;  /* 0x0000000108257899 */ /* 0x002fd8000800063f */
.L_x_13:
[----:B------:R-:W1:Y:S01]  /*0cb0*/  LDC R2, c[0x0][0x28c] ;  /* 0x0000a300ff027b82 */ /* 0x000e620000000800 */
[----:B------:R-:W-:Y:S01]  /*0cc0*/  ULOP3.LUT UR9, UR5, 0x1, URZ, 0xfc, !UPT ;  /* 0x0000000105097892 */ /* 0x000fe2000f8efc3f */
[----:B------:R-:W-:Y:S01]  /*0cd0*/  SHF.R.S32.HI R3, RZ, 0x1f, R0 ;  /* 0x0000001fff037819 */ /* 0x000fe20000011400 */
[----:B------:R-:W-:Y:S02]  /*0ce0*/  ULEA UR8, UR8, 0x17f, 0x7 ;  /* 0x0000017f08087891 */ /* 0x000fe4000f8e383f */
[----:B------:R-:W-:Y:S01]  /*0cf0*/  UISETP.NE.AND UP0, UPT, UR9, 0x3, UPT ;  /* 0x000000030900788c */ /* 0x000fe2000bf05270 */
[----:B------:R-:W-:Y:S01]  /*0d00*/  LEA.HI R3, R3, R0, RZ, 0x7 ;  /* 0x0000000003037211 */ /* 0x000fe200078f38ff */
[----:B------:R-:W-:-:S03]  /*0d10*/  USHF.R.U32.HI UR8, URZ, 0x8, UR8 ;  /* 0x000000083f087899 */ /* 0x000fc60008011608 */
[----:B------:R-:W-:Y:S02]  /*0d20*/  LOP3.LUT R3, R3, 0xffffff80, RZ, 0xc0, !PT ;  /* 0xffffff8003037812 */ /* 0x000fe400078ec0ff */
[----:B------:R-:W-:Y:S02]  /*0d30*/  PLOP3.LUT P0, PT, PT, PT, UP0, 0x80, 0x0 ;  /* 0x000000000000781c */ /* 0x000fe40003f0f008 */
[----:B------:R-:W-:Y:S02]  /*0d40*/  IADD3 R3, -R3, R0, RZ ;  /* 0x0000000003037210 */ /* 0x000fe40007ffe1ff */
[----:B-1----:R-:W-:-:S04]  /*0d50*/  IADD3 R2, R2, 0xff, RZ ;  /* 0x000000ff02027810 */ /* 0x002fc80007ffe0ff */
[----:B------:R-:W-:-:S04]  /*0d60*/  SHF.R.S32.HI R5, RZ, 0x1f, R2 ;  /* 0x0000001fff057819 */ /* 0x000fc80000011402 */
[----:B------:R-:W-:-:S04]  /*0d70*/  LEA.HI R5, R5, R2, RZ, 0x8 ;  /* 0x0000000205057211 */ /* 0x000fc800078f40ff */
[----:B------:R-:W-:-:S04]  /*0d80*/  SHF.R.S32.HI R5, RZ, 0x8, R5 ;  /* 0x00000008ff057819 */ /* 0x000fc80000011405 */
[----:B------:R-:W-:Y:S01]  /*0d90*/  VIMNMX R8, R5, UR8, PT ;  /* 0x0000000805087c48 */ /* 0x000fe2000bfe0100 */
[----:B------:R-:W-:Y:S06]  /*0da0*/  @!P0 BRA `(.L_x_14) ;  /* 0x0000000000048947 */ /* 0x000fec0003800000 */
[----:B------:R-:W-:Y:S01]  /*0db0*/  BPT.TRAP 0x1 ;  /* 0x000000040000795c */ /* 0x000fe20000300000 */
.L_x_14:
[----:B------:R-:W1:Y:S01]  /*0dc0*/  S2UR UR8, SR_CgaCtaId ;  /* 0x00000000000879c3 */ /* 0x000e620000008800 */
[----:B------:R-:W-:Y:S01]  /*0dd0*/  UMOV UR36, 0x400 ;  /* 0x0000040000247882 */ /* 0x000fe20000000000 */
[----:B------:R-:W-:Y:S02]  /*0de0*/  MOV R6, UR4 ;  /* 0x0000000400067c02 */ /* 0x000fe40008000f00 */
[----:B------:R-:W-:Y:S02]  /*0df0*/  SHF.R.S32.HI R0, RZ, 0x1f, R3 ;  /* 0x0000001fff007819 */ /* 0x000fe40000011403 */
[----:B------:R-:W-:Y:S02]  /*0e00*/  SHF.L.U32 R6, R6, 0x1f, RZ ;  /* 0x0000001f06067819 */ /* 0x000fe400000006ff */
[CC--:B------:R-:W-:Y:S02]  /*0e10*/  LEA.HI R2, R0.reuse, R3.reuse, RZ, 0x2 ;  /* 0x0000000300027211 */ /* 0x0c0fe400078f10ff */
[----:B------:R-:W-:-:S02]  /*0e20*/  LEA.HI R0, R0, R3, RZ, 0x5 ;  /* 0x0000000300007211 */ /* 0x000fc400078f28ff */
[--C-:B------:R-:W-:Y:S02]  /*0e30*/  SHF.R.S32.HI R4, RZ, 0x2, R2.reuse ;  /* 0x00000002ff047819 */ /* 0x100fe40000011402 */
[----:B------:R-:W-:Y:S02]  /*0e40*/  SHF.R.S32.HI R5, RZ, 0x1f, R2 ;  /* 0x0000001fff057819 */ /* 0x000fe40000011402 */
[----:B------:R-:W-:Y:S02]  /*0e50*/  LOP3.LUT R2, R2, 0x7ffffffc, RZ, 0xc0, !PT ;  /* 0x7ffffffc02027812 */ /* 0x000fe400078ec0ff */
[----:B------:R-:W-:Y:S02]  /*0e60*/  LEA.HI R5, R5, R4, RZ, 0x3 ;  /* 0x0000000405057211 */ /* 0x000fe400078f18ff */
[----:B------:R-:W-:Y:S02]  /*0e70*/  SHF.R.S32.HI R0, RZ, 0x5, R0 ;  /* 0x00000005ff007819 */ /* 0x000fe40000011400 */
[----:B------:R-:W-:Y:S01]  /*0e80*/  LOP3.LUT R5, R5, 0xfffffff8, RZ, 0xc0, !PT ;  /* 0xfffffff805057812 */ /* 0x000fe200078ec0ff */
[----:B-1----:R-:W-:Y:S01]  /*0e90*/  ULEA UR36, UR8, UR36, 0x18 ;  /* 0x0000002408247291 */ /* 0x002fe2000f8ec03f */
[----:B------:R-:W-:-:S03]  /*0ea0*/  IADD3 R3, R3, -R2, RZ ;  /* 0x8000000203037210 */ /* 0x000fc60007ffe0ff */
[----:B------:R-:W-:Y:S01]  /*0eb0*/  IMAD.IADD R5, R4, 0x1, -R5 ;  /* 0x0000000104057824 */ /* 0x000fe200078e0a05 */
[----:B------:R-:W-:Y:S01]  /*0ec0*/  ULEA UR8, UR6, UR36, 0x3 ;  /* 0x0000002406087291 */ /* 0x000fe2000f8e183f */
[----:B------:R-:W-:-:S03]  /*0ed0*/  MOV R7, UR37 ;  /* 0x0000002500077c02 */ /* 0x000fc60008000f00 */
[----:B------:R-:W-:-:S05]  /*0ee0*/  LEA R0, R0, R5, 0x4 ;  /* 0x0000000500007211 */ /* 0x000fca00078e20ff */
[----:B------:R-:W1:Y:S02]  /*0ef0*/  SYNCS.PHASECHK.TRANS64.TRYWAIT P1, [UR8+0x4d050], R6 ;  /* 0x04d05006ff0075a7 */ /* 0x000e640008020148 */
[----:B-1----:R-:W-:Y:S05]  /*0f00*/  @!P1 BRA `(.L_x_15) ;  /* 0x000001a400189947 */ /* 0x002fea0003800000 */
.L_x_111:
[----:B------:R-:W-:Y:S01]  /*0f10*/  SHF.L.U32 R3, R3, 0x1, RZ ;  /* 0x0000000103037819 */ /* 0x000fe200000006ff */
[----:B------:R-:W-:Y:S01]  /*0f20*/  IMAD R0, R7, 0x40, R0 ;  /* 0x0000004007007824 */ /* 0x000fe200078e0200 */
[----:B------:R-:W-:Y:S06]  /*0f30*/  @!P0 BRA `(.L_x_16) ;  /* 0x0000000000048947 */ /* 0x000fec0003800000 */
[----:B------:R-:W-:Y:S01]  /*0f40*/  BPT.TRAP 0x1 ;  /* 0x000000040000795c */ /* 0x000fe20000300000 */
.L_x_16:
[----:B------:R-:W-:Y:S01]  /*0f50*/  SHF.L.U32 R4, RZ, 0x1f, RZ ;  /* 0x0000001fff047819 */ /* 0x000fe200000006ff */
[----:B------:R-:W-:Y:S01]  /*0f60*/  UIADD3 UR39, UR36, 0x4d090, URZ ;  /* 0x0004d09024277890 */ /* 0x000fe2000fffe03f */
[----:B------:R-:W-:Y:S02]  /*0f70*/  ISETP.NE.AND P2, PT, RZ, UR7, PT ;  /* 0x00000007ff007c0c */ /* 0x000fe4000bf45270 */
[----:B------:R-:W2:Y:S02]  /*0f80*/  SYNCS.PHASECHK.TRANS64.TRYWAIT P1, [UR36+0x4d000], R4 ;  /* 0x04d00004ff0075a7 */ /* 0x000ea40008020164 */
[----:B--2---:R-:W-:Y:S09]  /*0f90*/  @!P1 BRA `(.L_x_17) ;  /* 0x000001a4000c9947 */ /* 0x004ff20003800000 */
.L_x_112:
[----:B------:R-:W-:Y:S01]  /*0fa0*/  ULEA UR4, UR38, UR39, 0x3 ;  /* 0x0000002726047291 */ /* 0x000fe2000f8e183f */
[----:B------:R-:W-:-:S04]  /*0fb0*/  SEL R2, RZ, 0x1, P2 ;  /* 0x00000001ff027807 */ /* 0x000fc80001000000 */
[----:B------:R-:W-:-:S04]  /*0fc0*/  SHF.L.U32 R2, R2, 0x1f, RZ ;  /* 0x0000001f02027819 */ /* 0x000fc800000006ff */
[----:B------:R-:W2:Y:S02]  /*0fd0*/  SYNCS.PHASECHK.TRANS64.TRYWAIT P1, [UR4+-0x8], R2 ;  /* 0xfffff802ff0075a7 */ /* 0x000ea40008020144 */
[----:B--2---:R-:W-:Y:S05]  /*0fe0*/  @!P1 BRA `(.L_x_18) ;  /* 0x000001a400109947 */ /* 0x004fea0003800000 */
.L_x_113:
[----:B------:R-:W-:Y:S01]  /*0ff0*/  USHF.R.U32.HI UR4, URZ, 0x4, UR36 ;  /* 0x000000043f047899 */ /* 0x000fe20008011624 */
[----:B------:R-:W-:Y:S01]  /*1000*/  WARPGROUP.ARRIVE ;  /* 0x00000000000079c5 */ /* 0x000fe20000000000 */
[----:B------:R-:W-:Y:S01]  /*1010*/  UIADD3 UR8, UR36, 0x7000, URZ ;  /* 0x0000700024087890 */ /* 0x000fe2000fffe03f */
[C---:B------:R-:W-:Y:S01]  /*1020*/  IADD3 R7, R3.reuse, 0x9, RZ ;  /* 0x0000000903077810 */ /* 0x040fe20007ffe0ff */
[----:B------:R-:W-:Y:S01]  /*1030*/  ULOP3.LUT UR4, UR4, 0x3fff, URZ, 0xc0, !UPT ;  /* 0x00003fff04047892 */ /* 0x000fe2000f8ec03f */
[C---:B-1----:R-:W-:Y:S01]  /*1040*/  IADD3 R5, R3.reuse, 0x8, RZ ;  /* 0x0000000803057810 */ /* 0x042fe20007ffe0ff */
[----:B------:R-:W-:Y:S01]  /*1050*/  USHF.R.U32.HI UR8, URZ, 0x4, UR8 ;  /* 0x000000043f087899 */ /* 0x000fe20008011608 */
[C---:B------:R-:W-:Y:S01]  /*1060*/  ISETP.GE.AND P6, PT, R0.reuse, R7, PT ;  /* 0x000000070000720c */ /* 0x040fe20003fc6270 */
[----:B------:R-:W-:Y:S01]  /*1070*/  ULOP3.LUT UR32, UR4, 0x10000, URZ, 0xfc, !UPT ;  /* 0x0001000004207892 */ /* 0x000fe2000f8efc3f */
[C---:B------:R-:W-:Y:S01]  /*1080*/  ISETP.GT.AND P1, PT, R0.reuse, R3, PT ;  /* 0x000000030000720c */ /* 0x040fe20003f24270 */
[----:B------:R-:W-:Y:S01]  /*1090*/  ULOP3.LUT UR4, UR8, 0x3fff, URZ, 0xc0, !UPT ;  /* 0x00003fff08047892 */ /* 0x000fe2000f8ec03f */
[C---:B------:R-:W-:Y:S01]  /*10a0*/  IADD3 R7, R3.reuse, 0x19, RZ ;  /* 0x0000001903077810 */ /* 0x040fe20007ffe0ff */
[----:B------:R-:W-:Y:S01]  /*10b0*/  UIMAD UR32, UR6, 0x380, UR32 ;  /* 0x00000380062078a4 */ /* 0x000fe2000f8e0220 */
[C---:B------:R-:W-:Y:S01]  /*10c0*/  ISETP.GE.AND P4, PT, R0.reuse, R5, PT ;  /* 0x000000050000720c */ /* 0x040fe20003f86270 */
[----:B------:R-:W-:Y:S01]  /*10d0*/  ULOP3.LUT UR6, UR4, 0x10000, URZ, 0xfc, !UPT ;  /* 0x0001000004067892 */ /* 0x000fe2000f8efc3f */
[C---:B------:R-:W-:Y:S01]  /*10e0*/  ISETP.GE.AND P2, PT, R0.reuse, R3, PT ;  /* 0x000000030000720c */ /* 0x040fe20003f46270 */
[----:B------:R-:W-:Y:S01]  /*10f0*/  UMOV UR9, 0xc0000010 ;  /* 0xc000001000097882 */ /* 0x000fe20000000000 */
[----:B------:R-:W-:Y:S01]  /*1100*/  UMOV UR11, 0xc0000010 ;  /* 0xc0000010000b7882 */ /* 0x000fe20000000000 */
[----:B------:R-:W-:Y:S01]  /*1110*/  UIADD3 UR12, UR32, 0x80, URZ ;  /* 0x00000080200c7890 */ /* 0x000fe2000fffe03f */
[C---:B------:R-:W-:Y:S01]  /*1120*/  VIADD R5, R3.reuse, 0x18 ;  /* 0x0000001803057836 */ /* 0x040fe20000000000 */
[----:B------:R-:W-:Y:S01]  /*1130*/  UMOV UR8, UR32 ;  /* 0x0000002000087c82 */ /* 0x000fe20008000000 */
[----:B------:R-:W-:Y:S01]  /*1140*/  UMOV UR10, UR6 ;  /* 0x00000006000a7c82 */ /* 0x000fe20008000000 */
[----:B------:R-:W-:Y:S01]  /*1150*/  UIADD3 UR14, UR6, 0x200, URZ ;  /* 0x00000200060e7890 */ /* 0x000fe2000fffe03f */
[----:B------:R-:W-:Y:S01]  /*1160*/  HGMMA.64x256x16.F32 R24, gdesc[UR8], RZ, !UPT, gsb0 ;  /* 0x03e00000081879f0 */ /* 0x000fe2000c0008ff */
[----:B------:R-:W-:Y:S01]  /*1170*/  UMOV UR13, 0xc0000010 ;  /* 0xc0000010000d7882 */ /* 0x000fe20000000000 */
[----:B------:R-:W-:Y:S01]  /*1180*/  UMOV UR15, 0xc0000010 ;  /* 0xc0000010000f7882 */ /* 0x000fe20000000000 */
[----:B------:R-:W-:Y:S01]  /*1190*/  UIADD3 UR16, UR32, 0x100, URZ ;  /* 0x0000010020107890 */ /* 0x000fe2000fffe03f */
[C---:B------:R-:W-:Y:S01]  /*11a0*/  IADD3 R11, R3.reuse, 0x11, RZ ;  /* 0x00000011030b7810 */ /* 0x040fe20007ffe0ff */
[----:B------:R-:W-:Y:S01]  /*11b0*/  UIADD3 UR18, UR6, 0x400, URZ ;  /* 0x0000040006127890 */ /* 0x000fe2000fffe03f */
[----:B------:R-:W-:Y:S01]  /*11c0*/  IADD3 R9, R3, 0x10, RZ ;  /* 0x0000001003097810 */ /* 0x000fe20007ffe0ff */
[----:B------:R-:W-:Y:S01]  /*11d0*/  UMOV UR17, 0xc0000010 ;  /* 0xc000001000117882 */ /* 0x000fe20000000000 */
[----:B------:R-:W-:Y:S01]  /*11e0*/  UMOV UR19, 0xc0000010 ;  /* 0xc000001000137882 */ /* 0x000fe20000000000 */
[----:B------:R-:W-:Y:S01]  /*11f0*/  UIADD3 UR20, UR32, 0x180, URZ ;  /* 0x0000018020147890 */ /* 0x000fe2000fffe03f */
[C---:B------:R-:W-:Y:S01]  /*1200*/  ISETP.GE.AND P3, PT, R0.reuse, R11, PT ;  /* 0x0000000b0000720c */ /* 0x040fe20003f66270 */
[----:B------:R-:W-:Y:S01]  /*1210*/  UIADD3 UR22, UR6, 0x600, URZ ;  /* 0x0000060006167890 */ /* 0x000fe2000fffe03f */
[C---:B------:R-:W-:Y:S01]  /*1220*/  ISETP.GE.AND P5, PT, R0.reuse, R9, PT ;  /* 0x000000090000720c */ /* 0x040fe20003fa6270 */
[----:B------:R-:W-:Y:S01]  /*1230*/  UMOV UR21, 0xc0000010 ;  /* 0xc000001000157882 */ /* 0x000fe20000000000 */
[----:B------:R-:W-:Y:S01]  /*1240*/  UMOV UR23, 0xc0000010 ;  /* 0xc000001000177882 */ /* 0x000fe20000000000 */
[----:B------:R-:W-:Y:S01]  /*1250*/  UIADD3 UR24, UR32, 0x200, URZ ;  /* 0x0000020020187890 */ /* 0x000fe2000fffe03f */
[----:B------:R-:W-:Y:S01]  /*1260*/  IADD3 R2, R0, 0x8, RZ ;  /* 0x0000000800027810 */ /* 0x000fe20007ffe0ff */
[----:B------:R-:W-:Y:S01]  /*1270*/  UIADD3 UR26, UR6, 0x800, URZ ;  /* 0x00000800061a7890 */ /* 0x000fe2000fffe03f */
[----:B------:R-:W-:Y:S01]  /*1280*/  UMOV UR25, 0xc0000010 ;  /* 0xc000001000197882 */ /* 0x000fe20000000000 */
[----:B------:R-:W-:Y:S01]  /*1290*/  UMOV UR27, 0xc0000010 ;  /* 0xc0000010001b7882 */ /* 0x000fe20000000000 */
[----:B------:R-:W-:-:S02]  /*12a0*/  UIADD3 UR28, UR32, 0x280, URZ ;  /* 0x00000280201c7890 */ /* 0x000fc4000fffe03f */
[----:B------:R-:W-:Y:S01]  /*12b0*/  UIADD3 UR30, UR6, 0xa00, URZ ;  /* 0x00000a00061e7890 */ /* 0x000fe2000fffe03f */
[----:B------:R-:W-:Y:S01]  /*12c0*/  UMOV UR29, 0xc0000010 ;  /* 0xc0000010001d7882 */ /* 0x000fe20000000000 */
[----:B------:R-:W-:Y:S01]  /*12d0*/  UMOV UR31, 0xc0000010 ;  /* 0xc0000010001f7882 */ /* 0x000fe20000000000 */
[----:B------:R-:W-:Y:S02]  /*12e0*/  UIADD3 UR32, UR32, 0x300, URZ ;  /* 0x0000030020207890 */ /* 0x000fe4000fffe03f */
[----:B------:R-:W-:Y:S01]  /*12f0*/  UIADD3 UR34, UR6, 0xc00, URZ ;  /* 0x00000c0006227890 */ /* 0x000fe2000fffe03f */
[----:B------:R-:W-:Y:S01]  /*1300*/  UMOV UR33, 0xc0000010 ;  /* 0xc000001000217882 */ /* 0x000fe20000000000 */
[----:B------:R-:W-:Y:S01]  /*1310*/  UMOV UR35, 0xc0000010 ;  /* 0xc000001000237882 */ /* 0x000fe20000000000 */
[----:B------:R-:W-:Y:S01]  /*1320*/  ULDC UR10, c[0x0][0x604] ;  /* 0x00018100000a7ab9 */ /* 0x000fe20000000800 */
[----:B------:R-:W-:Y:S01]  /*1330*/  ULDC UR11, c[0x0][0x604] ;  /* 0x00018100000b7ab9 */ /* 0x000fe20000000800 */
[----:B------:R-:W-:-:S04]  /*1340*/  USHF.L.U32 UR7, UR7, 0x3, URZ ;  /* 0x0000000307077899 */ /* 0x000fc8000800063f */
[----:B------:R-:W-:Y:S01]  /*1350*/  ULOP3.LUT UR7, UR7, 0x8, URZ, 0xc, !UPT ;  /* 0x0000000807077892 */ /* 0x000fe2000f8e0c3f */
[----:B------:R-:W-:Y:S02]  /*1360*/  WARPGROUP.DEPBAR.LE gsb0, 0x0 ;  /* 0x00008000000079c5 */ /* 0x000fe40000010000 */
[----:B------:R-:W-:-:S06]  /*1370*/  WARPGROUP.ARRIVE ;  /* 0x00000000000079c5 */ /* 0x000fcc0000000000 */
[----:B------:R-:W-:Y:S01]  /*1380*/  HGMMA.64x256x16.F32 R24, gdesc[UR12], R24, gsb0 ;  /* 0x03e000000c1879f0 */ /* 0x000fe20008000818 */
[----:B------:R-:W-:Y:S01]  /*1390*/  ULDC UR14, c[0x0][0x604] ;  /* 0x00018100000e7ab9 */ /* 0x000fe20000000800 */
[----:B------:R-:W-:Y:S01]  /*13a0*/  ULDC UR15, c[0x0][0x604] ;  /* 0x00018100000f7ab9 */ /* 0x000fe20000000800 */
[----:B------:R-:W-:Y:S02]  /*13b0*/  WARPGROUP.DEPBAR.LE gsb0, 0x0 ;  /* 0x00008000000079c5 */ /* 0x000fe40000010000 */
[----:B------:R-:W-:-:S15]  /*13c0*/  WARPGROUP.ARRIVE ;  /* 0x00000000000079c5 */ /* 0x000fde0000000000 */
[----:B------:R-:W-:-:S08]  /*13d0*/  NOP ;  /* 0x0000000000007918 */ /* 0x000fd00000000000 */
        /* <DEDUP_REMOVED lines=13> */
[----:B------:R-:W-:Y:S02]  /*14b0*/  ULDC UR26, c[0x0][0x604] ;  /* 0x00018100001a7ab9 */ /* 0x000fe40000000800 */
[----:B------:R-:W-:Y:S02]  /*14c0*/  WARPGROUP.DEPBAR.LE gsb0, 0x0 ;  /* 0x00008000000079c5 */ /* 0x000fe40000010000 */
[----:B------:R-:W-:-:S15]  /*14d0*/  WARPGROUP.ARRIVE ;  /* 0x00000000000079c5 */ /* 0x000fde0000000000 */
[----:B------:R-:W-:-:S08]  /*14e0*/  NOP ;  /* 0x0000000000007918 */ /* 0x000fd00000000000 */
[----:B------:R-:W-:Y:S03]  /*14f0*/  HGMMA.64x256x16.F32 R24, gdesc[UR28], R24, gsb0 ;  /* 0x03e000001c1879f0 */ /* 0x000fe60008000818 */
[----:B------:R-:W-:Y:S02]  /*1500*/  WARPGROUP.DEPBAR.LE gsb0, 0x0 ;  /* 0x00008000000079c5 */ /* 0x000fe40000010000 */
[----:B------:R-:W-:-:S15]  /*1510*/  WARPGROUP.ARRIVE ;  /* 0x00000000000079c5 */ /* 0x000fde0000000000 */
[----:B------:R-:W-:-:S08]  /*1520*/  NOP ;  /* 0x0000000000007918 */ /* 0x000fd00000000000 */
[----:B------:R-:W-:Y:S03]  /*1530*/  HGMMA.64x256x16.F32 R24, gdesc[UR32], R24, gsb0 ;  /* 0x03e00000201879f0 */ /* 0x000fe60008000818 */
[----:B------:R-:W-:Y:S02]  /*1540*/  WARPGROUP.DEPBAR.LE gsb0, 0x0 ;  /* 0x00008000000079c5 */ /* 0x000fe40000010000 */
[----:B------:R-:W-:Y:S02]  /*1550*/  FSEL R25, R25, -INF , P1 ;  /* 0xff80000019197808 */ /* 0x000fe40000800000 */
[----:B------:R-:W-:Y:S02]  /*1560*/  FSEL R31, R31, -INF , P1 ;  /* 0xff8000001f1f7808 */ /* 0x000fe40000800000 */
[----:B------:R-:W-:Y:S02]  /*1570*/  ISETP.GE.AND P1, PT, R0, R7, PT ;  /* 0x000000070000720c */ /* 0x000fe40003f26270 */
[----:B------:R-:W-:-:S02]  /*1580*/  IADD3 R7, R3, 0x21, RZ ;  /* 0x0000002103077810 */ /* 0x000fc40007ffe0ff */
[----:B------:R-:W-:Y:S02]  /*1590*/  FSEL R24, R24, -INF , P2 ;  /* 0xff80000018187808 */ /* 0x000fe40001000000 */
[----:B------:R-:W-:Y:S02]  /*15a0*/  FSEL R30, R30, -INF , P2 ;  /* 0xff8000001e1e7808 */ /* 0x000fe40001000000 */
[----:B------:R-:W-:Y:S02]  /*15b0*/  ISETP.GE.AND P2, PT, R0, R5, PT ;  /* 0x000000050000720c */ /* 0x000fe40003f46270 */
[----:B------:R-:W-:Y:S02]  /*15c0*/  FSEL R29, R29, -INF , P6 ;  /* 0xff8000001d1d7808 */ /* 0x000fe40003000000 */
[----:B------:R-:W-:Y:S02]  /*15d0*/  FSEL R35, R35, -INF , P6 ;  /* 0xff80000023237808 */ /* 0x000fe40003000000 */
[----:B------:R-:W-:-:S02]  /*15e0*/  IADD3 R5, R3, 0x20, RZ ;  /* 0x0000002003057810 */ /* 0x000fc40007ffe0ff */
[----:B------:R-:W-:Y:S01]  /*15f0*/  ISETP.GE.AND P6, PT, R0, R7, PT ;  /* 0x000000070000720c */ /* 0x000fe20003fc6270 */
[C---:B------:R-:W-:Y:S01]  /*1600*/  VIADD R7, R3.reuse, 0x29 ;  /* 0x0000002903077836 */ /* 0x040fe20000000000 */
[----:B------:R-:W-:Y:S02]  /*1610*/  FSEL R28, R28, -INF , P4 ;  /* 0xff8000001c1c7808 */ /* 0x000fe40002000000 */
[----:B------:R-:W-:Y:S02]  /*1620*/  FSEL R34, R34, -INF , P4 ;  /* 0xff80000022227808 */ /* 0x000fe40002000000 */
[----:B------:R-:W-:Y:S02]  /*1630*/  ISETP.GE.AND P4, PT, R0, R5, PT ;  /* 0x000000050000720c */ /* 0x000fe40003f86270 */
[----:B------:R-:W-:Y:S02]  /*1640*/  IADD3 R5, R3, 0x28, RZ ;  /* 0x0000002803057810 */ /* 0x000fe40007ffe0ff */
[----:B------:R-:W-:-:S02]  /*1650*/  FSEL R33, R33, -INF , P3 ;  /* 0xff80000021217808 */ /* 0x000fc40001800000 */
[----:B------:R-:W-:Y:S02]  /*1660*/  FSEL R39, R39, -INF , P3 ;  /* 0xff80000027277808 */ /* 0x000fe40001800000 */
[----:B------:R-:W-:Y:S02]  /*1670*/  ISETP.GE.AND P3, PT, R0, R7, PT ;  /* 0x000000070000720c */ /* 0x000fe40003f66270 */
[----:B------:R-:W-:Y:S02]  /*1680*/  IADD3 R7, R3, 0x31, RZ ;  /* 0x0000003103077810 */ /* 0x000fe40007ffe0ff */
[----:B------:R-:W-:Y:S02]  /*1690*/  FSEL R32, R32, -INF , P5 ;  /* 0xff80000020207808 */ /* 0x000fe40002800000 */
[----:B------:R-:W-:Y:S02]  /*16a0*/  FSEL R38, R38, -INF , P5 ;  /* 0xff80000026267808 */ /* 0x000fe40002800000 */
[----:B------:R-:W-:-:S02]  /*16b0*/  ISETP.GE.AND P5, PT, R0, R5, PT ;  /* 0x000000050000720c */ /* 0x000fc40003fa6270 */
[----:B------:R-:W-:Y:S02]  /*16c0*/  IADD3 R5, R3, 0x30, RZ ;  /* 0x0000003003057810 */ /* 0x000fe40007ffe0ff */
[----:B------:R-:W-:Y:S02]  /*16d0*/  FSEL R37, R37, -INF , P1 ;  /* 0xff80000025257808 */ /* 0x000fe40000800000 */
[----:B------:R-:W-:Y:S02]  /*16e0*/  FSEL R43, R43, -INF , P1 ;  /* 0xff8000002b2b7808 */ /* 0x000fe40000800000 */
[----:B------:R-:W-:Y:S02]  /*16f0*/  ISETP.GE.AND P1, PT, R0, R7, PT ;  /* 0x000000070000720c */ /* 0x000fe40003f26270 */
[----:B------:R-:W-:Y:S02]  /*1700*/  IADD3 R7, R3, 0x39, RZ ;  /* 0x0000003903077810 */ /* 0x000fe40007ffe0ff */
[----:B------:R-:W-:-:S02]  /*1710*/  FSEL R36, R36, -INF , P2 ;  /* 0xff80000024247808 */ /* 0x000fc40001000000 */
[----:B------:R-:W-:Y:S02]  /*1720*/  FSEL R42, R42, -INF , P2 ;  /* 0xff8000002a2a7808 */ /* 0x000fe40001000000 */
[C---:B------:R-:W-:Y:S02]  /*1730*/  ISETP.GE.AND P2, PT, R0.reuse, R5, PT ;  /* 0x000000050000720c */ /* 0x040fe40003f46270 */
[----:B------:R-:W-:Y:S02]  /*1740*/  IADD3 R5, R3, 0x38, RZ ;  /* 0x0000003803057810 */ /* 0x000fe40007ffe0ff */
[----:B------:R-:W-:Y:S02]  /*1750*/  FSEL R41, R41, -INF , P6 ;  /* 0xff80000029297808 */ /* 0x000fe40003000000 */
[----:B------:R-:W-:Y:S02]  /*1760*/  FSEL R47, R47, -INF , P6 ;  /* 0xff8000002f2f7808 */ /* 0x000fe40003000000 */
[----:B------:R-:W-:-:S02]  /*1770*/  ISETP.GE.AND P6, PT, R0, R7, PT ;  /* 0x000000070000720c */ /* 0x000fc40003fc6270 */
[C---:B------:R-:W-:Y:S02]  /*1780*/  IADD3 R7, R3.reuse, 0x41, RZ ;  /* 0x0000004103077810 */ /* 0x040fe40007ffe0ff */
[----:B------:R-:W-:Y:S02]  /*1790*/  FSEL R40, R40, -INF , P4 ;  /* 0xff80000028287808 */ /* 0x000fe40002000000 */
[----:B------:R-:W-:Y:S02]  /*17a0*/  FSEL R46, R46, -INF , P4 ;  /* 0xff8000002e2e7808 */ /* 0x000fe40002000000 */
[----:B------:R-:W-:Y:S01]  /*17b0*/  ISETP.GE.AND P4, PT, R0, R5, PT ;  /* 0x000000050000720c */ /* 0x000fe20003f86270 */
[----:B------:R-:W-:Y:S01]  /*17c0*/  VIADD R5, R3, 0x40 ;  /* 0x0000004003057836 */ /* 0x000fe20000000000 */
[----:B------:R-:W-:Y:S02]  /*17d0*/  FSEL R45, R45, -INF , P3 ;  /* 0xff8000002d2d7808 */ /* 0x000fe40001800000 */
[----:B------:R-:W-:-:S02]  /*17e0*/  FSEL R51, R51, -INF , P3 ;  /* 0xff80000033337808 */ /* 0x000fc40001800000 */
[----:B------:R-:W-:Y:S02]  /*17f0*/  ISETP.GE.AND P3, PT, R0, R7, PT ;  /* 0x000000070000720c */ /* 0x000fe40003f66270 */
[----:B------:R-:W-:Y:S02]  /*1800*/  IADD3 R7, R3, 0x49, RZ ;  /* 0x0000004903077810 */ /* 0x000fe40007ffe0ff */
[----:B------:R-:W-:Y:S02]  /*1810*/  FSEL R44, R44, -INF , P5 ;  /* 0xff8000002c2c7808 */ /* 0x000fe40002800000 */
[----:B------:R-:W-:Y:S02]  /*1820*/  FSEL R50, R50, -INF , P5 ;  /* 0xff80000032327808 */ /* 0x000fe40002800000 */
[----:B------:R-:W-:Y:S02]  /*1830*/  ISETP.GE.AND P5, PT, R0, R5, PT ;  /* 0x000000050000720c */ /* 0x000fe40003fa6270 */
[----:B------:R-:W-:-:S02]  /*1840*/  FSEL R49, R49, -INF , P1 ;  /* 0xff80000031317808 */ /* 0x000fc40000800000 */
[----:B------:R-:W-:Y:S02]  /*1850*/  FSEL R55, R55, -INF , P1 ;  /* 0xff80000037377808 */ /* 0x000fe40000800000 */
[C---:B------:R-:W-:Y:S02]  /*1860*/  IADD3 R5, R3.reuse, 0x48, RZ ;  /* 0x0000004803057810 */ /* 0x040fe40007ffe0ff */
[----:B------:R-:W-:Y:S01]  /*1870*/  ISETP.GE.AND P1, PT, R0, R7, PT ;  /* 0x000000070000720c */ /* 0x000fe20003f26270 */
[----:B------:R-:W-:Y:S01]  /*1880*/  VIADD R7, R3, 0x51 ;  /* 0x0000005103077836 */ /* 0x000fe20000000000 */
        /* <DEDUP_REMOVED lines=19> */
[----:B------:R-:W-:Y:S02]  /*19c0*/  FSEL R61, R61, -INF , P1 ;  /* 0xff8000003d3d7808 */ /* 0x000fe40000800000 */
[----:B------:R-:W-:-:S02]  /*19d0*/  FSEL R67, R67, -INF , P1 ;  /* 0xff80000043437808 */ /* 0x000fc40000800000 */
[----:B------:R-:W-:Y:S02]  /*19e0*/  ISETP.GE.AND P1, PT, R0, R7, PT ;  /* 0x000000070000720c */ /* 0x000fe40003f26270 */
[----:B------:R-:W-:Y:S02]  /*19f0*/  IADD3 R7, R3, 0x69, RZ ;  /* 0x0000006903077810 */ /* 0x000fe40007ffe0ff */
[----:B------:R-:W-:Y:S02]  /*1a00*/  FSEL R68, R68, -INF , P5 ;  /* 0xff80000044447808 */ /* 0x000fe40002800000 */
[----:B------:R-:W-:Y:S02]  /*1a10*/  FSEL R74, R74, -INF , P5 ;  /* 0xff8000004a4a7808 */ /* 0x000fe40002800000 */
[----:B------:R-:W-:Y:S02]  /*1a20*/  FSEL R69, R69, -INF , P3 ;  /* 0xff80000045457808 */ /* 0x000fe40001800000 */
[----:B------:R-:W-:-:S02]  /*1a30*/  FSEL R75, R75, -INF , P3 ;  /* 0xff8000004b4b7808 */ /* 0x000fc40001800000 */
[CC--:B------:R-:W-:Y:S02]  /*1a40*/  ISETP.GE.AND P5, PT, R2.reuse, R3.reuse, PT ;  /* 0x000000030200720c */ /* 0x0c0fe40003fa6270 */
[----:B------:R-:W-:Y:S02]  /*1a50*/  ISETP.GT.AND P3, PT, R2, R3, PT ;  /* 0x000000030200720c */ /* 0x000fe40003f64270 */
[----:B------:R-:W-:Y:S02]  /*1a60*/  FSEL R65, R65, -INF , P6 ;  /* 0xff80000041417808 */ /* 0x000fe40003000000 */
[----:B------:R-:W-:Y:S02]  /*1a70*/  FSEL R71, R71, -INF , P6 ;  /* 0xff80000047477808 */ /* 0x000fe40003000000 */
[----:B------:R-:W-:Y:S02]  /*1a80*/  ISETP.GE.AND P6, PT, R0, R7, PT ;  /* 0x000000070000720c */ /* 0x000fe40003fc6270 */
[----:B------:R-:W-:-:S02]  /*1a90*/  IADD3 R7, R3, 0x71, RZ ;  /* 0x0000007103077810 */ /* 0x000fc40007ffe0ff */
[----:B------:R-:W-:Y:S02]  /*1aa0*/  FSEL R26, R26, -INF , P5 ;  /* 0xff8000001a1a7808 */ /* 0x000fe40002800000 */
[----:B------:R-:W-:Y:S02]  /*1ab0*/  FSEL R27, R27, -INF , P3 ;  /* 0xff8000001b1b7808 */ /* 0x000fe40001800000 */
[----:B------:R-:W-:Y:S02]  /*1ac0*/  ISETP.GE.AND P3, PT, R0, R7, PT ;  /* 0x000000070000720c */ /* 0x000fe40003f66270 */
[----:B------:R-:W-:Y:S02]  /*1ad0*/  FMNMX R7, R26, R27, !PT ;  /* 0x0000001b1a077209 */ /* 0x000fe40007800000 */
[----:B------:R-:W-:Y:S02]  /*1ae0*/  IADD3 R5, R3, 0x60, RZ ;  /* 0x0000006003057810 */ /* 0x000fe40007ffe0ff */
[----:B------:R-:W-:-:S02]  /*1af0*/  FMNMX R6, R30, R7, !PT ;  /* 0x000000071e067209 */ /* 0x000fc40007800000 */
[----:B------:R-:W-:Y:S02]  /*1b00*/  FSEL R60, R60, -INF , P2 ;  /* 0xff8000003c3c7808 */ /* 0x000fe40001000000 */
[----:B------:R-:W-:Y:S02]  /*1b10*/  FMNMX R7, R31, R6, !PT ;  /* 0x000000061f077209 */ /* 0x000fe40007800000 */
[----:B------:R-:W-:Y:S02]  /*1b20*/  FSEL R66, R66, -INF , P2 ;  /* 0xff80000042427808 */ /* 0x000fe40001000000 */
[----:B------:R-:W-:Y:S02]  /*1b30*/  FMNMX R6, R34, R7, !PT ;  /* 0x0000000722067209 */ /* 0x000fe40007800000 */
[----:B------:R-:W-:Y:S01]  /*1b40*/  ISETP.GE.AND P2, PT, R0, R5, PT ;  /* 0x000000050000720c */ /* 0x000fe20003f46270 */
[----:B------:R-:W-:Y:S01]  /*1b50*/  VIADD R5, R3, 0x68 ;  /* 0x0000006803057836 */ /* 0x000fe20000000000 */
[----:B------:R-:W-:-:S02]  /*1b60*/  FMNMX R7, R35, R6, !PT ;  /* 0x0000000623077209 */ /* 0x000fc40007800000 */
[----:B------:R-:W-:Y:S02]  /*1b70*/  FSEL R64, R64, -INF , P4 ;  /* 0xff80000040407808 */ /* 0x000fe40002000000 */
[----:B------:R-:W-:Y:S02]  /*1b80*/  FMNMX R6, R38, R7, !PT ;  /* 0x0000000726067209 */ /* 0x000fe40007800000 */
[----:B------:R-:W-:Y:S02]  /*1b90*/  FSEL R70, R70, -INF , P4 ;  /* 0xff80000046467808 */ /* 0x000fe40002000000 */
[----:B------:R-:W-:Y:S02]  /*1ba0*/  FMNMX R7, R39, R6, !PT ;  /* 0x0000000627077209 */ /* 0x000fe40007800000 */
[----:B------:R-:W-:Y:S02]  /*1bb0*/  ISETP.GE.AND P4, PT, R0, R5, PT ;  /* 0x000000050000720c */ /* 0x000fe40003f86270 */
[----:B------:R-:W-:-:S02]  /*1bc0*/  FMNMX R6, R42, R7, !PT ;  /* 0x000000072a067209 */ /* 0x000fc40007800000 */
[----:B------:R-:W-:Y:S02]  /*1bd0*/  IADD3 R5, R3, 0x70, RZ ;  /* 0x0000007003057810 */ /* 0x000fe40007ffe0ff */
[----:B------:R-:W-:Y:S02]  /*1be0*/  FMNMX R7, R43, R6, !PT ;  /* 0x000000062b077209 */ /* 0x000fe40007800000 */
[----:B------:R-:W-:Y:S01]  /*1bf0*/  ISETP.GE.AND P5, PT, R0, R5, PT ;  /* 0x000000050000720c */ /* 0x000fe20003fa6270 */
[----:B------:R-:W-:Y:S01]  /*1c00*/  VIADD R5, R3, 0x78 ;  /* 0x0000007803057836 */ /* 0x000fe20000000000 */
[----:B------:R-:W-:Y:S02]  /*1c10*/  FMNMX R6, R46, R7, !PT ;  /* 0x000000072e067209 */ /* 0x000fe40007800000 */
[----:B------:R-:W-:Y:S02]  /*1c20*/  FSEL R72, R72, -INF , P2 ;  /* 0xff80000048487808 */ /* 0x000fe40001000000 */
[----:B------:R-:W-:-:S02]  /*1c30*/  FMNMX R7, R47, R6, !PT ;  /* 0x000000062f077209 */ /* 0x000fc40007800000 */
[----:B------:R-:W-:Y:S02]  /*1c40*/  FSEL R78, R78, -INF , P2 ;  /* 0xff8000004e4e7808 */ /* 0x000fe40001000000 */
[----:B------:R-:W-:Y:S02]  /*1c50*/  FMNMX R6, R50, R7, !PT ;  /* 0x0000000732067209 */ /* 0x000fe40007800000 */
[----:B------:R-:W-:Y:S02]  /*1c60*/  FMNMX R7, R24, R25, !PT ;  /* 0x0000001918077209 */ /* 0x000fe40007800000 */
[----:B------:R-:W-:Y:S02]  /*1c70*/  FMNMX R9, R51, R6, !PT ;  /* 0x0000000633097209 */ /* 0x000fe40007800000 */
[----:B------:R-:W-:Y:S02]  /*1c80*/  FMNMX R6, R28, R7, !PT ;  /* 0x000000071c067209 */ /* 0x000fe40007800000 */
[----:B------:R-:W-:-:S02]  /*1c90*/  FMNMX R10, R54, R9, !PT ;  /* 0x00000009360a7209 */ /* 0x000fc40007800000 */
[----:B------:R-:W-:Y:S02]  /*1ca0*/  FMNMX R7, R29, R6, !PT ;  /* 0x000000061d077209 */ /* 0x000fe40007800000 */
        /* <DEDUP_REMOVED lines=9> */
[----:B------:R-:W-:Y:S02]  /*1d40*/  ISETP.GE.AND P2, PT, R0, R5, PT ;  /* 0x000000050000720c */ /* 0x000fe40003f46270 */
[----:B------:R-:W-:-:S02]  /*1d50*/  FMNMX R10, R66, R9, !PT ;  /* 0x00000009420a7209 */ /* 0x000fc40007800000 */
[----:B------:R-:W-:Y:S02]  /*1d60*/  FMNMX R6, R40, R7, !PT ;  /* 0x0000000728067209 */ /* 0x000fe40007800000 */
[----:B------:R-:W-:Y:S02]  /*1d70*/  IADD3 R5, R3, 0x79, RZ ;  /* 0x0000007903057810 */ /* 0x000fe40007ffe0ff */
[----:B------:R-:W-:Y:S02]  /*1d80*/  FMNMX R9, R67, R10, !PT ;  /* 0x0000000a43097209 */ /* 0x000fe40007800000 */
[----:B------:R-:W-:Y:S02]  /*1d90*/  FSEL R73, R73, -INF , P1 ;  /* 0xff80000049497808 */ /* 0x000fe40000800000 */
[----:B------:R-:W-:Y:S02]  /*1da0*/  FSEL R79, R79, -INF , P1 ;  /* 0xff8000004f4f7808 */ /* 0x000fe40000800000 */
[----:B------:R-:W-:-:S02]  /*1db0*/  FMNMX R7, R41, R6, !PT ;  /* 0x0000000629077209 */ /* 0x000fc40007800000 */
[----:B------:R-:W-:Y:S02]  /*1dc0*/  ISETP.GE.AND P1, PT, R0, R5, PT ;  /* 0x000000050000720c */ /* 0x000fe40003f26270 */
[----:B------:R-:W-:Y:S02]  /*1dd0*/  FMNMX R10, R70, R9, !PT ;  /* 0x00000009460a7209 */ /* 0x000fe40007800000 */
[----:B------:R-:W-:Y:S02]  /*1de0*/  IADD3 R5, R3, 0x80, RZ ;  /* 0x0000008003057810 */ /* 0x000fe40007ffe0ff */
[----:B------:R-:W-:Y:S02]  /*1df0*/  FMNMX R6, R44, R7, !PT ;  /* 0x000000072c067209 */ /* 0x000fe40007800000 */
[----:B------:R-:W-:Y:S02]  /*1e00*/  FSEL R76, R76, -INF , P4 ;  /* 0xff8000004c4c7808 */ /* 0x000fe40002000000 */
[----:B------:R-:W-:-:S02]  /*1e10*/  FSEL R82, R82, -INF , P4 ;  /* 0xff80000052527808 */ /* 0x000fc40002000000 */
[----:B------:R-:W-:Y:S02]  /*1e20*/  FMNMX R9, R71, R10, !PT ;  /* 0x0000000a47097209 */ /* 0x000fe40007800000 */
[----:B------:R-:W-:Y:S02]  /*1e30*/  ISETP.GE.AND P4, PT, R0, R5, PT ;  /* 0x000000050000720c */ /* 0x000fe40003f86270 */
[----:B------:R-:W-:Y:S02]  /*1e40*/  IADD3 R5, R3, 0x81, RZ ;  /* 0x0000008103057810 */ /* 0x000fe40007ffe0ff */
[----:B------:R-:W-:Y:S02]  /*1e50*/  FMNMX R7, R45, R6, !PT ;  /* 0x000000062d077209 */ /* 0x000fe40007800000 */
[----:B------:R-:W-:Y:S02]  /*1e60*/  FMNMX R10, R74, R9, !PT ;  /* 0x000000094a0a7209 */ /* 0x000fe40007800000 */
[----:B------:R-:W-:-:S02]  /*1e70*/  FSEL R77, R77, -INF , P6 ;  /* 0xff8000004d4d7808 */ /* 0x000fc40003000000 */
[----:B------:R-:W-:Y:S02]  /*1e80*/  FSEL R83, R83, -INF , P6 ;  /* 0xff80000053537808 */ /* 0x000fe40003000000 */
[----:B------:R-:W-:Y:S02]  /*1e90*/  ISETP.GE.AND P6, PT, R0, R5, PT ;  /* 0x000000050000720c */ /* 0x000fe40003fc6270 */
[----:B------:R-:W-:Y:S02]  /*1ea0*/  IADD3 R5, R3, 0x88, RZ ;  /* 0x0000008803057810 */ /* 0x000fe40007ffe0ff */
[----:B------:R-:W-:Y:S02]  /*1eb0*/  FMNMX R6, R48, R7, !PT ;  /* 0x0000000730067209 */ /* 0x000fe40007800000 */
[----:B------:R-:W-:Y:S02]  /*1ec0*/  FMNMX R9, R75, R10, !PT ;  /* 0x0000000a4b097209 */ /* 0x000fe40007800000 */
[----:B------:R-:W-:-:S02]  /*1ed0*/  FSEL R80, R80, -INF , P5 ;  /* 0xff80000050507808 */ /* 0x000fc40002800000 */
[----:B------:R-:W-:Y:S02]  /*1ee0*/  FSEL R86, R86, -INF , P5 ;  /* 0xff80000056567808 */ /* 0x000fe40002800000 */
[----:B------:R-:W-:Y:S01]  /*1ef0*/  ISETP.GE.AND P5, PT, R0, R5, PT ;  /* 0x000000050000720c */ /* 0x000fe20003fa6270 */
[----:B------:R-:W-:Y:S01]  /*1f00*/  VIADD R5, R3, 0x89 ;  /* 0x0000008903057836 */ /* 0x000fe20000000000 */
[----:B------:R-:W-:Y:S02]  /*1f10*/  FMNMX R7, R49, R6, !PT ;  /* 0x0000000631077209 */ /* 0x000fe40007800000 */
[----:B------:R-:W-:Y:S02]  /*1f20*/  FMNMX R10, R78, R9, !PT ;  /* 0x000000094e0a7209 */ /* 0x000fe40007800000 */
[----:B------:R-:W-:Y:S02]  /*1f30*/  FMNMX R6, R52, R7, !PT ;  /* 0x0000000734067209 */ /* 0x000fe40007800000 */
[----:B------:R-:W-:-:S02]  /*1f40*/  FSEL R81, R81, -INF , P3 ;  /* 0xff80000051517808 */ /* 0x000fc40001800000 */
[----:B------:R-:W-:Y:S02]  /*1f50*/  FSEL R87, R87, -INF , P3 ;  /* 0xff80000057577808 */ /* 0x000fe40001800000 */
[----:B------:R-:W-:Y:S02]  /*1f60*/  FMNMX R9, R79, R10, !PT ;  /* 0x0000000a4f097209 */ /* 0x000fe40007800000 */
[----:B------:R-:W-:Y:S02]  /*1f70*/  ISETP.GE.AND P3, PT, R0, R5, PT ;  /* 0x000000050000720c */ /* 0x000fe40003f66270 */
[----:B------:R-:W-:Y:S02]  /*1f80*/  IADD3 R5, R3, 0x90, RZ ;  /* 0x0000009003057810 */ /* 0x000fe40007ffe0ff */
[----:B------:R-:W-:Y:S02]  /*1f90*/  FMNMX R7, R53, R6, !PT ;  /* 0x0000000635077209 */ /* 0x000fe40007800000 */
[----:B------:R-:W-:-:S02]  /*1fa0*/  FMNMX R10, R82, R9, !PT ;  /* 0x00000009520a7209 */ /* 0x000fc40007800000 */
[----:B------:R-:W-:Y:S02]  /*1fb0*/  FSEL R84, R84, -INF , P2 ;  /* 0xff80000054547808 */ /* 0x000fe40001000000 */
[----:B------:R-:W-:Y:S02]  /*1fc0*/  FSEL R90, R90, -INF , P2 ;  /* 0xff8000005a5a7808 */ /* 0x000fe40001000000 */
[----:B------:R-:W-:Y:S02]  /*1fd0*/  ISETP.GE.AND P2, PT, R0, R5, PT ;  /* 0x000000050000720c */ /* 0x000fe40003f46270 */
[----:B------:R-:W-:Y:S02]  /*1fe0*/  IADD3 R5, R3, 0x91, RZ ;  /* 0x0000009103057810 */ /* 0x000fe40007ffe0ff */
[----:B------:R-:W-:Y:S02]  /*1ff0*/  FMNMX R6, R56, R7, !PT ;  /* 0x0000000738067209 */ /* 0x000fe40007800000 */
[----:B------:R-:W-:-:S02]  /*2000*/  FMNMX R9, R83, R10, !PT ;  /* 0x0000000a53097209 */ /* 0x000fc40007800000 */
[----:B------:R-:W-:Y:S02]  /*2010*/  FSEL R85, R85, -INF , P1 ;  /* 0xff80000055557808 */ /* 0x000fe40000800000 */
[----:B------:R-:W-:Y:S02]  /*2020*/  FSEL R91, R91, -INF , P1 ;  /* 0xff8000005b5b7808 */ /* 0x000fe40000800000 */
[----:B------:R-:W-:Y:S02]  /*2030*/  ISETP.GE.AND P1, PT, R0, R5, PT ;  /* 0x000000050000720c */ /* 0x000fe40003f26270 */
[----:B------:R-:W-:Y:S02]  /*2040*/  FMNMX R7, R57, R6, !PT ;  /* 0x0000000639077209 */ /* 0x000fe40007800000 */
[----:B------:R-:W-:Y:S02]  /*2050*/  IADD3 R5, R3, 0x98, RZ ;  /* 0x0000009803057810 */ /* 0x000fe40007ffe0ff */
[----:B------:R-:W-:-:S02]  /*2060*/  FMNMX R10, R86, R9, !PT ;  /* 0x00000009560a7209 */ /* 0x000fc40007800000 */
[----:B------:R-:W-:Y:S02]  /*2070*/  FSEL R88, R88, -INF , P4 ;  /* 0xff80000058587808 */ /* 0x000fe40002000000 */
[----:B------:R-:W-:Y:S02]  /*2080*/  FSEL R94, R94, -INF , P4 ;  /* 0xff8000005e5e7808 */ /* 0x000fe40002000000 */
[----:B------:R-:W-:Y:S02]  /*2090*/  FMNMX R6, R60, R7, !PT ;  /* 0x000000073c067209 */ /* 0x000fe40007800000 */
[----:B------:R-:W-:Y:S02]  /*20a0*/  ISETP.GE.AND P4, PT, R0, R5, PT ;  /* 0x000000050000720c */ /* 0x000fe40003f86270 */
[----:B------:R-:W-:Y:S02]  /*20b0*/  FMNMX R9, R87, R10, !PT ;  /* 0x0000000a57097209 */ /* 0x000fe40007800000 */
[----:B------:R-:W-:-:S02]  /*20c0*/  IADD3 R5, R3, 0x99, RZ ;  /* 0x0000009903057810 */ /* 0x000fc40007ffe0ff */
[----:B------:R-:W-:Y:S02]  /*20d0*/  FMNMX R7, R61, R6, !PT ;  /* 0x000000063d077209 */ /* 0x000fe40007800000 */
[----:B------:R-:W-:Y:S02]  /*20e0*/  FSEL R89, R89, -INF , P6 ;  /* 0xff80000059597808 */ /* 0x000fe40003000000 */
[----:B------:R-:W-:Y:S02]  /*20f0*/  FSEL R95, R95, -INF , P6 ;  /* 0xff8000005f5f7808 */ /* 0x000fe40003000000 */
[----:B------:R-:W-:Y:S02]  /*2100*/  FMNMX R10, R90, R9, !PT ;  /* 0x000000095a0a7209 */ /* 0x000fe40007800000 */
[----:B------:R-:W-:Y:S01]  /*2110*/  ISETP.GE.AND P6, PT, R0, R5, PT ;  /* 0x000000050000720c */ /* 0x000fe20003fc6270 */
[----:B------:R-:W-:Y:S01]  /*2120*/  VIADD R5, R3, 0xa0 ;  /* 0x000000a003057836 */ /* 0x000fe20000000000 */
[----:B------:R-:W-:-:S02]  /*2130*/  FMNMX R6, R64, R7, !PT ;  /* 0x0000000740067209 */ /* 0x000fc40007800000 */
[----:B------:R-:W-:Y:S02]  /*2140*/  FMNMX R9, R91, R10, !PT ;  /* 0x0000000a5b097209 */ /* 0x000fe40007800000 */
[----:B------:R-:W-:Y:S02]  /*2150*/  FSEL R92, R92, -INF , P5 ;  /* 0xff8000005c5c7808 */ /* 0x000fe40002800000 */
[----:B------:R-:W-:Y:S02]  /*2160*/  FSEL R98, R98, -INF , P5 ;  /* 0xff80000062627808 */ /* 0x000fe40002800000 */
[----:B------:R-:W-:Y:S02]  /*2170*/  ISETP.GE.AND P5, PT, R0, R5, PT ;  /* 0x000000050000720c */ /* 0x000fe40003fa6270 */
[----:B------:R-:W-:Y:S02]  /*2180*/  FMNMX R7, R65, R6, !PT ;  /* 0x0000000641077209 */ /* 0x000fe40007800000 */
[----:B------:R-:W-:-:S02]  /*2190*/  IADD3 R5, R3, 0xa1, RZ ;  /* 0x000000a103057810 */ /* 0x000fc40007ffe0ff */
[----:B------:R-:W-:Y:S02]  /*21a0*/  FMNMX R10, R94, R9, !PT ;  /* 0x000000095e0a7209 */ /* 0x000fe40007800000 */
[----:B------:R-:W-:Y:S02]  /*21b0*/  FSEL R93, R93, -INF , P3 ;  /* 0xff8000005d5d7808 */ /* 0x000fe40001800000 */
[----:B------:R-:W-:Y:S02]  /*21c0*/  FSEL R99, R99, -INF , P3 ;  /* 0xff80000063637808 */ /* 0x000fe40001800000 */
[----:B------:R-:W-:Y:S02]  /*21d0*/  FMNMX R6, R68, R7, !PT ;  /* 0x0000000744067209 */ /* 0x000fe40007800000 */
[----:B------:R-:W-:Y:S02]  /*21e0*/  ISETP.GE.AND P3, PT, R0, R5, PT ;  /* 0x000000050000720c */ /* 0x000fe40003f66270 */
[----:B------:R-:W-:-:S02]  /*21f0*/  FMNMX R9, R95, R10, !PT ;  /* 0x0000000a5f097209 */ /* 0x000fc40007800000 */
[----:B------:R-:W-:Y:S02]  /*2200*/  IADD3 R5, R3, 0xa8, RZ ;  /* 0x000000a803057810 */ /* 0x000fe40007ffe0ff */
[----:B------:R-:W-:Y:S02]  /*2210*/  FMNMX R7, R69, R6, !PT ;  /* 0x0000000645077209 */ /* 0x000fe40007800000 */
[----:B------:R-:W-:Y:S02]  /*2220*/  FSEL R96, R96, -INF , P2 ;  /* 0xff80000060607808 */ /* 0x000fe40001000000 */
[----:B------:R-:W-:Y:S02]  /*2230*/  FSEL R102, R102, -INF , P2 ;  /* 0xff80000066667808 */ /* 0x000fe40001000000 */
[----:B------:R-:W-:Y:S02]  /*2240*/  FMNMX R10, R98, R9, !PT ;  /* 0x00000009620a7209 */ /* 0x000fe40007800000 */
[----:B------:R-:W-:-:S02]  /*2250*/  ISETP.GE.AND P2, PT, R0, R5, PT ;  /* 0x000000050000720c */ /* 0x000fc40003f46270 */
[----:B------:R-:W-:Y:S02]  /*2260*/  IADD3 R5, R3, 0xa9, RZ ;  /* 0x000000a903057810 */ /* 0x000fe40007ffe0ff */
[----:B------:R-:W-:Y:S02]  /*2270*/  FMNMX R6, R72, R7, !PT ;  /* 0x0000000748067209 */ /* 0x000fe40007800000 */
[----:B------:R-:W-:Y:S02]  /*2280*/  FMNMX R9, R99, R10, !PT ;  /* 0x0000000a63097209 */ /* 0x000fe40007800000 */
[----:B------:R-:W-:Y:S02]  /*2290*/  FSEL R97, R97, -INF , P1 ;  /* 0xff80000061617808 */ /* 0x000fe40000800000 */
[----:B------:R-:W-:Y:S02]  /*22a0*/  FSEL R103, R103, -INF , P1 ;  /* 0xff80000067677808 */ /* 0x000fe40000800000 */
[----:B------:R-:W-:-:S02]  /*22b0*/  ISETP.GE.AND P1, PT, R0, R5, PT ;  /* 0x000000050000720c */ /* 0x000fc40003f26270 */
[----:B------:R-:W-:Y:S02]  /*22c0*/  IADD3 R5, R3, 0xb0, RZ ;  /* 0x000000b003057810 */ /* 0x000fe40007ffe0ff */
[----:B------:R-:W-:Y:S02]  /*22d0*/  FMNMX R7, R73, R6, !PT ;  /* 0x0000000649077209 */ /* 0x000fe40007800000 */
[----:B------:R-:W-:Y:S02]  /*22e0*/  FMNMX R10, R102, R9, !PT ;  /* 0x00000009660a7209 */ /* 0x000fe40007800000 */
[----:B------:R-:W-:Y:S02]  /*22f0*/  FSEL R100, R100, -INF , P4 ;  /* 0xff80000064647808 */ /* 0x000fe40002000000 */
[----:B------:R-:W-:Y:S02]  /*2300*/  FSEL R106, R106, -INF , P4 ;  /* 0xff8000006a6a7808 */ /* 0x000fe40002000000 */
[----:B------:R-:W-:Y:S01]  /*2310*/  ISETP.GE.AND P4, PT, R0, R5, PT ;  /* 0x000000050000720c */ /* 0x000fe20003f86270 */
[----:B------:R-:W-:Y:S01]  /*2320*/  VIADD R5, R3, 0xb1 ;  /* 0x000000b103057836 */ /* 0x000fe20000000000 */
[----:B------:R-:W-:-:S02]  /*2330*/  FMNMX R6, R76, R7, !PT ;  /* 0x000000074c067209 */ /* 0x000fc40007800000 */
[----:B------:R-:W-:Y:S02]  /*2340*/  FMNMX R9, R103, R10, !PT ;  /* 0x0000000a67097209 */ /* 0x000fe40007800000 */
[----:B------:R-:W-:Y:S02]  /*2350*/  FMNMX R7, R77, R6, !PT ;  /* 0x000000064d077209 */ /* 0x000fe40007800000 */
[----:B------:R-:W-:Y:S02]  /*2360*/  FSEL R101, R101, -INF , P6 ;  /* 0xff80000065657808 */ /* 0x000fe40003000000 */
[----:B------:R-:W-:Y:S02]  /*2370*/  FSEL R107, R107, -INF , P6 ;  /* 0xff8000006b6b7808 */ /* 0x000fe40003000000 */
[----:B------:R-:W-:Y:S02]  /*2380*/  FMNMX R10, R106, R9, !PT ;  /* 0x000000096a0a7209 */ /* 0x000fe40007800000 */
[----:B------:R-:W-:-:S02]  /*2390*/  ISETP.GE.AND P6, PT, R0, R5, PT ;  /* 0x000000050000720c */ /* 0x000fc40003fc6270 */
[----:B------:R-:W-:Y:S02]  /*23a0*/  IADD3 R5, R3, 0xb8, RZ ;  /* 0x000000b803057810 */ /* 0x000fe40007ffe0ff */
[----:B------:R-:W-:Y:S02]  /*23b0*/  FMNMX R6, R80, R7, !PT ;  /* 0x0000000750067209 */ /* 0x000fe40007800000 */
[----:B------:R-:W-:Y:S02]  /*23c0*/  FSEL R110, R110, -INF , P5 ;  /* 0xff8000006e6e7808 */ /* 0x000fe40002800000 */
[----:B------:R-:W-:Y:S02]  /*23d0*/  FMNMX R9, R107, R10, !PT ;  /* 0x0000000a6b097209 */ /* 0x000fe40007800000 */
[----:B------:R-:W-:Y:S02]  /*23e0*/  FSEL R104, R104, -INF , P5 ;  /* 0xff80000068687808 */ /* 0x000fe40002800000 */
[----:B------:R-:W-:-:S02]  /*23f0*/  ISETP.GE.AND P5, PT, R0, R5, PT ;  /* 0x000000050000720c */ /* 0x000fc40003fa6270 */
[----:B------:R-:W-:Y:S02]  /*2400*/  IADD3 R5, R3, 0xb9, RZ ;  /* 0x000000b903057810 */ /* 0x000fe40007ffe0ff */
[----:B------:R-:W-:Y:S02]  /*2410*/  FMNMX R7, R81, R6, !PT ;  /* 0x0000000651077209 */ /* 0x000fe40007800000 */
[----:B------:R-:W-:Y:S02]  /*2420*/  FSEL R111, R111, -INF , P3 ;  /* 0xff8000006f6f7808 */ /* 0x000fe40001800000 */
[----:B------:R-:W-:Y:S02]  /*2430*/  FMNMX R10, R110, R9, !PT ;  /* 0x000000096e0a7209 */ /* 0x000fe40007800000 */
[----:B------:R-:W-:Y:S02]  /*2440*/  FSEL R105, R105, -INF , P3 ;  /* 0xff80000069697808 */ /* 0x000fe40001800000 */
[----:B------:R-:W-:-:S02]  /*2450*/  ISETP.GE.AND P3, PT, R0, R5, PT ;  /* 0x000000050000720c */ /* 0x000fc40003f66270 */
[----:B------:R-:W-:Y:S02]  /*2460*/  FMNMX R6, R84, R7, !PT ;  /* 0x0000000754067209 */ /* 0x000fe40007800000 */
[----:B------:R-:W-:Y:S02]  /*2470*/  IADD3 R5, R3, 0xc0, RZ ;  /* 0x000000c003057810 */ /* 0x000fe40007ffe0ff */
[----:B------:R-:W-:Y:S02]  /*2480*/  FSEL R114, R114, -INF , P2 ;  /* 0xff80000072727808 */ /* 0x000fe40001000000 */
[----:B------:R-:W-:Y:S02]  /*2490*/  FMNMX R9, R111, R10, !PT ;  /* 0x0000000a6f097209 */ /* 0x000fe40007800000 */
[----:B------:R-:W-:Y:S02]  /*24a0*/  FSEL R108, R108, -INF , P2 ;  /* 0xff8000006c6c7808 */ /* 0x000fe40001000000 */
[----:B------:R-:W-:-:S02]  /*24b0*/  FMNMX R7, R85, R6, !PT ;  /* 0x0000000655077209 */ /* 0x000fc40007800000 */
[----:B------:R-:W-:Y:S02]  /*24c0*/  ISETP.GE.AND P2, PT, R0, R5, PT ;  /* 0x000000050000720c */ /* 0x000fe40003f46270 */
[----:B------:R-:W-:Y:S02]  /*24d0*/  FSEL R115, R115, -INF , P1 ;  /* 0xff80000073737808 */ /* 0x000fe40000800000 */
[----:B------:R-:W-:Y:S02]  /*24e0*/  FMNMX R10, R114, R9, !PT ;  /* 0x00000009720a7209 */ /* 0x000fe40007800000 */
[----:B------:R-:W-:Y:S02]  /*24f0*/  IADD3 R5, R3, 0xc1, RZ ;  /* 0x000000c103057810 */ /* 0x000fe40007ffe0ff */
[----:B------:R-:W-:Y:S02]  /*2500*/  FMNMX R6, R88, R7, !PT ;  /* 0x0000000758067209 */ /* 0x000fe40007800000 */
[----:B------:R-:W-:-:S02]  /*2510*/  FSEL R109, R109, -INF , P1 ;  /* 0xff8000006d6d7808 */ /* 0x000fc40000800000 */
[----:B------:R-:W-:Y:S02]  /*2520*/  FSEL R118, R118, -INF , P4 ;  /* 0xff80000076767808 */ /* 0x000fe40002000000 */
[----:B------:R-:W-:Y:S02]  /*2530*/  FMNMX R9, R115, R10, !PT ;  /* 0x0000000a73097209 */ /* 0x000fe40007800000 */
[----:B------:R-:W-:Y:S01]  /*2540*/  ISETP.GE.AND P1, PT, R0, R5, PT ;  /* 0x000000050000720c */ /* 0x000fe20003f26270 */
[----:B------:R-:W-:Y:S01]  /*2550*/  VIADD R5, R3, 0xc8 ;  /* 0x000000c803057836 */ /* 0x000fe20000000000 */
[----:B------:R-:W-:Y:S02]  /*2560*/  FMNMX R7, R89, R6, !PT ;  /* 0x0000000659077209 */ /* 0x000fe40007800000 */
[----:B------:R-:W-:Y:S02]  /*2570*/  FSEL R119, R119, -INF , P6 ;  /* 0xff80000077777808 */ /* 0x000fe40003000000 */
[----:B------:R-:W-:-:S02]  /*2580*/  FMNMX R10, R118, R9, !PT ;  /* 0x00000009760a7209 */ /* 0x000fc40007800000 */
[----:B------:R-:W-:Y:S02]  /*2590*/  FSEL R112, R112, -INF , P4 ;  /* 0xff80000070707808 */ /* 0x000fe40002000000 */
[----:B------:R-:W-:Y:S02]  /*25a0*/  ISETP.GE.AND P4, PT, R0, R5, PT ;  /* 0x000000050000720c */ /* 0x000fe40003f86270 */
[----:B------:R-:W-:Y:S02]  /*25b0*/  FMNMX R6, R92, R7, !PT ;  /* 0x000000075c067209 */ /* 0x000fe40007800000 */
[----:B------:R-:W-:Y:S02]  /*25c0*/  IADD3 R5, R3, 0xc9, RZ ;  /* 0x000000c903057810 */ /* 0x000fe40007ffe0ff */
[----:B------:R-:W-:Y:S02]  /*25d0*/  FSEL R122, R122, -INF , P5 ;  /* 0xff8000007a7a7808 */ /* 0x000fe40002800000 */
[----:B------:R-:W-:-:S02]  /*25e0*/  FMNMX R9, R119, R10, !PT ;  /* 0x0000000a77097209 */ /* 0x000fc40007800000 */
[----:B------:R-:W-:Y:S02]  /*25f0*/  FSEL R113, R113, -INF , P6 ;  /* 0xff80000071717808 */ /* 0x000fe40003000000 */
[----:B------:R-:W-:Y:S02]  /*2600*/  FMNMX R7, R93, R6, !PT ;  /* 0x000000065d077209 */ /* 0x000fe40007800000 */
[----:B------:R-:W-:Y:S02]  /*2610*/  ISETP.GE.AND P6, PT, R0, R5, PT ;  /* 0x000000050000720c */ /* 0x000fe40003fc6270 */
[----:B------:R-:W-:Y:S02]  /*2620*/  FSEL R123, R123, -INF , P3 ;  /* 0xff8000007b7b7808 */ /* 0x000fe40001800000 */
[----:B------:R-:W-:Y:S02]  /*2630*/  FMNMX R10, R122, R9, !PT ;  /* 0x000000097a0a7209 */ /* 0x000fe40007800000 */
[----:B------:R-:W-:-:S02]  /*2640*/  IADD3 R5, R3, 0xd0, RZ ;  /* 0x000000d003057810 */ /* 0x000fc40007ffe0ff */
[----:B------:R-:W-:Y:S02]  /*2650*/  FMNMX R6, R96, R7, !PT ;  /* 0x0000000760067209 */ /* 0x000fe40007800000 */
[----:B------:R-:W-:Y:S02]  /*2660*/  FSEL R116, R116, -INF , P5 ;  /* 0xff80000074747808 */ /* 0x000fe40002800000 */
[----:B------:R-:W-:Y:S02]  /*2670*/  FSEL R126, R126, -INF , P2 ;  /* 0xff8000007e7e7808 */ /* 0x000fe40001000000 */
[----:B------:R-:W-:Y:S02]  /*2680*/  FMNMX R9, R123, R10, !PT ;  /* 0x0000000a7b097209 */ /* 0x000fe40007800000 */
[----:B------:R-:W-:Y:S02]  /*2690*/  ISETP.GE.AND P5, PT, R0, R5, PT ;  /* 0x000000050000720c */ /* 0x000fe40003fa6270 */
[----:B------:R-:W-:-:S02]  /*26a0*/  IADD3 R5, R3, 0xd1, RZ ;  /* 0x000000d103057810 */ /* 0x000fc40007ffe0ff */
[----:B------:R-:W-:Y:S02]  /*26b0*/  FMNMX R7, R97, R6, !PT ;  /* 0x0000000661077209 */ /* 0x000fe40007800000 */
[----:B------:R-:W-:Y:S02]  /*26c0*/  FSEL R127, R127, -INF , P1 ;  /* 0xff8000007f7f7808 */ /* 0x000fe40000800000 */
[----:B------:R-:W-:Y:S02]  /*26d0*/  FMNMX R10, R126, R9, !PT ;  /* 0x000000097e0a7209 */ /* 0x000fe40007800000 */
[----:B------:R-:W-:Y:S02]  /*26e0*/  FSEL R117, R117, -INF , P3 ;  /* 0xff80000075757808 */ /* 0x000fe40001800000 */
[----:B------:R-:W-:Y:S02]  /*26f0*/  ISETP.GE.AND P3, PT, R0, R5, PT ;  /* 0x000000050000720c */ /* 0x000fe40003f66270 */
[----:B------:R-:W-:-:S02]  /*2700*/  IADD3 R5, R3, 0xd8, RZ ;  /* 0x000000d803057810 */ /* 0x000fc40007ffe0ff */
[----:B------:R-:W-:Y:S02]  /*2710*/  FMNMX R6, R100, R7, !PT ;  /* 0x0000000764067209 */ /* 0x000fe40007800000 */
[----:B------:R-:W-:Y:S02]  /*2720*/  FSEL R130, R130, -INF , P4 ;  /* 0xff80000082827808 */ /* 0x000fe40002000000 */
[----:B------:R-:W-:Y:S02]  /*2730*/  FMNMX R9, R127, R10, !PT ;  /* 0x0000000a7f097209 */ /* 0x000fe40007800000 */
[----:B------:R-:W-:Y:S02]  /*2740*/  FSEL R120, R120, -INF , P2 ;  /* 0xff80000078787808 */ /* 0x000fe40001000000 */
[----:B------:R-:W-:Y:S01]  /*2750*/  ISETP.GE.AND P2, PT, R0, R5, PT ;  /* 0x000000050000720c */ /* 0x000fe20003f46270 */
[----:B------:R-:W-:Y:S01]  /*2760*/  VIADD R5, R3, 0xd9 ;  /* 0x000000d903057836 */ /* 0x000fe20000000000 */
[----:B------:R-:W-:-:S02]  /*2770*/  FMNMX R7, R101, R6, !PT ;  /* 0x0000000665077209 */ /* 0x000fc40007800000 */
[----:B------:R-:W-:Y:S02]  /*2780*/  FSEL R131, R131, -INF , P6 ;  /* 0xff80000083837808 */ /* 0x000fe40003000000 */
[----:B------:R-:W-:Y:S02]  /*2790*/  FMNMX R10, R130, R9, !PT ;  /* 0x00000009820a7209 */ /* 0x000fe40007800000 */
[----:B------:R-:W-:Y:S02]  /*27a0*/  FMNMX R6, R104, R7, !PT ;  /* 0x0000000768067209 */ /* 0x000fe40007800000 */
[----:B------:R-:W-:Y:S02]  /*27b0*/  FSEL R121, R121, -INF , P1 ;  /* 0xff80000079797808 */ /* 0x000fe40000800000 */
[----:B------:R-:W-:Y:S02]  /*27c0*/  FSEL R134, R134, -INF , P5 ;  /* 0xff80000086867808 */ /* 0x000fe40002800000 */
[----:B------:R-:W-:-:S02]  /*27d0*/  FMNMX R9, R131, R10, !PT ;  /* 0x0000000a83097209 */ /* 0x000fc40007800000 */
[----:B------:R-:W-:Y:S02]  /*27e0*/  ISETP.GE.AND P1, PT, R0, R5, PT ;  /* 0x000000050000720c */ /* 0x000fe40003f26270 */
[----:B------:R-:W-:Y:S02]  /*27f0*/  IADD3 R5, R3, 0xe0, RZ ;  /* 0x000000e003057810 */ /* 0x000fe40007ffe0ff */
[----:B------:R-:W-:Y:S02]  /*2800*/  FMNMX R7, R105, R6, !PT ;  /* 0x0000000669077209 */ /* 0x000fe40007800000 */
[----:B------:R-:W-:Y:S02]  /*2810*/  FSEL R135, R135, -INF , P3 ;  /* 0xff80000087877808 */ /* 0x000fe40001800000 */
[----:B------:R-:W-:Y:S02]  /*2820*/  FMNMX R10, R134, R9, !PT ;  /* 0x00000009860a7209 */ /* 0x000fe40007800000 */
[----:B------:R-:W-:-:S02]  /*2830*/  FSEL R124, R124, -INF , P4 ;  /* 0xff8000007c7c7808 */ /* 0x000fc40002000000 */
[----:B------:R-:W-:Y:S02]  /*2840*/  ISETP.GE.AND P4, PT, R0, R5, PT ;  /* 0x000000050000720c */ /* 0x000fe40003f86270 */
[----:B------:R-:W-:Y:S02]  /*2850*/  IADD3 R5, R3, 0xe1, RZ ;  /* 0x000000e103057810 */ /* 0x000fe40007ffe0ff */
[----:B------:R-:W-:Y:S02]  /*2860*/  FMNMX R6, R108, R7, !PT ;  /* 0x000000076c067209 */ /* 0x000fe40007800000 */
[----:B------:R-:W-:Y:S02]  /*2870*/  FSEL R138, R138, -INF , P2 ;  /* 0xff8000008a8a7808 */ /* 0x000fe40001000000 */
[----:B------:R-:W-:Y:S02]  /*2880*/  FMNMX R9, R135, R10, !PT ;  /* 0x0000000a87097209 */ /* 0x000fe40007800000 */
[----:B------:R-:W-:-:S02]  /*2890*/  FSEL R125, R125, -INF , P6 ;  /* 0xff8000007d7d7808 */ /* 0x000fc40003000000 */
[----:B------:R-:W-:Y:S02]  /*28a0*/  ISETP.GE.AND P6, PT, R0, R5, PT ;  /* 0x000000050000720c */ /* 0x000fe40003fc6270 */
[----:B------:R-:W-:Y:S02]  /*28b0*/  FMNMX R7, R109, R6, !PT ;  /* 0x000000066d077209 */ /* 0x000fe40007800000 */
[----:B------:R-:W-:Y:S02]  /*28c0*/  IADD3 R5, R3, 0xe8, RZ ;  /* 0x000000e803057810 */ /* 0x000fe40007ffe0ff */
[----:B------:R-:W-:Y:S02]  /*28d0*/  FSEL R139, R139, -INF , P1 ;  /* 0xff8000008b8b7808 */ /* 0x000fe40000800000 */
[----:B------:R-:W-:Y:S02]  /*28e0*/  FMNMX R10, R138, R9, !PT ;  /* 0x000000098a0a7209 */ /* 0x000fe40007800000 */
[----:B------:R-:W-:-:S02]  /*28f0*/  FSEL R128, R128, -INF , P5 ;  /* 0xff80000080807808 */ /* 0x000fc40002800000 */
[----:B------:R-:W-:Y:S02]  /*2900*/  FMNMX R6, R112, R7, !PT ;  /* 0x0000000770067209 */ /* 0x000fe40007800000 */
[----:B------:R-:W-:Y:S02]  /*2910*/  ISETP.GE.AND P5, PT, R0, R5, PT ;  /* 0x000000050000720c */ /* 0x000fe40003fa6270 */
[----:B------:R-:W-:Y:S02]  /*2920*/  FSEL R142, R142, -INF , P4 ;  /* 0xff8000008e8e7808 */ /* 0x000fe40002000000 */
[----:B------:R-:W-:Y:S02]  /*2930*/  FMNMX R9, R139, R10, !PT ;  /* 0x0000000a8b097209 */ /* 0x000fe40007800000 */
[----:B------:R-:W-:Y:S02]  /*2940*/  IADD3 R5, R3, 0xe9, RZ ;  /* 0x000000e903057810 */ /* 0x000fe40007ffe0ff */
[----:B------:R-:W-:-:S02]  /*2950*/  FMNMX R7, R113, R6, !PT ;  /* 0x0000000671077209 */ /* 0x000fc40007800000 */
[----:B------:R-:W-:Y:S02]  /*2960*/  FSEL R129, R129, -INF , P3 ;  /* 0xff80000081817808 */ /* 0x000fe40001800000 */
[----:B------:R-:W-:Y:S02]  /*2970*/  FSEL R143, R143, -INF , P6 ;  /* 0xff8000008f8f7808 */ /* 0x000fe40003000000 */
[----:B------:R-:W-:Y:S02]  /*2980*/  FMNMX R10, R142, R9, !PT ;  /* 0x000000098e0a7209 */ /* 0x000fe40007800000 */
[----:B------:R-:W-:Y:S01]  /*2990*/  ISETP.GE.AND P3, PT, R0, R5, PT ;  /* 0x000000050000720c */ /* 0x000fe20003f66270 */
[----:B------:R-:W-:Y:S01]  /*29a0*/  VIADD R5, R3, 0xf0 ;  /* 0x000000f003057836 */ /* 0x000fe20000000000 */
[----:B------:R-:W-:Y:S02]  /*29b0*/  FMNMX R6, R116, R7, !PT ;  /* 0x0000000774067209 */ /* 0x000fe40007800000 */
[----:B------:R-:W-:-:S02]  /*29c0*/  FSEL R146, R146, -INF , P5 ;  /* 0xff80000092927808 */ /* 0x000fc40002800000 */
[----:B------:R-:W-:Y:S02]  /*29d0*/  FMNMX R9, R143, R10, !PT ;  /* 0x0000000a8f097209 */ /* 0x000fe40007800000 */
[----:B------:R-:W-:Y:S02]  /*29e0*/  FSEL R132, R132, -INF , P2 ;  /* 0xff80000084847808 */ /* 0x000fe40001000000 */
[----:B------:R-:W-:Y:S02]  /*29f0*/  ISETP.GE.AND P2, PT, R0, R5, PT ;  /* 0x000000050000720c */ /* 0x000fe40003f46270 */
[----:B------:R-:W-:Y:S02]  /*2a00*/  FMNMX R7, R117, R6, !PT ;  /* 0x0000000675077209 */ /* 0x000fe40007800000 */
[----:B------:R-:W-:Y:S02]  /*2a10*/  IADD3 R5, R3, 0xf1, RZ ;  /* 0x000000f103057810 */ /* 0x000fe40007ffe0ff */
[----:B------:R-:W-:-:S02]  /*2a20*/  FSEL R147, R147, -INF , P3 ;  /* 0xff80000093937808 */ /* 0x000fc40001800000 */
[----:B------:R-:W-:Y:S02]  /*2a30*/  FMNMX R10, R146, R9, !PT ;  /* 0x00000009920a7209 */ /* 0x000fe40007800000 */
[----:B------:R-:W-:Y:S02]  /*2a40*/  FSEL R133, R133, -INF , P1 ;  /* 0xff80000085857808 */ /* 0x000fe40000800000 */
[----:B------:R-:W-:Y:S02]  /*2a50*/  FMNMX R6, R120, R7, !PT ;  /* 0x0000000778067209 */ /* 0x000fe40007800000 */
[----:B------:R-:W-:Y:S02]  /*2a60*/  ISETP.GE.AND P1, PT, R0, R5, PT ;  /* 0x000000050000720c */ /* 0x000fe40003f26270 */
[----:B------:R-:W-:Y:S02]  /*2a70*/  FSEL R150, R150, -INF , P2 ;  /* 0xff80000096967808 */ /* 0x000fe40001000000 */
[----:B------:R-:W-:-:S02]  /*2a80*/  FMNMX R7, R147, R10, !PT ;  /* 0x0000000a93077209 */ /* 0x000fc40007800000 */
[----:B------:R-:W-:Y:S02]  /*2a90*/  FSEL R151, R151, -INF , P1 ;  /* 0xff80000097977808 */ /* 0x000fe40000800000 */
[----:B------:R-:W-:Y:S02]  /*2aa0*/  FMNMX R10, R150, R7, !PT ;  /* 0x00000007960a7209 */ /* 0x000fe40007800000 */
[----:B------:R-:W-:Y:S02]  /*2ab0*/  FMNMX R5, R121, R6, !PT ;  /* 0x0000000679057209 */ /* 0x000fe40007800000 */
[----:B------:R-:W-:Y:S02]  /*2ac0*/  FMNMX R10, R151, R10, !PT ;  /* 0x0000000a970a7209 */ /* 0x000fe40007800000 */
[----:B------:R-:W-:Y:S02]  /*2ad0*/  FMNMX R6, R124, R5, !PT ;  /* 0x000000057c067209 */ /* 0x000fe40007800000 */
[----:B------:R-:W-:Y:S01]  /*2ae0*/  FSEL R136, R136, -INF , P4 ;  /* 0xff80000088887808 */ /* 0x000fe20002000000 */
[----:B------:R-:W1:Y:S01]  /*2af0*/  SHFL.BFLY PT, R7, R10, 0x1, 0x1f ;  /* 0x0c201f000a077f89 */ /* 0x000e6200000e0000 */
[----:B------:R-:W-:-:S02]  /*2b00*/  FMNMX R5, R125, R6, !PT ;  /* 0x000000067d057209 */ /* 0x000fc40007800000 */
[----:B------:R-:W-:Y:S02]  /*2b10*/  FSEL R137, R137, -INF , P6 ;  /* 0xff80000089897808 */ /* 0x000fe40003000000 */
[----:B------:R-:W-:Y:S02]  /*2b20*/  FMNMX R6, R128, R5, !PT ;  /* 0x0000000580067209 */ /* 0x000fe40007800000 */
[----:B------:R-:W-:Y:S02]  /*2b30*/  FSEL R140, R140, -INF , P5 ;  /* 0xff8000008c8c7808 */ /* 0x000fe40002800000 */
[----:B------:R-:W-:Y:S02]  /*2b40*/  FMNMX R5, R129, R6, !PT ;  /* 0x0000000681057209 */ /* 0x000fe40007800000 */
[----:B------:R-:W-:Y:S02]  /*2b50*/  FSEL R141, R141, -INF , P3 ;  /* 0xff8000008d8d7808 */ /* 0x000fe40001800000 */
[----:B------:R-:W-:-:S02]  /*2b60*/  FMNMX R6, R132, R5, !PT ;  /* 0x0000000584067209 */ /* 0x000fc40007800000 */
[----:B------:R-:W-:Y:S02]  /*2b70*/  FSEL R144, R144, -INF , P2 ;  /* 0xff80000090907808 */ /* 0x000fe40001000000 */
[----:B------:R-:W-:Y:S02]  /*2b80*/  FMNMX R5, R133, R6, !PT ;  /* 0x0000000685057209 */ /* 0x000fe40007800000 */
[----:B------:R-:W-:Y:S02]  /*2b90*/  FSEL R145, R145, -INF , P1 ;  /* 0xff80000091917808 */ /* 0x000fe40000800000 */
[----:B------:R-:W-:Y:S02]  /*2ba0*/  FMNMX R6, R136, R5, !PT ;  /* 0x0000000588067209 */ /* 0x000fe40007800000 */
[----:B-1----:R-:W-:Y:S02]  /*2bb0*/  FMNMX R10, R10, R7, !PT ;  /* 0x000000070a0a7209 */ /* 0x002fe40007800000 */
[----:B------:R-:W-:-:S03]  /*2bc0*/  FMNMX R5, R137, R6, !PT ;  /* 0x0000000689057209 */ /* 0x000fc60007800000 */
[----:B------:R-:W1:Y:S01]  /*2bd0*/  SHFL.BFLY PT, R11, R10, 0x2, 0x1f ;  /* 0x0c401f000a0b7f89 */ /* 0x000e6200000e0000 */
[----:B------:R-:W-:Y:S02]  /*2be0*/  FMNMX R6, R140, R5, !PT ;  /* 0x000000058c067209 */ /* 0x000fe40007800000 */
[----:B------:R-:W-:Y:S02]  /*2bf0*/  IADD3 R5, R3, 0xf8, RZ ;  /* 0x000000f803057810 */ /* 0x000fe40007ffe0ff */
[----:B------:R-:W-:Y:S02]  /*2c00*/  FMNMX R7, R141, R6, !PT ;  /* 0x000000068d077209 */ /* 0x000fe40007800000 */
[----:B------:R-:W-:Y:S02]  /*2c10*/  ISETP.GE.AND P2, PT, R0, R5, PT ;  /* 0x000000050000720c */ /* 0x000fe40003f46270 */
[----:B------:R-:W-:Y:S02]  /*2c20*/  IADD3 R5, R3, 0xf9, RZ ;  /* 0x000000f903057810 */ /* 0x000fe40007ffe0ff */
[----:B------:R-:W-:-:S02]  /*2c30*/  FMNMX R6, R144, R7, !PT ;  /* 0x0000000790067209 */ /* 0x000fc40007800000 */
[----:B------:R-:W-:Y:S02]  /*2c40*/  ISETP.GE.AND P1, PT, R0, R5, PT ;  /* 0x000000050000720c */ /* 0x000fe40003f26270 */
[----:B------:R-:W-:Y:S02]  /*2c50*/  FSEL R148, R148, -INF , P2 ;  /* 0xff80000094947808 */ /* 0x000fe40001000000 */
[----:B------:R-:W-:Y:S02]  /*2c60*/  FMNMX R5, R145, R6, !PT ;  /* 0x0000000691057209 */ /* 0x000fe40007800000 */
[----:B------:R-:W-:Y:S02]  /*2c70*/  FSEL R149, R149, -INF , P1 ;  /* 0xff80000095957808 */ /* 0x000fe40000800000 */
[----:B------:R-:W-:Y:S02]  /*2c80*/  FMNMX R6, R148, R5, !PT ;  /* 0x0000000594067209 */ /* 0x000fe40007800000 */
[----:B-1----:R-:W-:-:S02]  /*2c90*/  FMNMX R11, R10, R11, !PT ;  /* 0x0000000b0a0b7209 */ /* 0x002fc40007800000 */
[----:B------:R-:W-:Y:S02]  /*2ca0*/  FMNMX R6, R149, R6, !PT ;  /* 0x0000000695067209 */ /* 0x000fe40007800000 */
[----:B------:R-:W-:-:S03]  /*2cb0*/  FSETP.NEU.AND P1, PT, R11, -INF , PT ;  /* 0xff8000000b00780b */ /* 0x000fc60003f2d000 */
[----:B------:R-:W1:Y:S01]  /*2cc0*/  SHFL.BFLY PT, R7, R6, 0x1, 0x1f ;  /* 0x0c201f0006077f89 */ /* 0x000e6200000e0000 */
[----:B------:R-:W-:-:S05]  /*2cd0*/  FSEL R5, R11, RZ, P1 ;  /* 0x000000ff0b057208 */ /* 0x000fca0000800000 */
[----:B------:R-:W-:Y:S01]  /*2ce0*/  FMUL R5, R5, UR10 ;  /* 0x0000000a05057c20 */ /* 0x000fe20008400000 */
[----:B------:R-:W-:-:S03]  /*2cf0*/  ULDC UR10, c[0x0][0x604] ;  /* 0x00018100000a7ab9 */ /* 0x000fc60000000800 */
[--C-:B------:R-:W-:Y:S01]  /*2d00*/  FFMA R12, R26, UR10, -R5.reuse ;  /* 0x0000000a1a0c7c23 */ /* 0x100fe20008000805 */
[----:B------:R-:W-:Y:S02]  /*2d10*/  ULDC UR10, c[0x0][0x604] ;  /* 0x00018100000a7ab9 */ /* 0x000fe40000000800 */
[--C-:B------:R-:W-:Y:S01]  /*2d20*/  FFMA R13, R27, UR10, -R5.reuse ;  /* 0x0000000a1b0d7c23 */ /* 0x100fe20008000805 */
[----:B------:R-:W-:Y:S01]  /*2d30*/  ULDC UR10, c[0x0][0x604] ;  /* 0x00018100000a7ab9 */ /* 0x000fe20000000800 */
[----:B------:R-:W-:Y:S01]  /*2d40*/  FSETP.GEU.AND P6, PT, R12, -126, PT ;  /* 0xc2fc00000c00780b */ /* 0x000fe20003fce000 */
        /* <DEDUP_REMOVED lines=8> */
[----:B-1----:R-:W-:Y:S01]  /*2dd0*/  FMNMX R7, R6, R7, !PT ;  /* 0x0000000706077209 */ /* 0x002fe20007800000 */
[--C-:B------:R-:W-:Y:S01]  /*2de0*/  FFMA R16, R35, UR10, -R5.reuse ;  /* 0x0000000a23107c23 */ /* 0x100fe20008000805 */
[----:B------:R-:W-:Y:S01]  /*2df0*/  ULDC UR10, c[0x0][0x604] ;  /* 0x00018100000a7ab9 */ /* 0x000fe20000000800 */
[----:B------:R-:W-:Y:S01]  /*2e00*/  FSETP.GEU.AND P4, PT, R15, -126, PT ;  /* 0xc2fc00000f00780b */ /* 0x000fe20003f8e000 */
[----:B------:R-:W-:Y:S01]  /*2e10*/  @!P6 FMUL R12, R12, 0.5 ;  /* 0x3f0000000c0ce820 */ /* 0x000fe20000400000 */
[----:B------:R-:W1:Y:S01]  /*2e20*/  SHFL.BFLY PT, R6, R7, 0x2, 0x1f ;  /* 0x0c401f0007067f89 */ /* 0x000e6200000e0000 */
[--C-:B------:R-:W-:Y:S01]  /*2e30*/  FFMA R31, R38, UR10, -R5.reuse ;  /* 0x0000000a261f7c23 */ /* 0x100fe20008000805 */
[----:B------:R-:W-:Y:S01]  /*2e40*/  @!P5 FMUL R13, R13, 0.5 ;  /* 0x3f0000000d0dd820 */ /* 0x000fe20000400000 */
[----:B------:R-:W-:Y:S01]  /*2e50*/  ULDC UR10, c[0x0][0x604] ;  /* 0x00018100000a7ab9 */ /* 0x000fe20000000800 */
[----:B------:R-:W-:Y:S01]  /*2e60*/  FSETP.GEU.AND P2, PT, R14, -126, PT ;  /* 0xc2fc00000e00780b */ /* 0x000fe20003f4e000 */
[----:B------:R-:W2:Y:S01]  /*2e70*/  MUFU.EX2 R12, R12 ;  /* 0x0000000c000c7308 */ /* 0x000ea20000000800 */
[----:B------:R-:W-:Y:S01]  /*2e80*/  FFMA R18, R39, UR10, -R5 ;  /* 0x0000000a27127c23 */ /* 0x000fe20008000805 */
[----:B------:R-:W-:Y:S01]  /*2e90*/  @!P3 FMUL R27, R27, 0.5 ;  /* 0x3f0000001b1bb820 */ /* 0x000fe20000400000 */
[----:B------:R-:W-:-:S02]  /*2ea0*/  ULDC UR10, c[0x0][0x604] ;  /* 0x00018100000a7ab9 */ /* 0x000fc40000000800 */
[--C-:B------:R-:W-:Y:S01]  /*2eb0*/  FFMA R17, R42, UR10, -R5.reuse ;  /* 0x0000000a2a117c23 */ /* 0x100fe20008000805 */
[----:B------:R-:W-:Y:S01]  /*2ec0*/  @!P4 FMUL R15, R15, 0.5 ;  /* 0x3f0000000f0fc820 */ /* 0x000fe20000400000 */
[----:B------:R-:W-:Y:S01]  /*2ed0*/  ULDC UR10, c[0x0][0x604] ;  /* 0x00018100000a7ab9 */ /* 0x000fe20000000800 */
[----:B------:R-:W3:Y:S01]  /*2ee0*/  MUFU.EX2 R13, R13 ;  /* 0x0000000d000d7308 */ /* 0x000ee20000000800 */
[--C-:B------:R-:W-:Y:S01]  /*2ef0*/  FFMA R20, R43, UR10, -R5.reuse ;  /* 0x0000000a2b147c23 */ /* 0x100fe20008000805 */
[----:B------:R-:W-:Y:S02]  /*2f00*/  ULDC UR10, c[0x0][0x604] ;  /* 0x00018100000a7ab9 */ /* 0x000fe40000000800 */
[----:B------:R-:W-:Y:S01]  /*2f10*/  @!P2 FMUL R14, R14, 0.5 ;  /* 0x3f0000000e0ea820 */ /* 0x000fe20000400000 */
[--C-:B------:R-:W-:Y:S01]  /*2f20*/  FFMA R35, R46, UR10, -R5.reuse ;  /* 0x0000000a2e237c23 */ /* 0x100fe20008000805 */
[----:B------:R-:W-:Y:S02]  /*2f30*/  ULDC UR10, c[0x0][0x604] ;  /* 0x00018100000a7ab9 */ /* 0x000fe40000000800 */
[----:B------:R-:W4:Y:S01]  /*2f40*/  MUFU.EX2 R27, R27 ;  /* 0x0000001b001b7308 */ /* 0x000f220000000800 */
[----:B--2---:R-:W-:Y:S01]  /*2f50*/  @!P6 FMUL R12, R12, R12 ;  /* 0x0000000c0c0ce220 */ /* 0x004fe20000400000 */
[----:B------:R-:W-:Y:S01]  /*2f60*/  FSETP.GEU.AND P6, PT, R31, -126, PT ;  /* 0xc2fc00001f00780b */ /* 0x000fe20003fce000 */
[----:B------:R-:W-:Y:S01]  /*2f70*/  FFMA R22, R47, UR10, -R5 ;  /* 0x0000000a2f167c23 */ /* 0x000fe20008000805 */
[----:B-1----:R-:W-:Y:S01]  /*2f80*/  FMNMX R7, R7, R6, !PT ;  /* 0x0000000607077209 */ /* 0x002fe20007800000 */
[----:B------:R-:W-:-:S02]  /*2f90*/  ULDC UR10, c[0x0][0x604] ;  /* 0x00018100000a7ab9 */ /* 0x000fc40000000800 */
[--C-:B------:R-:W-:Y:S01]  /*2fa0*/  FFMA R19, R50, UR10, -R5.reuse ;  /* 0x0000000a32137c23 */ /* 0x100fe20008000805 */
[----:B------:R-:W-:Y:S01]  /*2fb0*/  FSETP.NEU.AND P1, PT, R7, -INF , PT ;  /* 0xff8000000700780b */ /* 0x000fe20003f2d000 */
[----:B---3--:R-:W-:Y:S01]  /*2fc0*/  @!P5 FMUL R13, R13, R13 ;  /* 0x0000000d0d0dd220 */ /* 0x008fe20000400000 */
[----:B------:R-:W-:Y:S01]  /*2fd0*/  FSETP.GEU.AND P5, PT, R18, -126, PT ;  /* 0xc2fc00001200780b */ /* 0x000fe20003fae000 */
[----:B------:R-:W1:Y:S01]  /*2fe0*/  MUFU.EX2 R15, R15 ;  /* 0x0000000f000f7308 */ /* 0x000e620000000800 */
[----:B------:R-:W-:Y:S01]  /*2ff0*/  FSEL R6, R7, RZ, P1 ;  /* 0x000000ff07067208 */ /* 0x000fe20000800000 */
[----:B------:R-:W-:Y:S01]  /*3000*/  ULDC UR10, c[0x0][0x604] ;  /* 0x00018100000a7ab9 */ /* 0x000fe20000000800 */
[----:B------:R-:W-:Y:S01]  /*3010*/  FSETP.GEU.AND P1, PT, R16, -126, PT ;  /* 0xc2fc00001000780b */ /* 0x000fe20003f2e000 */
[----:B------:R-:W-:Y:S01]  /*3020*/  @!P6 FMUL R31, R31, 0.5 ;  /* 0x3f0000001f1fe820 */ /* 0x000fe20000400000 */
[----:B------:R-:W-:Y:S01]  /*3030*/  FFMA R26, R51, UR10, -R5 ;  /* 0x0000000a331a7c23 */ /* 0x000fe20008000805 */
[----:B----4-:R-:W-:Y:S01]  /*3040*/  @!P3 FMUL R27, R27, R27 ;  /* 0x0000001b1b1bb220 */ /* 0x010fe20000400000 */
[----:B------:R-:W-:Y:S01]  /*3050*/  FSETP.GEU.AND P3, PT, R17, -126, PT ;  /* 0xc2fc00001100780b */ /* 0x000fe20003f6e000 */
[----:B------:R-:W2:Y:S01]  /*3060*/  MUFU.EX2 R14, R14 ;  /* 0x0000000e000e7308 */ /* 0x000ea20000000800 */
[----:B------:R-:W-:-:S02]  /*3070*/  ULDC UR10, c[0x0][0x604] ;  /* 0x00018100000a7ab9 */ /* 0x000fc40000000800 */
[--C-:B------:R-:W-:Y:S01]  /*3080*/  FFMA R39, R54, UR10, -R5.reuse ;  /* 0x0000000a36277c23 */ /* 0x100fe20008000805 */
[----:B------:R-:W-:Y:S01]  /*3090*/  @!P5 FMUL R18, R18, 0.5 ;  /* 0x3f0000001212d820 */ /* 0x000fe20000400000 */
[----:B------:R-:W-:Y:S02]  /*30a0*/  ULDC UR10, c[0x0][0x604] ;  /* 0x00018100000a7ab9 */ /* 0x000fe40000000800 */
[----:B------:R-:W-:Y:S01]  /*30b0*/  FFMA R30, R55, UR10, -R5 ;  /* 0x0000000a371e7c23 */ /* 0x000fe20008000805 */
[----:B------:R-:W-:Y:S01]  /*30c0*/  @!P1 FMUL R16, R16, 0.5 ;  /* 0x3f00000010109820 */ /* 0x000fe20000400000 */
[----:B------:R-:W3:Y:S01]  /*30d0*/  MUFU.EX2 R31, R31 ;  /* 0x0000001f001f7308 */ /* 0x000ee20000000800 */
[----:B-1----:R-:W-:Y:S01]  /*30e0*/  @!P4 FMUL R15, R15, R15 ;  /* 0x0000000f0f0fc220 */ /* 0x002fe20000400000 */
[----:B------:R-:W-:Y:S01]  /*30f0*/  FSETP.GEU.AND P4, PT, R35, -126, PT ;  /* 0xc2fc00002300780b */ /* 0x000fe20003f8e000 */
[----:B------:R-:W-:Y:S01]  /*3100*/  @!P3 FMUL R17, R17, 0.5 ;  /* 0x3f0000001111b820 */ /* 0x000fe20000400000 */
[----:B------:R-:W-:-:S02]  /*3110*/  ULDC UR10, c[0x0][0x604] ;  /* 0x00018100000a7ab9 */ /* 0x000fc40000000800 */
[--C-:B------:R-:W-:Y:S01]  /*3120*/  FFMA R21, R58, UR10, -R5.reuse ;  /* 0x0000000a3a157c23 */ /* 0x100fe20008000805 */
[----:B------:R-:W-:Y:S01]  /*3130*/  ULDC UR10, c[0x0][0x604] ;  /* 0x00018100000a7ab9 */ /* 0x000fe20000000800 */
[----:B------:R-:W1:Y:S01]  /*3140*/  MUFU.EX2 R16, R16 ;  /* 0x0000001000107308 */ /* 0x000e620000000800 */
[----:B--2---:R-:W-:Y:S01]  /*3150*/  @!P2 FMUL R14, R14, R14 ;  /* 0x0000000e0e0ea220 */ /* 0x004fe20000400000 */
[----:B------:R-:W-:Y:S01]  /*3160*/  FSETP.GEU.AND P2, PT, R20, -126, PT ;  /* 0xc2fc00001400780b */ /* 0x000fe20003f4e000 */
[--C-:B------:R-:W-:Y:S01]  /*3170*/  FFMA R34, R59, UR10, -R5.reuse ;  /* 0x0000000a3b227c23 */ /* 0x100fe20008000805 */
[----:B------:R-:W-:Y:S02]  /*3180*/  ULDC UR10, c[0x0][0x604] ;  /* 0x00018100000a7ab9 */ /* 0x000fe40000000800 */
[----:B------:R-:W-:Y:S01]  /*3190*/  FFMA R43, R62, UR10, -R5 ;  /* 0x0000000a3e2b7c23 */ /* 0x000fe20008000805 */
[----:B------:R-:W-:Y:S01]  /*31a0*/  @!P4 FMUL R35, R35, 0.5 ;  /* 0x3f0000002323c820 */ /* 0x000fe20000400000 */
[----:B------:R-:W2:Y:S01]  /*31b0*/  MUFU.EX2 R18, R18 ;  /* 0x0000001200127308 */ /* 0x000ea20000000800 */
[----:B---3--:R-:W-:Y:S01]  /*31c0*/  @!P6 FMUL R31, R31, R31 ;  /* 0x0000001f1f1fe220 */ /* 0x008fe20000400000 */
[----:B------:R-:W-:Y:S01]  /*31d0*/  FSETP.GEU.AND P6, PT, R19, -126, PT ;  /* 0xc2fc00001300780b */ /* 0x000fe20003fce000 */
[----:B------:R-:W-:-:S02]  /*31e0*/  ULDC UR10, c[0x0][0x604] ;  /* 0x00018100000a7ab9 */ /* 0x000fc40000000800 */
[--C-:B------:R-:W-:Y:S01]  /*31f0*/  FFMA R38, R63, UR10, -R5.reuse ;  /* 0x0000000a3f267c23 */ /* 0x100fe20008000805 */
[----:B------:R-:W-:Y:S01]  /*3200*/  ULDC UR10, c[0x0][0x604] ;  /* 0x00018100000a7ab9 */ /* 0x000fe20000000800 */
[----:B------:R-:W-:Y:S01]  /*3210*/  @!P2 FMUL R20, R20, 0.5 ;  /* 0x3f0000001414a820 */ /* 0x000fe20000400000 */
[----:B------:R-:W3:Y:S01]  /*3220*/  MUFU.EX2 R17, R17 ;  /* 0x0000001100117308 */ /* 0x000ee20000000800 */
[----:B-1----:R-:W-:Y:S01]  /*3230*/  @!P1 FMUL R16, R16, R16 ;  /* 0x0000001010109220 */ /* 0x002fe20000400000 */
[----:B------:R-:W-:Y:S01]  /*3240*/  FSETP.GEU.AND P1, PT, R22, -126, PT ;  /* 0xc2fc00001600780b */ /* 0x000fe20003f2e000 */
[--C-:B------:R-:W-:Y:S01]  /*3250*/  FFMA R23, R66, UR10, -R5.reuse ;  /* 0x0000000a42177c23 */ /* 0x100fe20008000805 */
[----:B------:R-:W-:Y:S02]  /*3260*/  ULDC UR10, c[0x0][0x604] ;  /* 0x00018100000a7ab9 */ /* 0x000fe40000000800 */
[----:B------:R-:W-:Y:S01]  /*3270*/  FFMA R42, R67, UR10, -R5 ;  /* 0x0000000a432a7c23 */ /* 0x000fe20008000805 */
[----:B------:R-:W-:Y:S01]  /*3280*/  @!P6 FMUL R19, R19, 0.5 ;  /* 0x3f0000001313e820 */ /* 0x000fe20000400000 */
[----:B------:R-:W1:Y:S01]  /*3290*/  MUFU.EX2 R35, R35 ;  /* 0x0000002300237308 */ /* 0x000e620000000800 */
[----:B--2---:R-:W-:Y:S01]  /*32a0*/  @!P5 FMUL R18, R18, R18 ;  /* 0x000000121212d220 */ /* 0x004fe20000400000 */
[----:B------:R-:W-:Y:S01]  /*32b0*/  FSETP.GEU.AND P5, PT, R26, -126, PT ;  /* 0xc2fc00001a00780b */ /* 0x000fe20003fae000 */
[----:B------:R-:W-:-:S02]  /*32c0*/  ULDC UR10, c[0x0][0x604] ;  /* 0x00018100000a7ab9 */ /* 0x000fc40000000800 */
[--C-:B------:R-:W-:Y:S01]  /*32d0*/  FFMA R47, R70, UR10, -R5.reuse ;  /* 0x0000000a462f7c23 */ /* 0x100fe20008000805 */
[----:B------:R-:W-:Y:S01]  /*32e0*/  ULDC UR10, c[0x0][0x604] ;  /* 0x00018100000a7ab9 */ /* 0x000fe20000000800 */
[----:B------:R-:W-:Y:S01]  /*32f0*/  @!P1 FMUL R22, R22, 0.5 ;  /* 0x3f00000016169820 */ /* 0x000fe20000400000 */
[----:B------:R-:W2:Y:S01]  /*3300*/  MUFU.EX2 R20, R20 ;  /* 0x0000001400147308 */ /* 0x000ea20000000800 */
[----:B---3--:R-:W-:Y:S01]  /*3310*/  @!P3 FMUL R17, R17, R17 ;  /* 0x000000111111b220 */ /* 0x008fe20000400000 */
[----:B------:R-:W-:Y:S01]  /*3320*/  FSETP.GEU.AND P3, PT, R39, -126, PT ;  /* 0xc2fc00002700780b */ /* 0x000fe20003f6e000 */
[--C-:B------:R-:W-:Y:S01]  /*3330*/  FFMA R46, R71, UR10, -R5.reuse ;  /* 0x0000000a472e7c23 */ /* 0x100fe20008000805 */
[----:B------:R-:W-:Y:S02]  /*3340*/  ULDC UR10, c[0x0][0x604] ;  /* 0x00018100000a7ab9 */ /* 0x000fe40000000800 */
[----:B------:R-:W-:Y:S01]  /*3350*/  FFMA R50, R74, UR10, -R5 ;  /* 0x0000000a4a327c23 */ /* 0x000fe20008000805 */
[----:B------:R-:W-:Y:S01]  /*3360*/  @!P5 FMUL R26, R26, 0.5 ;  /* 0x3f0000001a1ad820 */ /* 0x000fe20000400000 */
[----:B------:R-:W3:Y:S01]  /*3370*/  MUFU.EX2 R22, R22 ;  /* 0x0000001600167308 */ /* 0x000ee20000000800 */
[----:B-1----:R-:W-:Y:S01]  /*3380*/  @!P4 FMUL R35, R35, R35 ;  /* 0x000000232323c220 */ /* 0x002fe20000400000 */
[----:B------:R-:W-:Y:S01]  /*3390*/  FSETP.GEU.AND P4, PT, R21, -126, PT ;  /* 0xc2fc00001500780b */ /* 0x000fe20003f8e000 */
[----:B------:R-:W-:-:S02]  /*33a0*/  ULDC UR10, c[0x0][0x604] ;  /* 0x00018100000a7ab9 */ /* 0x000fc40000000800 */
[--C-:B------:R-:W-:Y:S01]  /*33b0*/  FFMA R51, R75, UR10, -R5.reuse ;  /* 0x0000000a4b337c23 */ /* 0x100fe20008000805 */
[----:B------:R-:W-:Y:S01]  /*33c0*/  ULDC UR10, c[0x0][0x604] ;  /* 0x00018100000a7ab9 */ /* 0x000fe20000000800 */
[----:B------:R-:W-:Y:S01]  /*33d0*/  @!P3 FMUL R39, R39, 0.5 ;  /* 0x3f0000002727b820 */ /* 0x000fe20000400000 */
        /* <DEDUP_REMOVED lines=179> */
[----:B------:R-:W-:Y:S01]  /*3f10*/  FMUL R5, R6, UR10 ;  /* 0x0000000a06057c20 */ /* 0x000fe20008400000 */
[----:B------:R-:W-:Y:S01]  /*3f20*/  ULDC UR10, c[0x0][0x604] ;  /* 0x00018100000a7ab9 */ /* 0x000fe20000000800 */
[----:B------:R-:W-:Y:S01]  /*3f30*/  @!P2 FMUL R79, R79, 0.5 ;  /* 0x3f0000004f4fa820 */ /* 0x000fe20000400000 */
[----:B------:R-:W3:Y:S01]  /*3f40*/  MUFU.EX2 R78, R78 ;  /* 0x0000004e004e7308 */ /* 0x000ee20000000800 */
[----:B-1----:R-:W-:Y:S01]  /*3f50*/  @!P5 FMUL R75, R75, R75 ;  /* 0x0000004b4b4bd220 */ /* 0x002fe20000400000 */
[----:B------:R-:W-:Y:S01]  /*3f60*/  FSETP.GEU.AND P5, PT, R87, -126, PT ;  /* 0xc2fc00005700780b */ /* 0x000fe20003fae000 */
[--C-:B------:R-:W-:Y:S01]  /*3f70*/  FFMA R24, R24, UR11, -R5.reuse ;  /* 0x0000000b18187c23 */ /* 0x100fe20008000805 */
[--C-:B------:R-:W-:Y:S01]  /*3f80*/  FFMA R25, R25, UR10, -R5.reuse ;  /* 0x0000000a19197c23 */ /* 0x100fe20008000805 */
[----:B------:R-:W-:Y:S01]  /*3f90*/  ULDC UR10, c[0x0][0x604] ;  /* 0x00018100000a7ab9 */ /* 0x000fe20000000800 */
[----:B------:R-:W-:Y:S01]  /*3fa0*/  ULDC UR11, c[0x0][0x604] ;  /* 0x00018100000b7ab9 */ /* 0x000fe20000000800 */
[----:B------:R-:W-:Y:S01]  /*3fb0*/  @!P1 FMUL R83, R83, 0.5 ;  /* 0x3f00000053539820 */ /* 0x000fe20000400000 */
[----:B------:R-:W1:Y:S01]  /*3fc0*/  MUFU.EX2 R82, R82 ;  /* 0x0000005200527308 */ /* 0x000e620000000800 */
[----:B--2---:R-:W-:Y:S01]  /*3fd0*/  @!P6 FMUL R74, R74, R74 ;  /* 0x0000004a4a4ae220 */ /* 0x004fe20000400000 */
[----:B------:R-:W-:Y:S01]  /*3fe0*/  FSETP.GEU.AND P6, PT, R86, -126, PT ;  /* 0xc2fc00005600780b */ /* 0x000fe20003fce000 */
[--C-:B------:R-:W-:Y:S01]  /*3ff0*/  FFMA R28, R28, UR10, -R5.reuse ;  /* 0x0000000a1c1c7c23 */ /* 0x100fe20008000805 */
[----:B------:R-:W-:Y:S01]  /*4000*/  ULDC UR10, c[0x0][0x604] ;  /* 0x00018100000a7ab9 */ /* 0x000fe20000000800 */
[--C-:B------:R-:W-:Y:S01]  /*4010*/  FFMA R126, R129, UR14, -R5.reuse ;  /* 0x0000000e817e7c23 */ /* 0x100fe20008000805 */
[--C-:B------:R-:W-:Y:S01]  /*4020*/  FFMA R29, R29, UR10, -R5.reuse ;  /* 0x0000000a1d1d7c23 */ /* 0x100fe20008000805 */
[----:B------:R-:W-:Y:S01]  /*4030*/  @!P5 FMUL R87, R87, 0.5 ;  /* 0x3f0000005757d820 */ /* 0x000fe20000400000 */
[----:B------:R-:W2:Y:S01]  /*4040*/  MUFU.EX2 R79, R79 ;  /* 0x0000004f004f7308 */ /* 0x000ea20000000800 */
[----:B---3--:R-:W-:Y:S01]  /*4050*/  @!P3 FMUL R78, R78, R78 ;  /* 0x0000004e4e4eb220 */ /* 0x008fe20000400000 */
[----:B------:R-:W-:Y:S01]  /*4060*/  FSETP.GEU.AND P3, PT, R90, -126, PT ;  /* 0xc2fc00005a00780b */ /* 0x000fe20003f6e000 */
[----:B------:R-:W-:Y:S01]  /*4070*/  ULDC UR10, c[0x0][0x604] ;  /* 0x00018100000a7ab9 */ /* 0x000fe20000000800 */
[--C-:B------:R-:W-:Y:S01]  /*4080*/  FFMA R129, R136, UR18, -R5.reuse ;  /* 0x0000001288817c23 */ /* 0x100fe20008000805 */
[--C-:B------:R-:W-:Y:S01]  /*4090*/  FFMA R32, R32, UR10, -R5.reuse ;  /* 0x0000000a20207c23 */ /* 0x100fe20008000805 */
[----:B------:R-:W-:Y:S01]  /*40a0*/  ULDC UR10, c[0x0][0x604] ;  /* 0x00018100000a7ab9 */ /* 0x000fe20000000800 */
[----:B------:R-:W-:Y:S01]  /*40b0*/  @!P6 FMUL R86, R86, 0.5 ;  /* 0x3f0000005656e820 */ /* 0x000fe20000400000 */
[----:B------:R-:W3:Y:S01]  /*40c0*/  MUFU.EX2 R83, R83 ;  /* 0x0000005300537308 */ /* 0x000ee20000000800 */
[----:B-1----:R-:W-:Y:S01]  /*40d0*/  @!P4 FMUL R82, R82, R82 ;  /* 0x000000525252c220 */ /* 0x002fe20000400000 */
[----:B------:R-:W-:Y:S01]  /*40e0*/  FSETP.GEU.AND P4, PT, R94, -126, PT ;  /* 0xc2fc00005e00780b */ /* 0x000fe20003f8e000 */
[--C-:B------:R-:W-:Y:S01]  /*40f0*/  FFMA R33, R33, UR10, -R5.reuse ;  /* 0x0000000a21217c23 */ /* 0x100fe20008000805 */
[----:B------:R-:W-:Y:S01]  /*4100*/  ULDC UR10, c[0x0][0x604] ;  /* 0x00018100000a7ab9 */ /* 0x000fe20000000800 */
[----:B------:R-:W-:Y:S01]  /*4110*/  ULDC UR14, c[0x0][0x604] ;  /* 0x00018100000e7ab9 */ /* 0x000fe20000000800 */
[--C-:B------:R-:W-:Y:S01]  /*4120*/  FFMA R36, R36, UR10, -R5.reuse ;  /* 0x0000000a24247c23 */ /* 0x100fe20008000805 */
[----:B------:R-:W-:Y:S01]  /*4130*/  @!P3 FMUL R90, R90, 0.5 ;  /* 0x3f0000005a5ab820 */ /* 0x000fe20000400000 */
[----:B------:R-:W1:Y:S01]  /*4140*/  MUFU.EX2 R87, R87 ;  /* 0x0000005700577308 */ /* 0x000e620000000800 */
[----:B--2---:R-:W-:Y:S01]  /*4150*/  @!P2 FMUL R79, R79, R79 ;  /* 0x0000004f4f4fa220 */ /* 0x004fe20000400000 */
[----:B------:R-:W-:Y:S01]  /*4160*/  FSETP.GEU.AND P2, PT, R91, -126, PT ;  /* 0xc2fc00005b00780b */ /* 0x000fe20003f4e000 */
[----:B------:R-:W-:Y:S01]  /*4170*/  ULDC UR10, c[0x0][0x604] ;  /* 0x00018100000a7ab9 */ /* 0x000fe20000000800 */
[--C-:B------:R-:W-:Y:S01]  /*4180*/  FFMA R130, R141, UR22, -R5.reuse ;  /* 0x000000168d827c23 */ /* 0x100fe20008000805 */
[--C-:B------:R-:W-:Y:S01]  /*4190*/  FFMA R37, R37, UR10, -R5.reuse ;  /* 0x0000000a25257c23 */ /* 0x100fe20008000805 */
[----:B------:R-:W-:Y:S01]  /*41a0*/  ULDC UR10, c[0x0][0x604] ;  /* 0x00018100000a7ab9 */ /* 0x000fe20000000800 */
[----:B------:R-:W-:Y:S01]  /*41b0*/  @!P4 FMUL R94, R94, 0.5 ;  /* 0x3f0000005e5ec820 */ /* 0x000fe20000400000 */
[----:B------:R-:W2:Y:S01]  /*41c0*/  MUFU.EX2 R86, R86 ;  /* 0x0000005600567308 */ /* 0x000ea20000000800 */
[----:B---3--:R-:W-:Y:S01]  /*41d0*/  @!P1 FMUL R83, R83, R83 ;  /* 0x0000005353539220 */ /* 0x008fe20000400000 */
[----:B------:R-:W-:Y:S01]  /*41e0*/  FSETP.GEU.AND P1, PT, R95, -126, PT ;  /* 0xc2fc00005f00780b */ /* 0x000fe20003f2e000 */
[--C-:B------:R-:W-:Y:S01]  /*41f0*/  FFMA R40, R40, UR10, -R5.reuse ;  /* 0x0000000a28287c23 */ /* 0x100fe20008000805 */
[----:B------:R-:W-:Y:S01]  /*4200*/  ULDC UR10, c[0x0][0x604] ;  /* 0x00018100000a7ab9 */ /* 0x000fe20000000800 */
[--C-:B------:R-:W-:Y:S01]  /*4210*/  FFMA R134, R133, UR15, -R5.reuse ;  /* 0x0000000f85867c23 */ /* 0x100fe20008000805 */
[--C-:B------:R-:W-:Y:S01]  /*4220*/  FFMA R41, R41, UR10, -R5.reuse ;  /* 0x0000000a29297c23 */ /* 0x100fe20008000805 */
[----:B------:R-:W-:Y:S01]  /*4230*/  @!P2 FMUL R91, R91, 0.5 ;  /* 0x3f0000005b5ba820 */ /* 0x000fe20000400000 */
[----:B------:R-:W3:Y:S01]  /*4240*/  MUFU.EX2 R90, R90 ;  /* 0x0000005a005a7308 */ /* 0x000ee20000000800 */
[----:B-1----:R-:W-:Y:S01]  /*4250*/  @!P5 FMUL R87, R87, R87 ;  /* 0x000000575757d220 */ /* 0x002fe20000400000 */
[----:B------:R-:W-:Y:S01]  /*4260*/  FSETP.GEU.AND P5, PT, R99, -126, PT ;  /* 0xc2fc00006300780b */ /* 0x000fe20003fae000 */
[----:B------:R-:W-:Y:S01]  /*4270*/  ULDC UR10, c[0x0][0x604] ;  /* 0x00018100000a7ab9 */ /* 0x000fe20000000800 */
[--C-:B------:R-:W-:Y:S01]  /*4280*/  FFMA R133, R140, UR19, -R5.reuse ;  /* 0x000000138c857c23 */ /* 0x100fe20008000805 */
[--C-:B------:R-:W-:Y:S01]  /*4290*/  FFMA R44, R44, UR10, -R5.reuse ;  /* 0x0000000a2c2c7c23 */ /* 0x100fe20008000805 */
[----:B------:R-:W-:Y:S01]  /*42a0*/  ULDC UR10, c[0x0][0x604] ;  /* 0x00018100000a7ab9 */ /* 0x000fe20000000800 */
[----:B------:R-:W-:Y:S01]  /*42b0*/  @!P1 FMUL R95, R95, 0.5 ;  /* 0x3f0000005f5f9820 */ /* 0x000fe20000400000 */
[----:B------:R-:W1:Y:S01]  /*42c0*/  MUFU.EX2 R94, R94 ;  /* 0x0000005e005e7308 */ /* 0x000e620000000800 */
[----:B--2---:R-:W-:Y:S01]  /*42d0*/  @!P6 FMUL R86, R86, R86 ;  /* 0x000000565656e220 */ /* 0x004fe20000400000 */
[----:B------:R-:W-:Y:S01]  /*42e0*/  FSETP.GEU.AND P6, PT, R98, -126, PT ;  /* 0xc2fc00006200780b */ /* 0x000fe20003fce000 */
[--C-:B------:R-:W-:Y:S01]  /*42f0*/  FFMA R45, R45, UR10, -R5.reuse ;  /* 0x0000000a2d2d7c23 */ /* 0x100fe20008000805 */
[----:B------:R-:W-:Y:S01]  /*4300*/  ULDC UR10, c[0x0][0x604] ;  /* 0x00018100000a7ab9 */ /* 0x000fe20000000800 */
[----:B------:R-:W-:Y:S01]  /*4310*/  ULDC UR18, c[0x0][0x604] ;  /* 0x0001810000127ab9 */ /* 0x000fe20000000800 */
        /* <DEDUP_REMOVED lines=13> */
[----:B------:R-:W-:Y:S01]  /*43f0*/  FFMA R52, R52, UR10, -R5 ;  /* 0x0000000a34347c23 */ /* 0x000fe20008000805 */
[----:B------:R-:W-:-:S02]  /*4400*/  ULDC UR10, c[0x0][0x604] ;  /* 0x00018100000a7ab9 */ /* 0x000fc40000000800 */
[--C-:B------:R-:W-:Y:S01]  /*4410*/  FFMA R53, R53, UR10, -R5.reuse ;  /* 0x0000000a35357c23 */ /* 0x100fe20008000805 */
[----:B------:R-:W-:Y:S01]  /*4420*/  @!P3 FMUL R102, R102, 0.5 ;  /* 0x3f0000006666b820 */ /* 0x000fe20000400000 */
[----:B------:R-:W1:Y:S01]  /*4430*/  MUFU.EX2 R99, R99 ;  /* 0x0000006300637308 */ /* 0x000e620000000800 */
[----:B--2---:R-:W-:Y:S01]  /*4440*/  @!P2 FMUL R91, R91, R91 ;  /* 0x0000005b5b5ba220 */ /* 0x004fe20000400000 */
[----:B------:R-:W-:Y:S01]  /*4450*/  FSETP.GEU.AND P2, PT, R103, -126, PT ;  /* 0xc2fc00006700780b */ /* 0x000fe20003f4e000 */
[----:B------:R-:W-:Y:S02]  /*4460*/  ULDC UR10, c[0x0][0x604] ;  /* 0x00018100000a7ab9 */ /* 0x000fe40000000800 */
[--C-:B------:R-:W-:Y:S01]  /*4470*/  FFMA R56, R56, UR10, -R5.reuse ;  /* 0x0000000a38387c23 */ /* 0x100fe20008000805 */
[----:B------:R-:W-:Y:S01]  /*4480*/  ULDC UR10, c[0x0][0x604] ;  /* 0x00018100000a7ab9 */ /* 0x000fe20000000800 */
[----:B------:R-:W-:Y:S01]  /*4490*/  @!P4 FMUL R106, R106, 0.5 ;  /* 0x3f0000006a6ac820 */ /* 0x000fe20000400000 */
[----:B------:R-:W2:Y:S01]  /*44a0*/  MUFU.EX2 R98, R98 ;  /* 0x0000006200627308 */ /* 0x000ea20000000800 */
[----:B---3--:R-:W-:Y:S01]  /*44b0*/  @!P1 FMUL R95, R95, R95 ;  /* 0x0000005f5f5f9220 */ /* 0x008fe20000400000 */
[----:B------:R-:W-:Y:S01]  /*44c0*/  FSETP.GEU.AND P1, PT, R107, -126, PT ;  /* 0xc2fc00006b00780b */ /* 0x000fe20003f2e000 */
[----:B------:R-:W-:Y:S01]  /*44d0*/  FFMA R57, R57, UR10, -R5 ;  /* 0x0000000a39397c23 */ /* 0x000fe20008000805 */
[----:B------:R-:W-:-:S02]  /*44e0*/  ULDC UR10, c[0x0][0x604] ;  /* 0x00018100000a7ab9 */ /* 0x000fc40000000800 */
[--C-:B------:R-:W-:Y:S01]  /*44f0*/  FFMA R60, R60, UR10, -R5.reuse ;  /* 0x0000000a3c3c7c23 */ /* 0x100fe20008000805 */
[----:B------:R-:W-:Y:S01]  /*4500*/  @!P2 FMUL R103, R103, 0.5 ;  /* 0x3f0000006767a820 */ /* 0x000fe20000400000 */
[----:B------:R-:W3:Y:S01]  /*4510*/  MUFU.EX2 R102, R102 ;  /* 0x0000006600667308 */ /* 0x000ee20000000800 */
[----:B-1----:R-:W-:Y:S01]  /*4520*/  @!P5 FMUL R99, R99, R99 ;  /* 0x000000636363d220 */ /* 0x002fe20000400000 */
[----:B------:R-:W-:Y:S01]  /*4530*/  FSETP.GEU.AND P5, PT, R111, -126, PT ;  /* 0xc2fc00006f00780b */ /* 0x000fe20003fae000 */
[----:B------:R-:W-:Y:S02]  /*4540*/  ULDC UR10, c[0x0][0x604] ;  /* 0x00018100000a7ab9 */ /* 0x000fe40000000800 */
        /* <DEDUP_REMOVED lines=8> */
[----:B------:R-:W-:Y:S01]  /*45d0*/  FADD R138, R21, R98 ;  /* 0x00000062158a7221 */ /* 0x000fe20000000000 */
        /* <DEDUP_REMOVED lines=54> */
[----:B------:R-:W-:Y:S01]  /*4940*/  FFMA R169, R88, UR10, -R5 ;  /* 0x0000000a58a97c23 */ /* 0x000fe20008000805 */
[----:B------:R-:W-:Y:S01]  /*4950*/  ULDC UR10, c[0x0][0x604] ;  /* 0x00018100000a7ab9 */ /* 0x000fe20000000800 */
[----:B------:R-:W-:Y:S01]  /*4960*/  FADD R140, R50, R115 ;  /* 0x00000073328c7221 */ /* 0x000fe20000000000 */
[----:B------:R-:W-:Y:S01]  /*4970*/  FFMA R88, R89, UR10, -R5 ;  /* 0x0000000a59587c23 */ /* 0x000fe20008000805 */
[----:B------:R-:W-:Y:S01]  /*4980*/  @!P3 FMUL R9, R9, 0.5 ;  /* 0x3f0000000909b820 */ /* 0x000fe20000400000 */
[----:B------:R-:W1:Y:S01]  /*4990*/  MUFU.EX2 R122, R122 ;  /* 0x0000007a007a7308 */ /* 0x000e620000000800 */
[----:B--2---:R-:W-:Y:S01]  /*49a0*/  @!P2 FMUL R114, R114, R114 ;  /* 0x000000727272a220 */ /* 0x004fe20000400000 */
[----:B------:R-:W-:Y:S01]  /*49b0*/  FSETP.GEU.AND P2, PT, R10, -126, PT ;  /* 0xc2fc00000a00780b */ /* 0x000fe20003f4e000 */
[----:B------:R-:W-:Y:S01]  /*49c0*/  ULDC UR10, c[0x0][0x604] ;  /* 0x00018100000a7ab9 */ /* 0x000fe20000000800 */
[----:B------:R-:W-:Y:S01]  /*49d0*/  FADD R142, R54, R119 ;  /* 0x00000077368e7221 */ /* 0x000fe20000000000 */
[--C-:B------:R-:W-:Y:S01]  /*49e0*/  FFMA R6, R92, UR10, -R5.reuse ;  /* 0x0000000a5c067c23 */ /* 0x100fe20008000805 */
[----:B------:R-:W-:Y:S01]  /*49f0*/  ULDC UR10, c[0x0][0x604] ;  /* 0x00018100000a7ab9 */ /* 0x000fe20000000800 */
[----:B------:R-:W-:Y:S01]  /*4a00*/  @!P4 FMUL R24, R24, 0.5 ;  /* 0x3f0000001818c820 */ /* 0x000fe20000400000 */
[----:B------:R-:W2:Y:S01]  /*4a10*/  MUFU.EX2 R123, R123 ;  /* 0x0000007b007b7308 */ /* 0x000ea20000000800 */
[----:B---3--:R-:W-:Y:S01]  /*4a20*/  @!P1 FMUL R118, R118, R118 ;  /* 0x0000007676769220 */ /* 0x008fe20000400000 */
[----:B------:R-:W-:Y:S01]  /*4a30*/  FSETP.GEU.AND P1, PT, R25, -126, PT ;  /* 0xc2fc00001900780b */ /* 0x000fe20003f2e000 */
[----:B------:R-:W-:Y:S01]  /*4a40*/  FFMA R92, R93, UR10, -R5 ;  /* 0x0000000a5d5c7c23 */ /* 0x000fe20008000805 */
[----:B------:R-:W-:-:S03]  /*4a50*/  ULDC UR10, c[0x0][0x604] ;  /* 0x00018100000a7ab9 */ /* 0x000fc60000000800 */
[----:B------:R-:W-:Y:S01]  /*4a60*/  @!P2 FMUL R10, R10, 0.5 ;  /* 0x3f0000000a0aa820 */ /* 0x000fe20000400000 */
[----:B------:R-:W3:Y:S01]  /*4a70*/  MUFU.EX2 R9, R9 ;  /* 0x0000000900097308 */ /* 0x000ee20000000800 */
[----:B-1----:R-:W-:Y:S01]  /*4a80*/  @!P5 FMUL R122, R122, R122 ;  /* 0x0000007a7a7ad220 */ /* 0x002fe20000400000 */
[----:B------:R-:W-:-:S05]  /*4a90*/  FSETP.GEU.AND P5, PT, R29, -126, PT ;  /* 0xc2fc00001d00780b */ /* 0x000fca0003fae000 */
[----:B------:R-:W-:Y:S01]  /*4aa0*/  @!P1 FMUL R25, R25, 0.5 ;  /* 0x3f00000019199820 */ /* 0x000fe20000400000 */
[----:B------:R-:W1:Y:S01]  /*4ab0*/  MUFU.EX2 R24, R24 ;  /* 0x0000001800187308 */ /* 0x000e620000000800 */
[----:B--2---:R-:W-:Y:S01]  /*4ac0*/  @!P6 FMUL R123, R123, R123 ;  /* 0x0000007b7b7be220 */ /* 0x004fe20000400000 */
[----:B------:R-:W-:-:S05]  /*4ad0*/  FSETP.GEU.AND P6, PT, R28, -126, PT ;  /* 0xc2fc00001c00780b */ /* 0x000fca0003fce000 */
[----:B------:R-:W-:Y:S01]  /*4ae0*/  @!P5 FMUL R29, R29, 0.5 ;  /* 0x3f0000001d1dd820 */ /* 0x000fe20000400000 */
[----:B------:R2:W4:Y:S01]  /*4af0*/  MUFU.EX2 R127, R25 ;  /* 0x00000019007f7308 */ /* 0x0005220000000800 */
[----:B---3--:R-:W-:Y:S01]  /*4b00*/  @!P3 FMUL R9, R9, R9 ;  /* 0x000000090909b220 */ /* 0x008fe20000400000 */
[----:B------:R-:W-:-:S05]  /*4b10*/  FSETP.GEU.AND P3, PT, R32, -126, PT ;  /* 0xc2fc00002000780b */ /* 0x000fca0003f6e000 */
[----:B------:R-:W-:Y:S01]  /*4b20*/  @!P6 FMUL R28, R28, 0.5 ;  /* 0x3f0000001c1ce820 */ /* 0x000fe20000400000 */
[----:B------:R3:W5:Y:S01]  /*4b30*/  MUFU.EX2 R131, R29 ;  /* 0x0000001d00837308 */ /* 0x0007620000000800 */
[----:B-1----:R-:W-:Y:S01]  /*4b40*/  @!P4 FMUL R24, R24, R24 ;  /* 0x000000181818c220 */ /* 0x002fe20000400000 */
[----:B------:R-:W-:Y:S01]  /*4b50*/  FSETP.GEU.AND P4, PT, R36, -126, PT ;  /* 0xc2fc00002400780b */ /* 0x000fe20003f8e000 */
[--C-:B--2---:R-:W-:Y:S01]  /*4b60*/  FFMA R25, R96, UR10, -R5.reuse ;  /* 0x0000000a60197c23 */ /* 0x104fe20008000805 */
[----:B------:R-:W-:Y:S02]  /*4b70*/  ULDC UR10, c[0x0][0x604] ;  /* 0x00018100000a7ab9 */ /* 0x000fe40000000800 */
[----:B------:R-:W-:Y:S01]  /*4b80*/  FFMA R96, R97, UR10, -R5 ;  /* 0x0000000a61607c23 */ /* 0x000fe20008000805 */
[----:B------:R-:W-:Y:S01]  /*4b90*/  @!P3 FMUL R32, R32, 0.5 ;  /* 0x3f0000002020b820 */ /* 0x000fe20000400000 */
[----:B------:R-:W1:Y:S01]  /*4ba0*/  MUFU.EX2 R10, R10 ;  /* 0x0000000a000a7308 */ /* 0x000e620000000800 */
[----:B----4-:R-:W-:Y:S01]  /*4bb0*/  @!P1 FMUL R127, R127, R127 ;  /* 0x0000007f7f7f9220 */ /* 0x010fe20000400000 */
[----:B------:R-:W-:Y:S01]  /*4bc0*/  FSETP.GEU.AND P1, PT, R37, -126, PT ;  /* 0xc2fc00002500780b */ /* 0x000fe20003f2e000 */
[----:B------:R-:W-:-:S02]  /*4bd0*/  ULDC UR10, c[0x0][0x604] ;  /* 0x00018100000a7ab9 */ /* 0x000fc40000000800 */
[--C-:B---3--:R-:W-:Y:S01]  /*4be0*/  FFMA R29, R100, UR10, -R5.reuse ;  /* 0x0000000a641d7c23 */ /* 0x108fe20008000805 */
[----:B------:R-:W-:Y:S01]  /*4bf0*/  ULDC UR10, c[0x0][0x604] ;  /* 0x00018100000a7ab9 */ /* 0x000fe20000000800 */
[----:B------:R-:W-:Y:S01]  /*4c00*/  @!P4 FMUL R36, R36, 0.5 ;  /* 0x3f0000002424c820 */ /* 0x000fe20000400000 */
[----:B------:R-:W2:Y:S01]  /*4c10*/  MUFU.EX2 R28, R28 ;  /* 0x0000001c001c7308 */ /* 0x000ea20000000800 */
[----:B-----5:R-:W-:Y:S01]  /*4c20*/  @!P5 FMUL R131, R131, R131 ;  /* 0x000000838383d220 */ /* 0x020fe20000400000 */
        /* <DEDUP_REMOVED lines=12> */
[----:B------:R-:W2:Y:S01]  /*4cf0*/  MUFU.EX2 R139, R37 ;  /* 0x00000025008b7308 */ /* 0x000ea20000000800 */
[----:B---3--:R-:W-:Y:S01]  /*4d00*/  @!P3 FMUL R32, R32, R32 ;  /* 0x000000202020b220 */ /* 0x008fe20000400000 */
[----:B------:R-:W-:-:S05]  /*4d10*/  FSETP.GEU.AND P3, PT, R44, -126, PT ;  /* 0xc2fc00002c00780b */ /* 0x000fca0003f6e000 */
[----:B------:R-:W-:Y:S01]  /*4d20*/  @!P6 FMUL R40, R40, 0.5 ;  /* 0x3f0000002828e820 */ /* 0x000fe20000400000 */
[----:B------:R-:W3:Y:S01]  /*4d30*/  MUFU.EX2 R143, R41 ;  /* 0x00000029008f7308 */ /* 0x000ee20000000800 */
[----:B-1----:R-:W-:Y:S01]  /*4d40*/  @!P4 FMUL R36, R36, R36 ;  /* 0x000000242424c220 */ /* 0x002fe20000400000 */
[----:B------:R-:W-:-:S05]  /*4d50*/  FSETP.GEU.AND P4, PT, R48, -126, PT ;  /* 0xc2fc00003000780b */ /* 0x000fca0003f8e000 */
[----:B------:R-:W-:Y:S01]  /*4d60*/  @!P3 FMUL R44, R44, 0.5 ;  /* 0x3f0000002c2cb820 */ /* 0x000fe20000400000 */
[----:B------:R1:W4:Y:S01]  /*4d70*/  MUFU.EX2 R135, R33 ;  /* 0x0000002100877308 */ /* 0x0003220000000800 */
[----:B--2---:R-:W-:Y:S01]  /*4d80*/  @!P1 FMUL R139, R139, R139 ;  /* 0x0000008b8b8b9220 */ /* 0x004fe20000400000 */
[----:B------:R-:W-:-:S05]  /*4d90*/  FSETP.GEU.AND P1, PT, R49, -126, PT ;  /* 0xc2fc00003100780b */ /* 0x000fca0003f2e000 */
[----:B------:R-:W-:Y:S01]  /*4da0*/  @!P4 FMUL R48, R48, 0.5 ;  /* 0x3f0000003030c820 */ /* 0x000fe20000400000 */
[----:B------:R-:W2:Y:S01]  /*4db0*/  MUFU.EX2 R40, R40 ;  /* 0x0000002800287308 */ /* 0x000ea20000000800 */
[----:B---3--:R-:W-:Y:S01]  /*4dc0*/  @!P5 FMUL R143, R143, R143 ;  /* 0x0000008f8f8fd220 */ /* 0x008fe20000400000 */
[----:B------:R-:W-:Y:S01]  /*4dd0*/  FSETP.GEU.AND P5, PT, R53, -126, PT ;  /* 0xc2fc00003500780b */ /* 0x000fe20003fae000 */
[----:B-1----:R-:W-:Y:S01]  /*4de0*/  FADD R33, R35, R86 ;  /* 0x0000005623217221 */ /* 0x002fe20000000000 */
[----:B------:R-:W-:-:S03]  /*4df0*/  F2FP.F16.F32.PACK_AB R35, R22, R35 ;  /* 0x000000231623723e */ /* 0x000fc600000000ff */
[----:B------:R-:W-:Y:S01]  /*4e00*/  @!P1 FMUL R49, R49, 0.5 ;  /* 0x3f00000031319820 */ /* 0x000fe20000400000 */
[----:B------:R-:W1:Y:S01]  /*4e10*/  MUFU.EX2 R44, R44 ;  /* 0x0000002c002c7308 */ /* 0x000e620000000800 */
[----:B----4-:R-:W-:Y:S01]  /*4e20*/  @!P2 FMUL R135, R135, R135 ;  /* 0x000000878787a220 */ /* 0x010fe20000400000 */
[----:B------:R-:W-:Y:S01]  /*4e30*/  FSETP.GEU.AND P2, PT, R45, -126, PT ;  /* 0xc2fc00002d00780b */ /* 0x000fe20003f4e000 */
[----:B------:R-:W-:Y:S01]  /*4e40*/  FADD R160, R33, R142 ;  /* 0x0000008e21a07221 */ /* 0x000fe20000000000 */
[----:B------:R-:W-:Y:S01]  /*4e50*/  FADD R33, R19, R90 ;  /* 0x0000005a13217221 */ /* 0x000fe20000000000 */
[----:B------:R-:W-:Y:S02]  /*4e60*/  FADD R142, R58, R123 ;  /* 0x0000007b3a8e7221 */ /* 0x000fe40000000000 */
[----:B------:R-:W-:Y:S01]  /*4e70*/  @!P5 FMUL R53, R53, 0.5 ;  /* 0x3f0000003535d820 */ /* 0x000fe20000400000 */
[----:B------:R-:W3:Y:S01]  /*4e80*/  MUFU.EX2 R48, R48 ;  /* 0x0000003000307308 */ /* 0x000ee20000000800 */
[----:B--2---:R-:W-:Y:S01]  /*4e90*/  @!P6 FMUL R40, R40, R40 ;  /* 0x000000282828e220 */ /* 0x004fe20000400000 */
[----:B------:R-:W-:Y:S01]  /*4ea0*/  FSETP.GEU.AND P6, PT, R52, -126, PT ;  /* 0xc2fc00003400780b */ /* 0x000fe20003fce000 */
[----:B------:R-:W-:Y:S01]  /*4eb0*/  FADD R164, R33, R142 ;  /* 0x0000008e21a47221 */ /* 0x000fe20000000000 */
[----:B------:R-:W-:Y:S01]  /*4ec0*/  FADD R33, R30, R95 ;  /* 0x0000005f1e217221 */ /* 0x000fe20000000000 */
[----:B------:R-:W-:-:S02]  /*4ed0*/  FADD R142, R63, R10 ;  /* 0x0000000a3f8e7221 */ /* 0x000fc40000000000 */
[----:B------:R-:W-:Y:S01]  /*4ee0*/  @!P2 FMUL R45, R45, 0.5 ;  /* 0x3f0000002d2da820 */ /* 0x000fe20000400000 */
[----:B------:R-:W2:Y:S01]  /*4ef0*/  MUFU.EX2 R151, R49 ;  /* 0x0000003100977308 */ /* 0x000ea20000000800 */
[----:B-1----:R-:W-:Y:S01]  /*4f00*/  @!P3 FMUL R44, R44, R44 ;  /* 0x0000002c2c2cb220 */ /* 0x002fe20000400000 */
[----:B------:R-:W-:Y:S01]  /*4f10*/  FSETP.GEU.AND P3, PT, R56, -126, PT ;  /* 0xc2fc00003800780b */ /* 0x000fe20003f6e000 */
[----:B------:R-:W-:-:S04]  /*4f20*/  FADD R170, R33, R142 ;  /* 0x0000008e21aa7221 */ /* 0x000fc80000000000 */
[----:B------:R-:W-:Y:S01]  /*4f30*/  @!P6 FMUL R52, R52, 0.5 ;  /* 0x3f0000003434e820 */ /* 0x000fe20000400000 */
[----:B------:R-:W1:Y:S01]  /*4f40*/  MUFU.EX2 R153, R53 ;  /* 0x0000003500997308 */ /* 0x000e620000000800 */
[----:B---3--:R-:W-:Y:S01]  /*4f50*/  @!P4 FMUL R48, R48, R48 ;  /* 0x000000303030c220 */ /* 0x008fe20000400000 */
[----:B------:R-:W-:-:S05]  /*4f60*/  FSETP.GEU.AND P4, PT, R60, -126, PT ;  /* 0xc2fc00003c00780b */ /* 0x000fca0003f8e000 */
[----:B------:R-:W-:Y:S01]  /*4f70*/  @!P3 FMUL R56, R56, 0.5 ;  /* 0x3f0000003838b820 */ /* 0x000fe20000400000 */
[----:B------:R-:W3:Y:S01]  /*4f80*/  MUFU.EX2 R147, R45 ;  /* 0x0000002d00937308 */ /* 0x000ee20000000800 */
[----:B--2---:R-:W-:Y:S01]  /*4f90*/  @!P1 FMUL R151, R151, R151 ;  /* 0x0000009797979220 */ /* 0x004fe20000400000 */
[----:B------:R-:W-:-:S05]  /*4fa0*/  FSETP.GEU.AND P1, PT, R61, -126, PT ;  /* 0xc2fc00003d00780b */ /* 0x000fca0003f2e000 */
[----:B------:R-:W-:Y:S01]  /*4fb0*/  @!P4 FMUL R60, R60, 0.5 ;  /* 0x3f0000003c3cc820 */ /* 0x000fe20000400000 */
[----:B------:R-:W2:Y:S01]  /*4fc0*/  MUFU.EX2 R52, R52 ;  /* 0x0000003400347308 */ /* 0x000ea20000000800 */
[----:B-1----:R-:W-:Y:S01]  /*4fd0*/  @!P5 FMUL R153, R153, R153 ;  /* 0x000000999999d220 */ /* 0x002fe20000400000 */
[----:B------:R-:W-:-:S05]  /*4fe0*/  FSETP.GEU.AND P5, PT, R65, -126, PT ;  /* 0xc2fc00004100780b */ /* 0x000fca0003fae000 */
        /* <DEDUP_REMOVED lines=73> */
[----:B------:R1:W4:Y:S01]  /*5480*/  MUFU.EX2 R93, R6 ;  /* 0x00000006005d7308 */ /* 0x0003220000000800 */
[----:B---3--:R-:W-:Y:S01]  /*5490*/  @!P4 FMUL R84, R84, R84 ;  /* 0x000000545454c220 */ /* 0x008fe20000400000 */
[----:B------:R-:W-:-:S05]  /*54a0*/  FSETP.GEU.AND P4, PT, R25, -126, PT ;  /* 0xc2fc00001900780b */ /* 0x000fca0003f8e000 */
[----:B------:R-:W-:Y:S01]  /*54b0*/  @!P5 FMUL R100, R100, 0.5 ;  /* 0x3f0000006464d820 */ /* 0x000fe20000400000 */
[----:B------:R-:W3:Y:S01]  /*54c0*/  MUFU.EX2 R96, R96 ;  /* 0x0000006000607308 */ /* 0x000ee20000000800 */
[----:B--2---:R-:W-:Y:S01]  /*54d0*/  @!P6 FMUL R169, R169, R169 ;  /* 0x000000a9a9a9e220 */ /* 0x004fe20000400000 */
[----:B------:R-:W-:Y:S01]  /*54e0*/  FSETP.GEU.AND P6, PT, R29, -126, PT ;  /* 0xc2fc00001d00780b */ /* 0x000fe20003fce000 */
[--C-:B-1----:R-:W-:Y:S01]  /*54f0*/  FFMA R6, R104, UR10, -R5.reuse ;  /* 0x0000000a68067c23 */ /* 0x102fe20008000805 */
[----:B------:R-:W-:Y:S02]  /*5500*/  ULDC UR10, c[0x0][0x604] ;  /* 0x00018100000a7ab9 */ /* 0x000fe40000000800 */
[----:B------:R-:W-:Y:S01]  /*5510*/  FFMA R104, R105, UR10, -R5 ;  /* 0x0000000a69687c23 */ /* 0x000fe20008000805 */
[----:B------:R-:W-:Y:S01]  /*5520*/  @!P4 FMUL R25, R25, 0.5 ;  /* 0x3f0000001919c820 */ /* 0x000fe20000400000 */
[----:B------:R-:W1:Y:S01]  /*5530*/  MUFU.EX2 R92, R92 ;  /* 0x0000005c005c7308 */ /* 0x000e620000000800 */
[----:B------:R-:W-:Y:S01]  /*5540*/  ULDC UR10, c[0x0][0x604] ;  /* 0x00018100000a7ab9 */ /* 0x000fe20000000800 */
[----:B----4-:R-:W-:Y:S01]  /*5550*/  @!P3 FMUL R93, R93, R93 ;  /* 0x0000005d5d5db220 */ /* 0x010fe20000400000 */
[----:B------:R-:W-:-:S04]  /*5560*/  FSETP.GEU.AND P3, PT, R6, -126, PT ;  /* 0xc2fc00000600780b */ /* 0x000fc80003f6e000 */
[----:B------:R-:W-:Y:S01]  /*5570*/  @!P6 FMUL R29, R29, 0.5 ;  /* 0x3f0000001d1de820 */ /* 0x000fe20000400000 */
[----:B------:R-:W2:Y:S01]  /*5580*/  MUFU.EX2 R100, R100 ;  /* 0x0000006400647308 */ /* 0x000ea20000000800 */
[----:B---3--:R-:W-:-:S07]  /*5590*/  @!P1 FMUL R96, R96, R96 ;  /* 0x0000006060609220 */ /* 0x008fce0000400000 */
[----:B------:R3:W4:Y:S01]  /*55a0*/  MUFU.EX2 R97, R25 ;  /* 0x0000001900617308 */ /* 0x0007220000000800 */
[----:B-1----:R-:W-:Y:S01]  /*55b0*/  @!P2 FMUL R92, R92, R92 ;  /* 0x0000005c5c5ca220 */ /* 0x002fe20000400000 */
[----:B------:R-:W-:Y:S01]  /*55c0*/  FSETP.GEU.AND P2, PT, R104, -126, PT ;  /* 0xc2fc00006800780b */ /* 0x000fe20003f4e000 */
[----:B------:R-:W-:-:S05]  /*55d0*/  @!P3 FMUL R6, R6, 0.5 ;  /* 0x3f0000000606b820 */ /* 0x000fca0000400000 */
[----:B------:R1:W5:Y:S01]  /*55e0*/  MUFU.EX2 R101, R29 ;  /* 0x0000001d00657308 */ /* 0x0003620000000800 */
[--C-:B---3--:R-:W-:Y:S01]  /*55f0*/  FFMA R25, R108, UR10, -R5.reuse ;  /* 0x0000000a6c197c23 */ /* 0x108fe20008000805 */
[----:B------:R-:W-:Y:S01]  /*5600*/  ULDC UR10, c[0x0][0x604] ;  /* 0x00018100000a7ab9 */ /* 0x000fe20000000800 */
[----:B--2---:R-:W-:Y:S01]  /*5610*/  @!P5 FMUL R100, R100, R100 ;  /* 0x000000646464d220 */ /* 0x004fe20000400000 */
[--C-:B------:R-:W-:Y:S01]  /*5620*/  FFMA R108, R109, UR10, -R5.reuse ;  /* 0x0000000a6d6c7c23 */ /* 0x100fe20008000805 */
[----:B------:R-:W-:Y:S02]  /*5630*/  ULDC UR10, c[0x0][0x604] ;  /* 0x00018100000a7ab9 */ /* 0x000fe40000000800 */
[----:B------:R-:W-:Y:S01]  /*5640*/  @!P2 FMUL R104, R104, 0.5 ;  /* 0x3f0000006868a820 */ /* 0x000fe20000400000 */
[----:B------:R2:W3:Y:S01]  /*5650*/  MUFU.EX2 R105, R6 ;  /* 0x0000000600697308 */ /* 0x0004e20000000800 */
[--C-:B-1----:R-:W-:Y:S01]  /*5660*/  FFMA R29, R112, UR10, -R5.reuse ;  /* 0x0000000a701d7c23 */ /* 0x102fe20008000805 */
[----:B------:R-:W-:Y:S01]  /*5670*/  ULDC UR10, c[0x0][0x604] ;  /* 0x00018100000a7ab9 */ /* 0x000fe20000000800 */
[----:B------:R-:W-:Y:S01]  /*5680*/  FSETP.GEU.AND P1, PT, R108, -126, PT ;  /* 0xc2fc00006c00780b */ /* 0x000fe20003f2e000 */
[--C-:B------:R-:W-:Y:S01]  /*5690*/  FFMA R112, R113, UR10, -R5.reuse ;  /* 0x0000000a71707c23 */ /* 0x100fe20008000805 */
[----:B----4-:R-:W-:Y:S01]  /*56a0*/  @!P4 FMUL R97, R97, R97 ;  /* 0x000000616161c220 */ /* 0x010fe20000400000 */
[----:B------:R-:W-:Y:S01]  /*56b0*/  FSETP.GEU.AND P4, PT, R25, -126, PT ;  /* 0xc2fc00001900780b */ /* 0x000fe20003f8e000 */
[----:B------:R-:W-:Y:S01]  /*56c0*/  ULDC UR10, c[0x0][0x604] ;  /* 0x00018100000a7ab9 */ /* 0x000fe20000000800 */
[----:B------:R-:W1:Y:S01]  /*56d0*/  MUFU.EX2 R104, R104 ;  /* 0x0000006800687308 */ /* 0x000e620000000800 */
[----:B------:R-:W-:Y:S01]  /*56e0*/  FSETP.GEU.AND P5, PT, R112, -126, PT ;  /* 0xc2fc00007000780b */ /* 0x000fe20003fae000 */
[--C-:B------:R-:W-:Y:S01]  /*56f0*/  FFMA R116, R116, UR10, -R5.reuse ;  /* 0x0000000a74747c23 */ /* 0x100fe20008000805 */
[----:B------:R-:W-:Y:S01]  /*5700*/  ULDC UR10, c[0x0][0x604] ;  /* 0x00018100000a7ab9 */ /* 0x000fe20000000800 */
[----:B-----5:R-:W-:Y:S01]  /*5710*/  @!P6 FMUL R101, R101, R101 ;  /* 0x000000656565e220 */ /* 0x020fe20000400000 */
[--C-:B------:R-:W-:Y:S01]  /*5720*/  FFMA R171, R120, UR10, -R5.reuse ;  /* 0x0000000a78ab7c23 */ /* 0x100fe20008000805 */
[----:B------:R-:W-:Y:S01]  /*5730*/  ULDC UR10, c[0x0][0x604] ;  /* 0x00018100000a7ab9 */ /* 0x000fe20000000800 */
[----:B------:R-:W-:Y:S01]  /*5740*/  FSETP.GEU.AND P6, PT, R29, -126, PT ;  /* 0xc2fc00001d00780b */ /* 0x000fe20003fce000 */
[----:B------:R-:W-:Y:S01]  /*5750*/  @!P1 FMUL R108, R108, 0.5 ;  /* 0x3f0000006c6c9820 */ /* 0x000fe20000400000 */
[--C-:B--2---:R-:W-:Y:S01]  /*5760*/  FFMA R6, R121, UR10, -R5.reuse ;  /* 0x0000000a79067c23 */ /* 0x104fe20008000805 */
[----:B------:R-:W-:Y:S01]  /*5770*/  ULDC UR10, c[0x0][0x604] ;  /* 0x00018100000a7ab9 */ /* 0x000fe20000000800 */
[----:B------:R-:W-:Y:S01]  /*5780*/  @!P4 FMUL R25, R25, 0.5 ;  /* 0x3f0000001919c820 */ /* 0x000fe20000400000 */
[--C-:B------:R-:W-:Y:S01]  /*5790*/  FFMA R124, R124, UR10, -R5.reuse ;  /* 0x0000000a7c7c7c23 */ /* 0x100fe20008000805 */
[----:B------:R-:W-:Y:S01]  /*57a0*/  ULDC UR10, c[0x0][0x604] ;  /* 0x00018100000a7ab9 */ /* 0x000fe20000000800 */
[----:B------:R-:W-:Y:S01]  /*57b0*/  @!P5 FMUL R112, R112, 0.5 ;  /* 0x3f0000007070d820 */ /* 0x000fe20000400000 */
[----:B------:R-:W2:Y:S01]  /*57c0*/  MUFU.EX2 R108, R108 ;  /* 0x0000006c006c7308 */ /* 0x000ea20000000800 */
[--C-:B------:R-:W-:Y:S01]  /*57d0*/  FFMA R120, R117, UR10, -R5.reuse ;  /* 0x0000000a75787c23 */ /* 0x100fe20008000805 */
[----:B------:R-:W-:Y:S01]  /*57e0*/  ULDC UR10, c[0x0][0x604] ;  /* 0x00018100000a7ab9 */ /* 0x000fe20000000800 */
[----:B---3--:R-:W-:Y:S01]  /*57f0*/  @!P3 FMUL R105, R105, R105 ;  /* 0x000000696969b220 */ /* 0x008fe20000400000 */
[----:B------:R-:W-:Y:S01]  /*5800*/  FSETP.GEU.AND P3, PT, R116, -126, PT ;  /* 0xc2fc00007400780b */ /* 0x000fe20003f6e000 */
[----:B-1----:R-:W-:Y:S01]  /*5810*/  @!P2 FMUL R104, R104, R104 ;  /* 0x000000686868a220 */ /* 0x002fe20000400000 */
[----:B------:R-:W-:Y:S01]  /*5820*/  FSETP.GEU.AND P2, PT, R171, -126, PT ;  /* 0xc2fc0000ab00780b */ /* 0x000fe20003f4e000 */
[----:B------:R-:W-:Y:S01]  /*5830*/  @!P6 FMUL R29, R29, 0.5 ;  /* 0x3f0000001d1de820 */ /* 0x000fe20000400000 */
[----:B------:R1:W3:Y:S08]  /*5840*/  MUFU.EX2 R109, R25 ;  /* 0x00000019006d7308 */ /* 0x0002f00000000800 */
[----:B------:R-:W4:Y:S01]  /*5850*/  MUFU.EX2 R112, R112 ;  /* 0x0000007000707308 */ /* 0x000f220000000800 */
[--C-:B-1----:R-:W-:Y:S01]  /*5860*/  FFMA R25, R125, UR10, -R5.reuse ;  /* 0x0000000a7d197c23 */ /* 0x102fe20008000805 */
[----:B--2---:R-:W-:Y:S01]  /*5870*/  @!P1 FMUL R108, R108, R108 ;  /* 0x0000006c6c6c9220 */ /* 0x004fe20000400000 */
[----:B------:R-:W-:Y:S01]  /*5880*/  FSETP.GEU.AND P1, PT, R124, -126, PT ;  /* 0xc2fc00007c00780b */ /* 0x000fe20003f2e000 */
[----:B------:R-:W-:Y:S01]  /*5890*/  @!P3 FMUL R116, R116, 0.5 ;  /* 0x3f0000007474b820 */ /* 0x000fe20000400000 */
[----:B------:R-:W-:Y:S01]  /*58a0*/  @!P2 FMUL R171, R171, 0.5 ;  /* 0x3f000000ababa820 */ /* 0x000fe20000400000 */
[--C-:B------:R-:W-:Y:S01]  /*58b0*/  FFMA R125, R128, UR11, -R5.reuse ;  /* 0x0000000b807d7c23 */ /* 0x100fe20008000805 */
[----:B------:R-:W-:Y:S01]  /*58c0*/  ULDC UR11, c[0x0][0x604] ;  /* 0x00018100000b7ab9 */ /* 0x000fe20000000800 */
[----:B------:R-:W1:Y:S01]  /*58d0*/  MUFU.EX2 R121, R116 ;  /* 0x0000007400797308 */ /* 0x000e620000000800 */
[----:B---3--:R-:W-:Y:S01]  /*58e0*/  @!P4 FMUL R109, R109, R109 ;  /* 0x0000006d6d6dc220 */ /* 0x008fe20000400000 */
[----:B------:R-:W-:Y:S01]  /*58f0*/  FSETP.GEU.AND P4, PT, R6, -126, PT ;  /* 0xc2fc00000600780b */ /* 0x000fe20003f8e000 */
[--C-:B------:R-:W-:Y:S01]  /*5900*/  FFMA R128, R137, UR11, -R5.reuse ;  /* 0x0000000b89807c23 */ /* 0x100fe20008000805 */
[----:B------:R-:W-:Y:S01]  /*5910*/  ULDC UR10, c[0x0][0x604] ;  /* 0x00018100000a7ab9 */ /* 0x000fe20000000800 */
[----:B------:R-:W-:-:S03]  /*5920*/  FFMA R137, R144, UR14, -R5 ;  /* 0x0000000e90897c23 */ /* 0x000fc60008000805 */
[----:B------:R-:W-:Y:S01]  /*5930*/  @!P1 FMUL R124, R124, 0.5 ;  /* 0x3f0000007c7c9820 */ /* 0x000fe20000400000 */
[----:B----4-:R-:W-:Y:S01]  /*5940*/  @!P5 FMUL R112, R112, R112 ;  /* 0x000000707070d220 */ /* 0x010fe20000400000 */
[----:B------:R-:W-:Y:S01]  /*5950*/  FSETP.GEU.AND P5, PT, R25, -126, PT ;  /* 0xc2fc00001900780b */ /* 0x000fe20003fae000 */
[----:B------:R-:W2:Y:S04]  /*5960*/  MUFU.EX2 R171, R171 ;  /* 0x000000ab00ab7308 */ /* 0x000ea80000000800 */
[----:B------:R-:W-:Y:S01]  /*5970*/  @!P4 FMUL R6, R6, 0.5 ;  /* 0x3f0000000606c820 */ /* 0x000fe20000400000 */
[----:B-1----:R-:W-:-:S03]  /*5980*/  @!P3 FMUL R121, R121, R121 ;  /* 0x000000797979b220 */ /* 0x002fc60000400000 */
[----:B------:R-:W1:Y:S04]  /*5990*/  MUFU.EX2 R117, R124 ;  /* 0x0000007c00757308 */ /* 0x000e680000000800 */
[----:B------:R-:W-:-:S04]  /*59a0*/  @!P5 FMUL R25, R25, 0.5 ;  /* 0x3f0000001919d820 */ /* 0x000fc80000400000 */
[----:B------:R3:W4:Y:S01]  /*59b0*/  MUFU.EX2 R116, R6 ;  /* 0x0000000600747308 */ /* 0x0007220000000800 */
[----:B--2---:R-:W-:Y:S01]  /*59c0*/  @!P2 FMUL R171, R171, R171 ;  /* 0x000000abababa220 */ /* 0x004fe20000400000 */
[----:B------:R-:W-:-:S06]  /*59d0*/  FSETP.GEU.AND P2, PT, R125, -126, PT ;  /* 0xc2fc00007d00780b */ /* 0x000fcc0003f4e000 */
[----:B------:R2:W5:Y:S01]  /*59e0*/  MUFU.EX2 R124, R25 ;  /* 0x00000019007c7308 */ /* 0x0005620000000800 */
[----:B-1----:R-:W-:Y:S01]  /*59f0*/  @!P1 FMUL R117, R117, R117 ;  /* 0x0000007575759220 */ /* 0x002fe20000400000 */
[----:B------:R-:W-:Y:S01]  /*5a00*/  FSETP.GEU.AND P1, PT, R129, -126, PT ;  /* 0xc2fc00008100780b */ /* 0x000fe20003f2e000 */
[--C-:B---3--:R-:W-:Y:S01]  /*5a10*/  FFMA R6, R132, UR10, -R5.reuse ;  /* 0x0000000a84067c23 */ /* 0x108fe20008000805 */
[--C-:B------:R-:W-:Y:S01]  /*5a20*/  FFMA R132, R145, UR23, -R5.reuse ;  /* 0x0000001791847c23 */ /* 0x100fe20008000805 */
[----:B------:R-:W-:Y:S02]  /*5a30*/  FFMA R145, R148, UR26, -R5 ;  /* 0x0000001a94917c23 */ /* 0x000fe40008000805 */
[----:B------:R-:W-:Y:S01]  /*5a40*/  @!P2 FMUL R125, R125, 0.5 ;  /* 0x3f0000007d7da820 */ /* 0x000fe20000400000 */
[----:B------:R1:W-:Y:S01]  /*5a50*/  MUFU.EX2 R113, R29 ;  /* 0x0000001d00717308 */ /* 0x0003e20000000800 */
[----:B----4-:R-:W-:Y:S01]  /*5a60*/  @!P4 FMUL R116, R116, R116 ;  /* 0x000000747474c220 */ /* 0x010fe20000400000 */
[----:B------:R-:W-:Y:S01]  /*5a70*/  FSETP.GEU.AND P4, PT, R126, -126, PT ;  /* 0xc2fc00007e00780b */ /* 0x000fe20003f8e000 */
[----:B--2---:R-:W-:-:S02]  /*5a80*/  FADD R25, R12, R67 ;  /* 0x000000430c197221 */ /* 0x004fc40000000000 */
[----:B------:R-:W-:Y:S02]  /*5a90*/  FADD R33, R155, R116 ;  /* 0x000000749b217221 */ /* 0x000fe40000000000 */
[----:B------:R-:W-:Y:S01]  /*5aa0*/  @!P1 FMUL R129, R129, 0.5 ;  /* 0x3f00000081819820 */ /* 0x000fe20000400000 */
[----:B------:R-:W2:Y:S01]  /*5ab0*/  MUFU.EX2 R125, R125 ;  /* 0x0000007d007d7308 */ /* 0x000ea20000000800 */
[----:B-----5:R-:W-:Y:S01]  /*5ac0*/  @!P5 FMUL R124, R124, R124 ;  /* 0x0000007c7c7cd220 */ /* 0x020fe20000400000 */
[----:B------:R-:W-:Y:S01]  /*5ad0*/  FSETP.GEU.AND P5, PT, R128, -126, PT ;  /* 0xc2fc00008000780b */ /* 0x000fe20003fae000 */
[----:B------:R-:W-:Y:S01]  /*5ae0*/  FADD R5, R25, R138 ;  /* 0x0000008a19057221 */ /* 0x000fe20000000000 */
[----:B-1----:R-:W-:Y:S01]  /*5af0*/  FADD R29, R17, R82 ;  /* 0x00000052111d7221 */ /* 0x002fe20000000000 */
[----:B------:R-:W-:Y:S01]  /*5b00*/  FADD R25, R13, R66 ;  /* 0x000000420d197221 */ /* 0x000fe20000000000 */
[----:B------:R-:W-:Y:S01]  /*5b10*/  FADD R138, R34, R99 ;  /* 0x00000063228a7221 */ /* 0x000fe20000000000 */
[----:B------:R-:W-:Y:S01]  /*5b20*/  @!P4 FMUL R126, R126, 0.5 ;  /* 0x3f0000007e7ec820 */ /* 0x000fe20000400000 */
[----:B------:R-:W1:Y:S01]  /*5b30*/  MUFU.EX2 R129, R129 ;  /* 0x0000008100817308 */ /* 0x000e620000000800 */
[----:B------:R-:W-:Y:S01]  /*5b40*/  FADD R156, R29, R140 ;  /* 0x0000008c1d9c7221 */ /* 0x000fe20000000000 */
[----:B------:R-:W-:Y:S01]  /*5b50*/  FADD R65, R25, R138 ;  /* 0x0000008a19417221 */ /* 0x000fe20000000000 */
[----:B------:R-:W-:Y:S01]  /*5b60*/  FADD R29, R20, R83 ;  /* 0x00000053141d7221 */ /* 0x000fe20000000000 */
[----:B------:R-:W-:Y:S01]  /*5b70*/  FADD R140, R51, R114 ;  /* 0x00000072338c7221 */ /* 0x000fe20000000000 */
[----:B------:R-:W-:Y:S01]  /*5b80*/  FADD R25, R27, R70 ;  /* 0x000000461b197221 */ /* 0x000fe20000000000 */
[----:B------:R-:W-:Y:S01]  /*5b90*/  FADD R138, R43, R102 ;  /* 0x000000662b8a7221 */ /* 0x000fe20000000000 */
[----:B------:R-:W-:Y:S01]  /*5ba0*/  @!P5 FMUL R128, R128, 0.5 ;  /* 0x3f0000008080d820 */ /* 0x000fe20000400000 */
[----:B------:R-:W3:Y:S01]  /*5bb0*/  MUFU.EX2 R126, R126 ;  /* 0x0000007e007e7308 */ /* 0x000ee20000000800 */
[----:B--2---:R-:W-:Y:S01]  /*5bc0*/  @!P2 FMUL R125, R125, R125 ;  /* 0x0000007d7d7da220 */ /* 0x004fe20000400000 */
[----:B------:R-:W-:Y:S01]  /*5bd0*/  FSETP.GEU.AND P2, PT, R133, -126, PT ;  /* 0xc2fc00008500780b */ /* 0x000fe20003f4e000 */
[----:B------:R-:W-:Y:S01]  /*5be0*/  @!P6 FMUL R113, R113, R113 ;  /* 0x000000717171e220 */ /* 0x000fe20000400000 */
[----:B------:R-:W-:Y:S01]  /*5bf0*/  FADD R158, R29, R140 ;  /* 0x0000008c1d9e7221 */ /* 0x000fe20000000000 */
[----:B------:R-:W-:Y:S01]  /*5c00*/  FADD R69, R25, R138 ;  /* 0x0000008a19457221 */ /* 0x000fe20000000000 */
[----:B------:R-:W-:Y:S01]  /*5c10*/  FSETP.GEU.AND P6, PT, R120, -126, PT ;  /* 0xc2fc00007800780b */ /* 0x000fe20003fce000 */
[----:B------:R-:W-:Y:S01]  /*5c20*/  FADD R25, R14, R71 ;  /* 0x000000470e197221 */ /* 0x000fe20000000000 */
[----:B------:R-:W2:Y:S01]  /*5c30*/  MUFU.EX2 R128, R128 ;  /* 0x0000008000807308 */ /* 0x000ea20000000800 */
[----:B-1----:R-:W-:Y:S01]  /*5c40*/  @!P1 FMUL R129, R129, R129 ;  /* 0x0000008181819220 */ /* 0x002fe20000400000 */
[----:B------:R-:W-:Y:S01]  /*5c50*/  FSETP.GEU.AND P1, PT, R137, -126, PT ;  /* 0xc2fc00008900780b */ /* 0x000fe20003f2e000 */
[----:B------:R-:W-:Y:S01]  /*5c60*/  FADD R138, R38, R103 ;  /* 0x00000067268a7221 */ /* 0x000fe20000000000 */
[----:B------:R-:W-:Y:S01]  /*5c70*/  FADD R29, R22, R87 ;  /* 0x00000057161d7221 */ /* 0x000fe20000000000 */
[----:B------:R-:W-:Y:S01]  /*5c80*/  FADD R140, R55, R118 ;  /* 0x00000076378c7221 */ /* 0x000fe20000000000 */
[----:B------:R-:W-:Y:S01]  /*5c90*/  FADD R37, R64, R125 ;  /* 0x0000007d40257221 */ /* 0x000fe20000000000 */
[----:B------:R-:W-:Y:S01]  /*5ca0*/  @!P2 FMUL R133, R133, 0.5 ;  /* 0x3f0000008585a820 */ /* 0x000fe20000400000 */
[----:B------:R-:W-:Y:S01]  /*5cb0*/  FADD R73, R25, R138 ;  /* 0x0000008a19497221 */ /* 0x000fe20000000000 */
[----:B---3--:R-:W-:Y:S01]  /*5cc0*/  @!P4 FMUL R126, R126, R126 ;  /* 0x0000007e7e7ec220 */ /* 0x008fe20000400000 */
[----:B------:R-:W-:Y:S01]  /*5cd0*/  FSETP.GEU.AND P4, PT, R130, -126, PT ;  /* 0xc2fc00008200780b */ /* 0x000fe20003f8e000 */
[----:B------:R-:W-:Y:S01]  /*5ce0*/  FADD R162, R29, R140 ;  /* 0x0000008c1da27221 */ /* 0x000fe20000000000 */
[----:B------:R-:W-:Y:S01]  /*5cf0*/  FADD R25, R15, R74 ;  /* 0x0000004a0f197221 */ /* 0x000fe20000000000 */
[----:B------:R-:W1:Y:S01]  /*5d00*/  MUFU.EX2 R133, R133 ;  /* 0x0000008500857308 */ /* 0x000e620000000800 */
[----:B------:R-:W-:Y:S01]  /*5d10*/  FADD R138, R23, R106 ;  /* 0x0000006a178a7221 */ /* 0x000fe20000000000 */
[----:B------:R-:W-:Y:S01]  /*5d20*/  @!P1 FMUL R137, R137, 0.5 ;  /* 0x3f00000089899820 */ /* 0x000fe20000400000 */
[----:B------:R-:W-:Y:S01]  /*5d30*/  FADD R29, R16, R75 ;  /* 0x0000004b101d7221 */ /* 0x000fe20000000000 */
[----:B--2---:R-:W-:Y:S01]  /*5d40*/  @!P5 FMUL R128, R128, R128 ;  /* 0x000000808080d220 */ /* 0x004fe20000400000 */
[----:B------:R-:W-:Y:S01]  /*5d50*/  FSETP.GEU.AND P5, PT, R132, -126, PT ;  /* 0xc2fc00008400780b */ /* 0x000fe20003fae000 */
[----:B------:R-:W-:Y:S01]  /*5d60*/  FADD R140, R42, R107 ;  /* 0x0000006b2a8c7221 */ /* 0x000fe20000000000 */
[----:B------:R-:W-:Y:S01]  /*5d70*/  FADD R77, R25, R138 ;  /* 0x0000008a194d7221 */ /* 0x000fe20000000000 */
[----:B------:R-:W2:Y:S01]  /*5d80*/  MUFU.EX2 R137, R137 ;  /* 0x0000008900897308 */ /* 0x000ea20000000800 */
[----:B------:R-:W-:Y:S01]  /*5d90*/  FADD R25, R31, R78 ;  /* 0x0000004e1f197221 */ /* 0x000fe20000000000 */
[----:B------:R-:W-:Y:S01]  /*5da0*/  @!P4 FMUL R130, R130, 0.5 ;  /* 0x3f0000008282c820 */ /* 0x000fe20000400000 */
[----:B------:R-:W-:Y:S01]  /*5db0*/  FADD R81, R29, R140 ;  /* 0x0000008c1d517221 */ /* 0x000fe20000000000 */
[----:B------:R-:W-:Y:S01]  /*5dc0*/  FADD R29, R26, R91 ;  /* 0x0000005b1a1d7221 */ /* 0x000fe20000000000 */
[----:B------:R-:W-:Y:S01]  /*5dd0*/  FADD R140, R59, R122 ;  /* 0x0000007a3b8c7221 */ /* 0x000fe20000000000 */
[----:B------:R-:W-:Y:S01]  /*5de0*/  FADD R138, R47, R110 ;  /* 0x0000006e2f8a7221 */ /* 0x000fe20000000000 */
[----:B------:R-:W-:Y:S01]  /*5df0*/  @!P6 FMUL R120, R120, 0.5 ;  /* 0x3f0000007878e820 */ /* 0x000fe20000400000 */
[----:B------:R-:W3:Y:S01]  /*5e00*/  MUFU.EX2 R130, R130 ;  /* 0x0000008200827308 */ /* 0x000ee20000000800 */
[----:B-1----:R-:W-:Y:S01]  /*5e10*/  @!P2 FMUL R133, R133, R133 ;  /* 0x000000858585a220 */ /* 0x002fe20000400000 */
[----:B------:R-:W-:Y:S01]  /*5e20*/  @!P5 FMUL R132, R132, 0.5 ;  /* 0x3f0000008484d820 */ /* 0x000fe20000400000 */
[----:B------:R-:W-:Y:S01]  /*5e30*/  FSETP.GEU.AND P2, PT, R6, -126, PT ;  /* 0xc2fc00000600780b */ /* 0x000fe20003f4e000 */
[----:B------:R-:W-:Y:S01]  /*5e40*/  FADD R166, R29, R140 ;  /* 0x0000008c1da67221 */ /* 0x000fe20000000000 */
[----:B------:R-:W-:Y:S01]  /*5e50*/  FADD R85, R25, R138 ;  /* 0x0000008a19557221 */ /* 0x000fe20000000000 */
[----:B------:R-:W-:Y:S01]  /*5e60*/  FADD R29, R39, R94 ;  /* 0x0000005e271d7221 */ /* 0x000fe20000000000 */
[----:B------:R-:W-:Y:S01]  /*5e70*/  FADD R140, R62, R9 ;  /* 0x000000093e8c7221 */ /* 0x000fe20000000000 */
[----:B------:R-:W1:Y:S01]  /*5e80*/  MUFU.EX2 R132, R132 ;  /* 0x0000008400847308 */ /* 0x000e620000000800 */
[----:B--2---:R-:W-:Y:S01]  /*5e90*/  @!P1 FMUL R137, R137, R137 ;  /* 0x0000008989899220 */ /* 0x004fe20000400000 */
[----:B------:R-:W-:Y:S01]  /*5ea0*/  FSETP.GEU.AND P1, PT, R145, -126, PT ;  /* 0xc2fc00009100780b */ /* 0x000fe20003f2e000 */
[----:B------:R-:W-:Y:S01]  /*5eb0*/  FADD R25, R18, R79 ;  /* 0x0000004f12197221 */ /* 0x000fe20000000000 */
[----:B------:R-:W-:Y:S01]  /*5ec0*/  FADD R138, R46, R111 ;  /* 0x0000006f2e8a7221 */ /* 0x000fe20000000000 */
[----:B------:R-:W-:Y:S01]  /*5ed0*/  FADD R168, R29, R140 ;  /* 0x0000008c1da87221 */ /* 0x000fe20000000000 */
[----:B------:R-:W-:Y:S01]  /*5ee0*/  FADD R29, R40, R105 ;  /* 0x00000069281d7221 */ /* 0x000fe20000000000 */
[----:B------:R-:W-:Y:S01]  /*5ef0*/  FADD R140, R72, R129 ;  /* 0x00000081488c7221 */ /* 0x000fe20000000000 */
[----:B------:R-:W-:Y:S01]  /*5f00*/  @!P2 FMUL R6, R6, 0.5 ;  /* 0x3f0000000606a820 */ /* 0x000fe20000400000 */
[----:B---3--:R-:W-:Y:S01]  /*5f10*/  @!P4 FMUL R130, R130, R130 ;  /* 0x000000828282c220 */ /* 0x008fe20000400000 */
[----:B------:R-:W-:Y:S01]  /*5f20*/  FSETP.GEU.AND P4, PT, R134, -126, PT ;  /* 0xc2fc00008600780b */ /* 0x000fe20003f8e000 */
[----:B------:R-:W2:Y:S01]  /*5f30*/  MUFU.EX2 R120, R120 ;  /* 0x0000007800787308 */ /* 0x000ea20000000800 */
[----:B------:R-:W-:Y:S01]  /*5f40*/  FADD R149, R25, R138 ;  /* 0x0000008a19957221 */ /* 0x000fe20000000000 */
[----:B------:R-:W-:Y:S01]  /*5f50*/  FADD R25, R24, R169 ;  /* 0x000000a918197221 */ /* 0x000fe20000000000 */
[----:B------:R-:W-:Y:S01]  /*5f60*/  FADD R138, R56, R171 ;  /* 0x000000ab388a7221 */ /* 0x000fe20000000000 */
[----:B------:R-:W-:Y:S01]  /*5f70*/  @!P1 FMUL R145, R145, 0.5 ;  /* 0x3f00000091919820 */ /* 0x000fe20000400000 */
[----:B------:R-:W-:Y:S01]  /*5f80*/  FADD R144, R29, R140 ;  /* 0x0000008c1d907221 */ /* 0x000fe20000000000 */
[----:B-1----:R-:W-:Y:S01]  /*5f90*/  @!P5 FMUL R132, R132, R132 ;  /* 0x000000848484d220 */ /* 0x002fe20000400000 */
[----:B------:R-:W-:Y:S01]  /*5fa0*/  FSETP.GEU.AND P5, PT, R136, -126, PT ;  /* 0xc2fc00008800780b */ /* 0x000fe20003fae000 */
[----:B------:R1:W3:Y:S01]  /*5fb0*/  MUFU.EX2 R141, R6 ;  /* 0x00000006008d7308 */ /* 0x0002e20000000800 */
[----:B------:R-:W-:Y:S01]  /*5fc0*/  FADD R41, R25, R138 ;  /* 0x0000008a19297221 */ /* 0x000fe20000000000 */
[----:B------:R-:W-:Y:S01]  /*5fd0*/  FADD R29, R143, R104 ;  /* 0x000000688f1d7221 */ /* 0x000fe20000000000 */
[----:B------:R-:W-:Y:S01]  /*5fe0*/  FADD R140, R163, R128 ;  /* 0x00000080a38c7221 */ /* 0x000fe20000000000 */
[----:B------:R-:W-:Y:S01]  /*5ff0*/  @!P4 FMUL R134, R134, 0.5 ;  /* 0x3f0000008686c820 */ /* 0x000fe20000400000 */
[----:B------:R-:W-:Y:S01]  /*6000*/  FADD R25, R28, R93 ;  /* 0x0000005d1c197221 */ /* 0x000fe20000000000 */
[----:B------:R-:W-:Y:S01]  /*6010*/  FADD R138, R60, R117 ;  /* 0x000000753c8a7221 */ /* 0x000fe20000000000 */
[----:B------:R-:W-:Y:S01]  /*6020*/  FADD R146, R29, R140 ;  /* 0x0000008c1d927221 */ /* 0x000fe20000000000 */
[----:B------:R-:W-:Y:S01]  /*6030*/  MUFU.EX2 R145, R145 ;  /* 0x0000009100917308 */ /* 0x000fe20000000800 */
[----:B-1----:R-:W-:Y:S01]  /*6040*/  FADD R6, R127, R88 ;  /* 0x000000587f067221 */ /* 0x002fe20000000000 */
[----:B------:R-:W-:Y:S01]  /*6050*/  FADD R49, R25, R138 ;  /* 0x0000008a19317221 */ /* 0x000fe20000000000 */
[----:B------:R-:W-:Y:S01]  /*6060*/  FADD R25, R44, R109 ;  /* 0x0000006d2c197221 */ /* 0x000fe20000000000 */
[----:B------:R-:W-:Y:S01]  /*6070*/  @!P5 FMUL R136, R136, 0.5 ;  /* 0x3f0000008888d820 */ /* 0x000fe20000400000 */
[----:B------:R-:W-:Y:S01]  /*6080*/  FADD R45, R6, R33 ;  /* 0x00000021062d7221 */ /* 0x000fe20000000000 */
[----:B------:R-:W-:Y:S01]  /*6090*/  FADD R138, R76, R133 ;  /* 0x000000854c8a7221 */ /* 0x000fe20000000000 */
[----:B------:R-:W-:Y:S01]  /*60a0*/  FADD R6, R131, R92 ;  /* 0x0000005c83067221 */ /* 0x000fe20000000000 */
[----:B------:R-:W1:Y:S01]  /*60b0*/  MUFU.EX2 R134, R134 ;  /* 0x0000008600867308 */ /* 0x000e620000000800 */
[----:B------:R-:W-:Y:S01]  /*60c0*/  FADD R33, R157, R124 ;  /* 0x0000007c9d217221 */ /* 0x000fe20000000000 */
[----:B------:R-:W-:Y:S01]  /*60d0*/  FADD R29, R147, R108 ;  /* 0x0000006c931d7221 */ /* 0x000fe20000000000 */
[----:B------:R-:W-:Y:S01]  /*60e0*/  FADD R140, R165, R130 ;  /* 0x00000082a58c7221 */ /* 0x000fe20000000000 */
[----:B------:R-:W-:Y:S01]  /*60f0*/  FADD R148, R25, R138 ;  /* 0x0000008a19947221 */ /* 0x000fe20000000000 */
[----:B------:R-:W-:Y:S01]  /*6100*/  FADD R53, R6, R33 ;  /* 0x0000002106357221 */ /* 0x000fe20000000000 */
[----:B------:R-:W-:Y:S01]  /*6110*/  FADD R6, R32, R97 ;  /* 0x0000006120067221 */ /* 0x000fe20000000000 */
[----:B------:R-:W-:Y:S01]  /*6120*/  FADD R150, R29, R140 ;  /* 0x0000008c1d967221 */ /* 0x000fe20000000000 */
[----:B------:R-:W4:Y:S01]  /*6130*/  MUFU.EX2 R136, R136 ;  /* 0x0000008800887308 */ /* 0x000f220000000800 */
[----:B------:R-:W-:Y:S01]  /*6140*/  FADD R29, R48, R113 ;  /* 0x00000071301d7221 */ /* 0x000fe20000000000 */
[----:B------:R-:W-:Y:S01]  /*6150*/  FADD R140, R80, R137 ;  /* 0x00000089508c7221 */ /* 0x000fe20000000000 */
[----:B------:R-:W-:Y:S01]  /*6160*/  FADD R25, R135, R96 ;  /* 0x0000006087197221 */ /* 0x000fe20000000000 */
[----:B------:R-:W-:Y:S01]  /*6170*/  FADD R138, R159, R126 ;  /* 0x0000007e9f8a7221 */ /* 0x000fe20000000000 */
[----:B------:R-:W-:Y:S01]  /*6180*/  FADD R33, R151, R112 ;  /* 0x0000007097217221 */ /* 0x000fe20000000000 */
[----:B------:R-:W-:Y:S01]  /*6190*/  FADD R142, R167, R132 ;  /* 0x00000084a78e7221 */ /* 0x000fe20000000000 */
[----:B--2---:R-:W-:Y:S01]  /*61a0*/  @!P6 FMUL R120, R120, R120 ;  /* 0x000000787878e220 */ /* 0x004fe20000400000 */
[----:B---3--:R-:W-:Y:S01]  /*61b0*/  @!P2 FMUL R141, R141, R141 ;  /* 0x0000008d8d8da220 */ /* 0x008fe20000400000 */
[----:B-1----:R-:W-:Y:S01]  /*61c0*/  @!P4 FMUL R134, R134, R134 ;  /* 0x000000868686c220 */ /* 0x002fe20000400000 */
[----:B------:R-:W-:Y:S01]  /*61d0*/  @!P1 FMUL R145, R145, R145 ;  /* 0x0000009191919220 */ /* 0x000fe20000400000 */
[----:B------:R-:W-:Y:S01]  /*61e0*/  FADD R57, R6, R37 ;  /* 0x0000002506397221 */ /* 0x000fe20000000000 */
[----:B------:R-:W-:Y:S01]  /*61f0*/  FADD R152, R29, R140 ;  /* 0x0000008c1d987221 */ /* 0x000fe20000000000 */
[----:B------:R-:W-:Y:S01]  /*6200*/  FADD R61, R25, R138 ;  /* 0x0000008a193d7221 */ /* 0x000fe20000000000 */
[----:B------:R-:W-:Y:S01]  /*6210*/  FADD R154, R33, R142 ;  /* 0x0000008e219a7221 */ /* 0x000fe20000000000 */
[----:B------:R-:W-:Y:S01]  /*6220*/  FADD R6, R36, R101 ;  /* 0x0000006524067221 */ /* 0x000fe20000000000 */
[----:B------:R-:W-:Y:S01]  /*6230*/  FADD R37, R68, R141 ;  /* 0x0000008d44257221 */ /* 0x000fe20000000000 */
[----:B----4-:R-:W-:Y:S01]  /*6240*/  @!P5 FMUL R136, R136, R136 ;  /* 0x000000888888d220 */ /* 0x010fe20000400000 */
[----:B------:R-:W-:Y:S01]  /*6250*/  FADD R29, R52, R121 ;  /* 0x00000079341d7221 */ /* 0x000fe20000000000 */
        /* <DEDUP_REMOVED lines=33> */
[----:B------:R-:W-:Y:S01]  /*6470*/  MOV R25, UR7 ;  /* 0x0000000700197c02 */ /* 0x000fe20008000f00 */
[----:B------:R-:W-:Y:S01]  /*6480*/  FADD R45, R45, R142 ;  /* 0x0000008e2d2d7221 */ /* 0x000fe20000000000 */
[----:B------:R-:W-:Y:S01]  /*6490*/  FADD R6, R41, R6 ;  /* 0x0000000629067221 */ /* 0x000fe20000000000 */
[----:B------:R-:W-:Y:S01]  /*64a0*/  F2FP.F16.F32.PACK_AB R37, R26, R19 ;  /* 0x000000131a25723e */ /* 0x000fe200000000ff */
[----:B------:R-:W-:Y:S01]  /*64b0*/  FADD R5, R5, R168 ;  /* 0x000000a805057221 */ /* 0x000fe20000000000 */
[----:B------:R-:W-:Y:S01]  /*64c0*/  FADD R170, R65, R170 ;  /* 0x000000aa41aa7221 */ /* 0x000fe20000000000 */
[----:B------:R-:W-:Y:S01]  /*64d0*/  F2FP.F16.F32.PACK_AB R39, R30, R39 ;  /* 0x000000271e27723e */ /* 0x000fe200000000ff */
[----:B------:R1:W-:Y:S01]  /*64e0*/  SYNCS.ARRIVE.TRANS64.A1T0 RZ, [R25+UR39], RZ ;  /* 0x000000ff19ff79a7 */ /* 0x0003e20008100027 */
[----:B------:R-:W-:Y:S01]  /*64f0*/  F2FP.F16.F32.PACK_AB R49, R51, R50 ;  /* 0x000000323331723e */ /* 0x000fe200000000ff */
[----:B------:R-:W-:Y:S01]  /*6500*/  FADD R6, R6, R45 ;  /* 0x0000002d06067221 */ /* 0x000fe20000000000 */
[----:B------:R-:W-:Y:S01]  /*6510*/  F2FP.F16.F32.PACK_AB R26, R131, R28 ;  /* 0x0000001c831a723e */ /* 0x000fe200000000ff */
[----:B------:R-:W-:Y:S01]  /*6520*/  FADD R5, R5, R170 ;  /* 0x000000aa05057221 */ /* 0x000fe20000000000 */
[----:B------:R-:W-:-:S02]  /*6530*/  F2FP.F16.F32.PACK_AB R41, R34, R21 ;  /* 0x000000152229723e */ /* 0x000fc400000000ff */
[----:B------:R-:W-:Y:S02]  /*6540*/  F2FP.F16.F32.PACK_AB R43, R38, R43 ;  /* 0x0000002b262b723e */ /* 0x000fe400000000ff */
[----:B------:R-:W-:Y:S02]  /*6550*/  F2FP.F16.F32.PACK_AB R51, R55, R54 ;  /* 0x000000363733723e */ /* 0x000fe400000000ff */
[----:B------:R-:W-:Y:S02]  /*6560*/  F2FP.F16.F32.PACK_AB R28, R135, R32 ;  /* 0x00000020871c723e */ /* 0x000fe400000000ff */
[----:B------:R-:W-:Y:S02]  /*6570*/  F2FP.F16.F32.PACK_AB R30, R139, R36 ;  /* 0x000000248b1e723e */ /* 0x000fe400000000ff */
[----:B------:R-:W-:Y:S02]  /*6580*/  F2FP.F16.F32.PACK_AB R45, R42, R23 ;  /* 0x000000172a2d723e */ /* 0x000fe400000000ff */
        /* <DEDUP_REMOVED lines=21> */
[----:B-1----:R-:W-:Y:S02]  /*66e0*/  F2FP.F16.F32.PACK_AB R25, R13, R12 ;  /* 0x0000000c0d19723e */ /* 0x002fe400000000ff */
        /* <DEDUP_REMOVED lines=29> */
[----:B------:R-:W-:Y:S01]  /*68c0*/  F2FP.F16.F32.PACK_AB R86, R136, R145 ;  /* 0x000000918856723e */ /* 0x000fe200000000ff */
[----:B------:R-:W-:Y:S06]  /*68d0*/  @!P0 BRA `(.L_x_19) ;  /* 0x0000000000048947 */ /* 0x000fec0003800000 */
[----:B------:R-:W-:Y:S01]  /*68e0*/  BPT.TRAP 0x1 ;  /* 0x000000040000795c */ /* 0x000fe20000300000 */
.L_x_19:
[----:B------:R-:W1:Y:S02]  /*68f0*/  SYNCS.PHASECHK.TRANS64.TRYWAIT P1, [UR36+0x4d008], R4 ;  /* 0x04d00804ff0075a7 */ /* 0x000e640008020164 */
[----:B-1----:R-:W-:Y:S05]  /*6900*/  @!P1 BRA `(.L_x_20) ;  /* 0x0000014800e09947 */ /* 0x002fea0003800000 */
.L_x_114:
[----:B------:R-:W-:Y:S01]  /*6910*/  UIADD3 UR10, UR4, 0xe00, URZ ;  /* 0x00000e00040a7890 */ /* 0x000fe2000fffe03f */
[----:B------:R-:W-:Y:S01]  /*6920*/  WARPGROUP.ARRIVE ;  /* 0x00000000000079c5 */ /* 0x000fe20000000000 */
[----:B------:R-:W-:Y:S01]  /*6930*/  UMOV UR11, 0xc0000010 ;  /* 0xc0000010000b7882 */ /* 0x000fe20000000000 */
[----:B------:R-:W-:Y:S01]  /*6940*/  UIADD3 UR14, UR4, 0x1000, URZ ;  /* 0x00001000040e7890 */ /* 0x000fe2000fffe03f */
[----:B------:R-:W-:Y:S01]  /*6950*/  F2FP.F16.F32.PACK_AB R87, R10, R9 ;  /* 0x000000090a57723e */ /* 0x000fe200000000ff */
[----:B------:R-:W-:Y:S01]  /*6960*/  UMOV UR15, 0xc0000010 ;  /* 0xc0000010000f7882 */ /* 0x000fe20000000000 */
[----:B------:R-:W-:Y:S01]  /*6970*/  UIADD3 UR18, UR4, 0x1200, URZ ;  /* 0x0000120004127890 */ /* 0x000fe2000fffe03f */
[----:B------:R-:W-:Y:S02]  /*6980*/  UMOV UR19, 0xc0000010 ;  /* 0xc000001000137882 */ /* 0x000fe40000000000 */
[----:B------:R-:W-:Y:S01]  /*6990*/  HGMMA.64x16x16.F32 R200, R24, gdesc[UR8].tnspB, RZ, !UPT, gsb0 ;  /* 0x4020000818c87df0 */ /* 0x000fe2000c0008ff */
[----:B------:R-:W-:Y:S01]  /*69a0*/  UIADD3 UR22, UR4, 0x1400, URZ ;  /* 0x0000140004167890 */ /* 0x000fe2000fffe03f */
[----:B------:R-:W-:Y:S01]  /*69b0*/  UMOV UR23, 0xc0000010 ;  /* 0xc000001000177882 */ /* 0x000fe20000000000 */
[----:B------:R-:W-:Y:S01]  /*69c0*/  UIADD3 UR10, UR4, 0x1600, URZ ;  /* 0x00001600040a7890 */ /* 0x000fe2000fffe03f */
[----:B------:R-:W-:Y:S01]  /*69d0*/  UMOV UR11, 0xc0000010 ;  /* 0xc0000010000b7882 */ /* 0x000fe20000000000 */
[----:B------:R-:W-:-:S02]  /*69e0*/  WARPGROUP.DEPBAR.LE gsb0, 0x0 ;  /* 0x00008000000079c5 */ /* 0x000fc40000010000 */
[----:B------:R-:W-:-:S06]  /*69f0*/  WARPGROUP.ARRIVE ;  /* 0x00000000000079c5 */ /* 0x000fcc0000000000 */
[----:B------:R-:W-:Y:S01]  /*6a00*/  HGMMA.64x16x16.F32 R192, R24, gdesc[UR12].tnspB, RZ, !UPT, gsb0 ;  /* 0x4020000c18c07df0 */ /* 0x000fe2000c0008ff */
[----:B------:R-:W-:Y:S01]  /*6a10*/  UIADD3 UR14, UR4, 0x1800, URZ ;  /* 0x00001800040e7890 */ /* 0x000fe2000fffe03f */
[----:B------:R-:W-:Y:S01]  /*6a20*/  UMOV UR15, 0xc0000010 ;  /* 0xc0000010000f7882 */ /* 0x000fe20000000000 */
[----:B------:R-:W-:Y:S02]  /*6a30*/  WARPGROUP.DEPBAR.LE gsb0, 0x0 ;  /* 0x00008000000079c5 */ /* 0x000fe40000010000 */
        /* <DEDUP_REMOVED lines=26> */
[----:B------:R-:W-:Y:S01]  /*6be0*/  HGMMA.64x16x16.F32 R200, R28, gdesc[UR8].tnspB, R200, gsb0 ;  /* 0x402000081cc87df0 */ /* 0x000fe200080008c8 */
        /* <DEDUP_REMOVED lines=504> */
[----:B------:R-:W-:Y:S03]  /*8b70*/  HGMMA.64x16x16.F32 R176, R84, gdesc[UR20].tnspB, R176, gsb0 ;  /* 0x4020001454b07df0 */ /* 0x000fe600080008b0 */
        /* <DEDUP_REMOVED lines=10> */
[----:B------:R-:W-:Y:S05]  /*8c20*/  @!P0 BRA `(.L_x_21) ;  /* 0x0000000000048947 */ /* 0x000fea0003800000 */
[----:B------:R-:W-:Y:S01]  /*8c30*/  BPT.TRAP 0x1 ;  /* 0x000000040000795c */ /* 0x000fe20000300000 */
.L_x_21:
[----:B------:R-:W-:Y:S01]  /*8c40*/  UISETP.GT.U32.AND UP0, UPT, UR5, 0x1, UPT ;  /* 0x000000010500788c */ /* 0x000fe2000bf04070 */
[----:B-1----:R-:W-:Y:S01]  /*8c50*/  IMAD.MOV.U32 R4, RZ, RZ, RZ ;  /* 0x000000ffff047224 */ /* 0x002fe200078e00ff */
[----:B------:R-:W-:-:S04]  /*8c60*/  UIADD3 UR7, UR36, 0x4d028, URZ ;  /* 0x0004d02824077890 */ /* 0x000fc8000fffe03f */
[----:B------:R-:W-:Y:S01]  /*8c70*/  PLOP3.LUT P1, PT, PT, PT, UP0, 0x80, 0x0 ;  /* 0x000000000000781c */ /* 0x000fe20003f2f008 */
[----:B------:R-:W-:-:S09]  /*8c80*/  UPRMT UR7, URZ, 0x654, UR7 ;  /* 0x000006543f077896 */ /* 0x000fd20008000007 */
[----:B------:R-:W-:Y:S03]  /*8c90*/  SYNCS.ARRIVE.TRANS64.RED.A1T0 RZ, [UR7], RZ ;  /* 0x000000ffffff79a7 */ /* 0x000fe60008100407 */
[----:B------:R-:W-:Y:S05]  /*8ca0*/  @P1 BRA `(.L_x_22) ;  /* 0x0000000000041947 */ /* 0x000fea0003800000 */
[----:B------:R-:W-:Y:S01]  /*8cb0*/  BPT.TRAP 0x1 ;  /* 0x000000040000795c */ /* 0x000fe20000300000 */
.L_x_22:
[C---:B------:R-:W-:Y:S01]  /*8cc0*/  ISETP.GE.AND P2, PT, R8.reuse, 0x3, PT ;  /* 0x000000030800780c */ /* 0x040fe20003f46270 */
[----:B------:R-:W-:Y:S01]  /*8cd0*/  UMOV UR5, 0x1 ;  /* 0x0000000100057882 */ /* 0x000fe20000000000 */
[----:B------:R-:W-:Y:S01]  /*8ce0*/  UMOV UR7, 0x2 ;  /* 0x0000000200077882 */ /* 0x000fe20000000000 */
[----:B------:R-:W-:Y:S02]  /*8cf0*/  IADD3 R3, R3, 0x100, RZ ;  /* 0x0000010003037810 */ /* 0x000fe40007ffe0ff */
[----:B------:R-:W-:-:S08]  /*8d00*/  IADD3 R8, R8, -0x1, RZ ;  /* 0xffffffff08087810 */ /* 0x000fd00007ffe0ff */
[----:B------:R-:W-:Y:S05]  /*8d10*/  @!P2 BRA `(.L_x_23) ;  /* 0x00000068009ca947 */ /* 0x000fea0003800000 */
[----:B------:R-:W-:Y:S01]  /*8d20*/  MOV R13, R7 ;  /* 0x00000007000d7202 */ /* 0x000fe20000000f00 */
[----:B------:R-:W-:Y:S01]  /*8d30*/  IMAD.MOV.U32 R4, RZ, RZ, RZ ;  /* 0x000000ffff047224 */ /* 0x000fe200078e00ff */
[----:B------:R-:W-:Y:S01]  /*8d40*/  MOV R9, R11 ;  /* 0x0000000b00097202 */ /* 0x000fe20000000f00 */
[----:B------:R-:W-:Y:S01]  /*8d50*/  UMOV UR7, 0x2 ;  /* 0x0000000200077882 */ /* 0x000fe20000000000 */
[----:B------:R-:W-:Y:S01]  /*8d60*/  UMOV UR5, 0x1 ;  /* 0x0000000100057882 */ /* 0x000fe20000000000 */
[----:B------:R-:W-:-:S05]  /*8d70*/  ULDC UR39, c[0x0][0x604] ;  /* 0x0001810000277ab9 */ /* 0x000fca0000000800 */
.L_x_34:
[----:B------:R-:W-:-:S13]  /*8d80*/  PLOP3.LUT P3, PT, PT, PT, UP1, 0x80, 0x0 ;  /* 0x000000000000781c */ /* 0x000fda0003f6f018 */
[----:B------:R-:W-:Y:S05]  /*8d90*/  @!P3 BRA `(.L_x_24) ;  /* 0x000000000004b947 */ /* 0x000fea0003800000 */
[----:B------:R-:W-:Y:S01]  /*8da0*/  BPT.TRAP 0x1 ;  /* 0x000000040000795c */ /* 0x000fe20000300000 */
.L_x_24:
[----:B------:R-:W-:Y:S01]  /*8db0*/  ULEA UR10, UR7, UR36, 0x3 ;  /* 0x00000024070a7291 */ /* 0x000fe2000f8e183f */
[----:B------:R-:W-:-:S08]  /*8dc0*/  SHF.L.U32 R7, R4, 0x1f, RZ ;  /* 0x0000001f04077819 */ /* 0x000fd000000006ff */
[----:B------:R-:W1:Y:S02]  /*8dd0*/  SYNCS.PHASECHK.TRANS64.TRYWAIT P2, [UR10+0x4d000], R7 ;  /* 0x04d00007ff0075a7 */ /* 0x000e64000804014a */
[----:B-1----:R-:W-:Y:S05]  /*8de0*/  @!P2 BRA `(.L_x_25) ;  /* 0x0000012400c0a947 */ /* 0x002fea0003800000 */
.L_x_115:
[----:B------:R-:W-:Y:S01]  /*8df0*/  UIMAD UR10, UR7, 0xe00, UR6 ;  /* 0x00000e00070a78a4 */ /* 0x000fe2000f8e0206 */
[----:B------:R-:W-:Y:S01]  /*8e00*/  WARPGROUP.ARRIVE ;  /* 0x00000000000079c5 */ /* 0x000fe20000000000 */
[----:B------:R-:W-:Y:S01]  /*8e10*/  UMOV UR11, 0xc0000010 ;  /* 0xc0000010000b7882 */ /* 0x000fe20000000000 */
[----:B------:R-:W-:Y:S01]  /*8e20*/  UMOV UR15, 0xc0000010 ;  /* 0xc0000010000f7882 */ /* 0x000fe20000000000 */
[----:B------:R-:W-:Y:S02]  /*8e30*/  UIADD3 UR14, UR10, 0x200, URZ ;  /* 0x000002000a0e7890 */ /* 0x000fe4000fffe03f */
[----:B------:R-:W-:Y:S01]  /*8e40*/  UIADD3 UR18, UR10, 0x400, URZ ;  /* 0x000004000a127890 */ /* 0x000fe2000fffe03f */
[----:B------:R-:W-:Y:S02]  /*8e50*/  UMOV UR19, 0xc0000010 ;  /* 0xc000001000137882 */ /* 0x000fe40000000000 */
[----:B------:R-:W-:Y:S01]  /*8e60*/  HGMMA.64x256x16.F32 R24, gdesc[UR8], RZ, !UPT, gsb0 ;  /* 0x03e00000081879f0 */ /* 0x000fe2000c0008ff */
[----:B------:R-:W-:Y:S01]  /*8e70*/  UIADD3 UR22, UR10, 0x600, URZ ;  /* 0x000006000a167890 */ /* 0x000fe2000fffe03f */
[----:B------:R-:W-:Y:S01]  /*8e80*/  UMOV UR23, 0xc0000010 ;  /* 0xc000001000177882 */ /* 0x000fe20000000000 */
[----:B------:R-:W-:Y:S01]  /*8e90*/  UIADD3 UR26, UR10, 0x800, URZ ;  /* 0x000008000a1a7890 */ /* 0x000fe2000fffe03f */
[----:B------:R-:W-:Y:S01]  /*8ea0*/  UMOV UR27, 0xc0000010 ;  /* 0xc0000010001b7882 */ /* 0x000fe20000000000 */
[----:B------:R-:W-:Y:S01]  /*8eb0*/  UIADD3 UR30, UR10, 0xa00, URZ ;  /* 0x00000a000a1e7890 */ /* 0x000fe2000fffe03f */
[----:B------:R-:W-:Y:S01]  /*8ec0*/  UMOV UR31, 0xc0000010 ;  /* 0xc0000010001f7882 */ /* 0x000fe20000000000 */
[----:B------:R-:W-:Y:S01]  /*8ed0*/  UIADD3 UR34, UR10, 0xc00, URZ ;  /* 0x00000c000a227890 */ /* 0x000fe2000fffe03f */
[----:B------:R-:W-:Y:S01]  /*8ee0*/  UMOV UR35, 0xc0000010 ;  /* 0xc000001000237882 */ /* 0x000fe20000000000 */
[----:B------:R-:W-:-:S04]  /*8ef0*/  UIADD3 UR7, UR7, 0x1, URZ ;  /* 0x0000000107077890 */ /* 0x000fc8000fffe03f */
[----:B------:R-:W-:-:S04]  /*8f00*/  UISETP.NE.AND UP0, UPT, UR7, 0x5, UPT ;  /* 0x000000050700788c */ /* 0x000fc8000bf05270 */
[----:B------:R-:W-:Y:S02]  /*8f10*/  USEL UR10, URZ, 0x1, UP0 ;  /* 0x000000013f0a7887 */ /* 0x000fe40008000000 */
[----:B------:R-:W-:-:S04]  /*8f20*/  USEL UR7, UR7, URZ, UP0 ;  /* 0x0000003f07077287 */ /* 0x000fc80008000000 */
[----:B------:R-:W-:Y:S01]  /*8f30*/  LOP3.LUT R4, R4, UR10, RZ, 0x3c, !PT ;  /* 0x0000000a04047c12 */ /* 0x000fe2000f8e3cff */
[----:B------:R-:W-:Y:S02]  /*8f40*/  WARPGROUP.DEPBAR.LE gsb0, 0x0 ;  /* 0x00008000000079c5 */ /* 0x000fe40000010000 */
[----:B------:R-:W-:-:S06]  /*8f50*/  WARPGROUP.ARRIVE ;  /* 0x00000000000079c5 */ /* 0x000fcc0000000000 */
[----:B------:R-:W-:Y:S03]  /*8f60*/  HGMMA.64x256x16.F32 R24, gdesc[UR12], R24, gsb0 ;  /* 0x03e000000c1879f0 */ /* 0x000fe60008000818 */
        /* <DEDUP_REMOVED lines=21> */
[----:B------:R-:W-:Y:S05]  /*90c0*/  @!P3 BRA `(.L_x_26) ;  /* 0x000000000004b947 */ /* 0x000fea0003800000 */
[----:B------:R-:W-:Y:S01]  /*90d0*/  BPT.TRAP 0x1 ;  /* 0x000000040000795c */ /* 0x000fe20000300000 */
.L_x_26:
[----:B-1----:R-:W-:Y:S01]  /*90e0*/  FMNMX R10, R24, R13, !PT ;  /* 0x0000000d180a7209 */ /* 0x002fe20007800000 */
[----:B------:R-:W-:-:S03]  /*90f0*/  ULEA UR10, UR7, UR36, 0x3 ;  /* 0x00000024070a7291 */ /* 0x000fc6000f8e183f */
[----:B------:R-:W-:-:S04]  /*9100*/  FMNMX R7, R25, R10, !PT ;  /* 0x0000000a19077209 */ /* 0x000fc80007800000 */
        /* <DEDUP_REMOVED lines=61> */
[----:B------:R-:W-:-:S05]  /*94e0*/  FMNMX R11, R149, R10, !PT ;  /* 0x0000000a950b7209 */ /* 0x000fca0007800000 */
[----:B------:R-:W1:Y:S02]  /*94f0*/  SHFL.BFLY PT, R10, R11, 0x1, 0x1f ;  /* 0x0c201f000b0a7f89 */ /* 0x000e6400000e0000 */
[----:B-1----:R-:W-:-:S05]  /*9500*/  FMNMX R14, R11, R10, !PT ;  /* 0x0000000a0b0e7209 */ /* 0x002fca0007800000 */
[----:B------:R-:W1:Y:S02]  /*9510*/  SHFL.BFLY PT, R7, R14, 0x2, 0x1f ;  /* 0x0c401f000e077f89 */ /* 0x000e6400000e0000 */
[----:B-1----:R-:W-:-:S04]  /*9520*/  FMNMX R7, R14, R7, !PT ;  /* 0x000000070e077209 */ /* 0x002fc80007800000 */
[----:B------:R-:W-:-:S04]  /*9530*/  FSETP.NEU.AND P2, PT, R7, -INF , PT ;  /* 0xff8000000700780b */ /* 0x000fc80003f4d000 */
[----:B------:R-:W-:-:S05]  /*9540*/  FSEL R10, R7, RZ, P2 ;  /* 0x000000ff070a7208 */ /* 0x000fca0001000000 */
[----:B------:R-:W-:-:S04]  /*9550*/  FMUL R12, R10, UR39 ;  /* 0x000000270a0c7c20 */ /* 0x000fc80008400000 */
[--C-:B------:R-:W-:Y:S01]  /*9560*/  FFMA R17, R25, UR39, -R12.reuse ;  /* 0x0000002719117c23 */ /* 0x100fe2000800080c */
[--C-:B------:R-:W-:Y:S01]  /*9570*/  FFMA R16, R29, UR39, -R12.reuse ;  /* 0x000000271d107c23 */ /* 0x100fe2000800080c */
[--C-:B------:R-:W-:Y:S01]  /*9580*/  FFMA R24, R24, UR39, -R12.reuse ;  /* 0x0000002718187c23 */ /* 0x100fe2000800080c */
[--C-:B------:R-:W-:Y:S01]  /*9590*/  FFMA R15, R28, UR39, -R12.reuse ;  /* 0x000000271c0f7c23 */ /* 0x100fe2000800080c */
[--C-:B------:R-:W-:Y:S01]  /*95a0*/  FFMA R18, R32, UR39, -R12.reuse ;  /* 0x0000002720127c23 */ /* 0x100fe2000800080c */
[----:B------:R-:W-:Y:S01]  /*95b0*/  FSETP.GEU.AND P2, PT, R17, -126, PT ;  /* 0xc2fc00001100780b */ /* 0x000fe20003f4e000 */
        /* <DEDUP_REMOVED lines=9> */
[--C-:B------:R-:W-:Y:S01]  /*9650*/  FFMA R25, R44, UR39, -R12.reuse ;  /* 0x000000272c197c23 */ /* 0x100fe2000800080c */
[--C-:B------:R-:W-:Y:S01]  /*9660*/  FFMA R29, R48, UR39, -R12.reuse ;  /* 0x00000027301d7c23 */ /* 0x100fe2000800080c */
[--C-:B------:R-:W-:Y:S01]  /*9670*/  FFMA R33, R52, UR39, -R12.reuse ;  /* 0x0000002734217c23 */ /* 0x100fe2000800080c */
[----:B------:R-:W-:Y:S01]  /*9680*/  @!P2 FMUL R17, R17, 0.5 ;  /* 0x3f0000001111a820 */ /* 0x000fe20000400000 */
[--C-:B------:R-:W-:Y:S01]  /*9690*/  FFMA R37, R56, UR39, -R12.reuse ;  /* 0x0000002738257c23 */ /* 0x100fe2000800080c */
[----:B------:R-:W-:Y:S01]  /*96a0*/  @!P5 FMUL R16, R16, 0.5 ;  /* 0x3f0000001010d820 */ /* 0x000fe20000400000 */
[--C-:B------:R-:W-:Y:S01]  /*96b0*/  FFMA R41, R60, UR39, -R12.reuse ;  /* 0x000000273c297c23 */ /* 0x100fe2000800080c */
[----:B------:R-:W-:Y:S01]  /*96c0*/  @!P3 FMUL R24, R24, 0.5 ;  /* 0x3f0000001818b820 */ /* 0x000fe20000400000 */
[--C-:B------:R-:W-:Y:S01]  /*96d0*/  FFMA R145, R145, UR39, -R12.reuse ;  /* 0x0000002791917c23 */ /* 0x100fe2000800080c */
[----:B------:R-:W1:Y:S01]  /*96e0*/  MUFU.EX2 R17, R17 ;  /* 0x0000001100117308 */ /* 0x000e620000000800 */
[----:B------:R-:W-:Y:S01]  /*96f0*/  @!P6 FMUL R15, R15, 0.5 ;  /* 0x3f0000000f0fe820 */ /* 0x000fe20000400000 */
[----:B------:R-:W-:Y:S01]  /*9700*/  @!P4 FMUL R18, R18, 0.5 ;  /* 0x3f0000001212c820 */ /* 0x000fe20000400000 */
[----:B------:R-:W-:-:S05]  /*9710*/  FFMA R149, R149, UR39, -R12 ;  /* 0x0000002795957c23 */ /* 0x000fca000800080c */
[----:B------:R2:W3:Y:S08]  /*9720*/  MUFU.EX2 R14, R24 ;  /* 0x00000018000e7308 */ /* 0x0004f00000000800 */
[----:B------:R-:W4:Y:S01]  /*9730*/  MUFU.EX2 R16, R16 ;  /* 0x0000001000107308 */ /* 0x000f220000000800 */
[----:B-1----:R-:W-:Y:S01]  /*9740*/  @!P2 FMUL R17, R17, R17 ;  /* 0x000000111111a220 */ /* 0x002fe20000400000 */
[----:B------:R-:W-:-:S02]  /*9750*/  FSETP.GEU.AND P2, PT, R21, -126, PT ;  /* 0xc2fc00001500780b */ /* 0x000fc40003f4e000 */
[----:B--2---:R-:W-:-:S04]  /*9760*/  FMNMX R24, R26, R9, !PT ;  /* 0x000000091a187209 */ /* 0x004fc80007800000 */
[----:B------:R-:W1:Y:S01]  /*9770*/  MUFU.EX2 R15, R15 ;  /* 0x0000000f000f7308 */ /* 0x000e620000000800 */
[----:B---3--:R-:W-:Y:S01]  /*9780*/  @!P3 FMUL R14, R14, R14 ;  /* 0x0000000e0e0eb220 */ /* 0x008fe20000400000 */
[----:B------:R-:W-:Y:S02]  /*9790*/  FSETP.GEU.AND P3, PT, R19, -126, PT ;  /* 0xc2fc00001300780b */ /* 0x000fe40003f6e000 */
[----:B------:R-:W-:Y:S01]  /*97a0*/  FMNMX R11, R27, R24, !PT ;  /* 0x000000181b0b7209 */ /* 0x000fe20007800000 */
[--C-:B------:R-:W-:Y:S01]  /*97b0*/  FFMA R24, R45, UR39, -R12.reuse ;  /* 0x000000272d187c23 */ /* 0x100fe2000800080c */
[----:B------:R-:W-:Y:S01]  /*97c0*/  FFMA R45, R64, UR39, -R12 ;  /* 0x00000027402d7c23 */ /* 0x000fe2000800080c */
[----:B------:R-:W-:Y:S01]  /*97d0*/  @!P2 FMUL R21, R21, 0.5 ;  /* 0x3f0000001515a820 */ /* 0x000fe20000400000 */
[----:B------:R-:W2:Y:S01]  /*97e0*/  MUFU.EX2 R18, R18 ;  /* 0x0000001200127308 */ /* 0x000ea20000000800 */
[----:B----4-:R-:W-:Y:S01]  /*97f0*/  @!P5 FMUL R16, R16, R16 ;  /* 0x000000101010d220 */ /* 0x010fe20000400000 */
[----:B------:R-:W-:-:S02]  /*9800*/  FSETP.GEU.AND P5, PT, R23, -126, PT ;  /* 0xc2fc00001700780b */ /* 0x000fc40003fae000 */
[----:B------:R-:W-:-:S03]  /*9810*/  FMNMX R28, R30, R11, !PT ;  /* 0x0000000b1e1c7209 */ /* 0x000fc60007800000 */
[----:B------:R-:W-:Y:S01]  /*9820*/  @!P3 FMUL R19, R19, 0.5 ;  /* 0x3f0000001313b820 */ /* 0x000fe20000400000 */
[----:B------:R-:W3:Y:S01]  /*9830*/  MUFU.EX2 R21, R21 ;  /* 0x0000001500157308 */ /* 0x000ee20000000800 */
[----:B-1----:R-:W-:Y:S01]  /*9840*/  @!P6 FMUL R15, R15, R15 ;  /* 0x0000000f0f0fe220 */ /* 0x002fe20000400000 */
[----:B------:R-:W-:Y:S02]  /*9850*/  FSETP.GEU.AND P6, PT, R20, -126, PT ;  /* 0xc2fc00001400780b */ /* 0x000fe40003fce000 */
[----:B------:R-:W-:Y:S01]  /*9860*/  FMNMX R11, R31, R28, !PT ;  /* 0x0000001c1f0b7209 */ /* 0x000fe20007800000 */
[--C-:B------:R-:W-:Y:S01]  /*9870*/  FFMA R28, R49, UR39, -R12.reuse ;  /* 0x00000027311c7c23 */ /* 0x100fe2000800080c */
[--C-:B------:R-:W-:Y:S01]  /*9880*/  FFMA R49, R69, UR39, -R12.reuse ;  /* 0x0000002745317c23 */ /* 0x100fe2000800080c */
[----:B------:R-:W-:Y:S01]  /*9890*/  @!P5 FMUL R23, R23, 0.5 ;  /* 0x3f0000001717d820 */ /* 0x000fe20000400000 */
[----:B------:R-:W1:Y:S01]  /*98a0*/  MUFU.EX2 R19, R19 ;  /* 0x0000001300137308 */ /* 0x000e620000000800 */
[----:B--2---:R-:W-:Y:S01]  /*98b0*/  @!P4 FMUL R18, R18, R18 ;  /* 0x000000121212c220 */ /* 0x004fe20000400000 */
[----:B------:R-:W-:Y:S01]  /*98c0*/  FSETP.GEU.AND P4, PT, R22, -126, PT ;  /* 0xc2fc00001600780b */ /* 0x000fe20003f8e000 */
[----:B------:R-:W-:Y:S01]  /*98d0*/  FFMA R69, R85, UR39, -R12 ;  /* 0x0000002755457c23 */ /* 0x000fe2000800080c */
[----:B------:R-:W-:-:S03]  /*98e0*/  FMNMX R32, R34, R11, !PT ;  /* 0x0000000b22207209 */ /* 0x000fc60007800000 */
[----:B------:R-:W-:Y:S01]  /*98f0*/  @!P6 FMUL R20, R20, 0.5 ;  /* 0x3f0000001414e820 */ /* 0x000fe20000400000 */
[----:B------:R-:W2:Y:S01]  /*9900*/  MUFU.EX2 R23, R23 ;  /* 0x0000001700177308 */ /* 0x000ea20000000800 */
[----:B---3--:R-:W-:Y:S01]  /*9910*/  @!P2 FMUL R21, R21, R21 ;  /* 0x000000151515a220 */ /* 0x008fe20000400000 */
[----:B------:R-:W-:Y:S02]  /*9920*/  FSETP.GEU.AND P2, PT, R24, -126, PT ;  /* 0xc2fc00001800780b */ /* 0x000fe40003f4e000 */
[----:B------:R-:W-:-:S03]  /*9930*/  FMNMX R11, R35, R32, !PT ;  /* 0x00000020230b7209 */ /* 0x000fc60007800000 */
[----:B------:R-:W-:Y:S01]  /*9940*/  @!P4 FMUL R22, R22, 0.5 ;  /* 0x3f0000001616c820 */ /* 0x000fe20000400000 */
[----:B------:R-:W3:Y:S01]  /*9950*/  MUFU.EX2 R20, R20 ;  /* 0x0000001400147308 */ /* 0x000ee20000000800 */
[----:B-1----:R-:W-:Y:S01]  /*9960*/  @!P3 FMUL R19, R19, R19 ;  /* 0x000000131313b220 */ /* 0x002fe20000400000 */
[----:B------:R-:W-:Y:S02]  /*9970*/  FSETP.GEU.AND P3, PT, R25, -126, PT ;  /* 0xc2fc00001900780b */ /* 0x000fe40003f6e000 */
[----:B------:R-:W-:-:S03]  /*9980*/  FMNMX R32, R38, R11, !PT ;  /* 0x0000000b26207209 */ /* 0x000fc60007800000 */
[----:B------:R-:W-:Y:S01]  /*9990*/  @!P2 FMUL R24, R24, 0.5 ;  /* 0x3f0000001818a820 */ /* 0x000fe20000400000 */
[----:B------:R-:W1:Y:S01]  /*99a0*/  MUFU.EX2 R22, R22 ;  /* 0x0000001600167308 */ /* 0x000e620000000800 */
[----:B--2---:R-:W-:Y:S01]  /*99b0*/  @!P5 FMUL R23, R23, R23 ;  /* 0x000000171717d220 */ /* 0x004fe20000400000 */
[----:B------:R-:W-:Y:S02]  /*99c0*/  FSETP.GEU.AND P5, PT, R28, -126, PT ;  /* 0xc2fc00001c00780b */ /* 0x000fe40003fae000 */
[----:B------:R-:W-:Y:S01]  /*99d0*/  FMNMX R11, R39, R32, !PT ;  /* 0x00000020270b7209 */ /* 0x000fe20007800000 */
[--C-:B------:R-:W-:Y:S01]  /*99e0*/  FFMA R32, R53, UR39, -R12.reuse ;  /* 0x0000002735207c23 */ /* 0x100fe2000800080c */
[--C-:B------:R-:W-:Y:S01]  /*99f0*/  FFMA R53, R73, UR39, -R12.reuse ;  /* 0x0000002749357c23 */ /* 0x100fe2000800080c */
[----:B------:R-:W-:Y:S01]  /*9a00*/  @!P3 FMUL R25, R25, 0.5 ;  /* 0x3f0000001919b820 */ /* 0x000fe20000400000 */
[----:B------:R-:W2:Y:S01]  /*9a10*/  MUFU.EX2 R24, R24 ;  /* 0x0000001800187308 */ /* 0x000ea20000000800 */
[----:B---3--:R-:W-:Y:S01]  /*9a20*/  @!P6 FMUL R20, R20, R20 ;  /* 0x000000141414e220 */ /* 0x008fe20000400000 */
[----:B------:R-:W-:Y:S01]  /*9a30*/  FSETP.GEU.AND P6, PT, R29, -126, PT ;  /* 0xc2fc00001d00780b */ /* 0x000fe20003fce000 */
[--C-:B------:R-:W-:Y:S01]  /*9a40*/  FFMA R73, R88, UR39, -R12.reuse ;  /* 0x0000002758497c23 */ /* 0x100fe2000800080c */
[----:B------:R-:W-:Y:S01]  /*9a50*/  FMNMX R36, R42, R11, !PT ;  /* 0x0000000b2a247209 */ /* 0x000fe20007800000 */
[--C-:B------:R-:W-:Y:S01]  /*9a60*/  FFMA R88, R97, UR39, -R12.reuse ;  /* 0x0000002761587c23 */ /* 0x100fe2000800080c */
[--C-:B------:R-:W-:Y:S01]  /*9a70*/  FFMA R97, R105, UR39, -R12.reuse ;  /* 0x0000002769617c23 */ /* 0x100fe2000800080c */
[----:B------:R-:W-:Y:S01]  /*9a80*/  @!P5 FMUL R28, R28, 0.5 ;  /* 0x3f0000001c1cd820 */ /* 0x000fe20000400000 */
[----:B------:R-:W3:Y:S01]  /*9a90*/  MUFU.EX2 R25, R25 ;  /* 0x0000001900197308 */ /* 0x000ee20000000800 */
[----:B-1----:R-:W-:Y:S01]  /*9aa0*/  @!P4 FMUL R22, R22, R22 ;  /* 0x000000161616c220 */ /* 0x002fe20000400000 */
[----:B------:R-:W-:Y:S01]  /*9ab0*/  FSETP.GEU.AND P4, PT, R33, -126, PT ;  /* 0xc2fc00002100780b */ /* 0x000fe20003f8e000 */
[--C-:B------:R-:W-:Y:S01]  /*9ac0*/  FFMA R105, R113, UR39, -R12.reuse ;  /* 0x0000002771697c23 */ /* 0x100fe2000800080c */
[----:B------:R-:W-:Y:S01]  /*9ad0*/  FMNMX R11, R43, R36, !PT ;  /* 0x000000242b0b7209 */ /* 0x000fe20007800000 */
[--C-:B------:R-:W-:Y:S01]  /*9ae0*/  FFMA R36, R57, UR39, -R12.reuse ;  /* 0x0000002739247c23 */ /* 0x100fe2000800080c */
[--C-:B------:R-:W-:Y:S01]  /*9af0*/  FFMA R57, R76, UR39, -R12.reuse ;  /* 0x000000274c397c23 */ /* 0x100fe2000800080c */
[----:B------:R-:W-:Y:S01]  /*9b00*/  @!P6 FMUL R29, R29, 0.5 ;  /* 0x3f0000001d1de820 */ /* 0x000fe20000400000 */
[----:B------:R-:W1:Y:S01]  /*9b10*/  MUFU.EX2 R28, R28 ;  /* 0x0000001c001c7308 */ /* 0x000e620000000800 */
[----:B--2---:R-:W-:Y:S01]  /*9b20*/  @!P2 FMUL R24, R24, R24 ;  /* 0x000000181818a220 */ /* 0x004fe20000400000 */
[----:B------:R-:W-:Y:S01]  /*9b30*/  FSETP.GEU.AND P2, PT, R37, -126, PT ;  /* 0xc2fc00002500780b */ /* 0x000fe20003f4e000 */
[--C-:B------:R-:W-:Y:S01]  /*9b40*/  FFMA R113, R121, UR39, -R12.reuse ;  /* 0x0000002779717c23 */ /* 0x100fe2000800080c */
[----:B------:R-:W-:Y:S01]  /*9b50*/  FMNMX R40, R46, R11, !PT ;  /* 0x0000000b2e287209 */ /* 0x000fe20007800000 */
[--C-:B------:R-:W-:Y:S01]  /*9b60*/  FFMA R121, R129, UR39, -R12.reuse ;  /* 0x0000002781797c23 */ /* 0x100fe2000800080c */
[----:B------:R-:W-:Y:S01]  /*9b70*/  FFMA R129, R136, UR39, -R12 ;  /* 0x0000002788817c23 */ /* 0x000fe2000800080c */
[----:B------:R-:W-:Y:S01]  /*9b80*/  @!P4 FMUL R33, R33, 0.5 ;  /* 0x3f0000002121c820 */ /* 0x000fe20000400000 */
[----:B------:R-:W2:Y:S01]  /*9b90*/  MUFU.EX2 R29, R29 ;  /* 0x0000001d001d7308 */ /* 0x000ea20000000800 */
[----:B---3--:R-:W-:Y:S01]  /*9ba0*/  @!P3 FMUL R25, R25, R25 ;  /* 0x000000191919b220 */ /* 0x008fe20000400000 */
[----:B------:R-:W-:-:S02]  /*9bb0*/  FSETP.GEU.AND P3, PT, R32, -126, PT ;  /* 0xc2fc00002000780b */ /* 0x000fc40003f6e000 */
[----:B------:R-:W-:-:S03]  /*9bc0*/  FMNMX R11, R47, R40, !PT ;  /* 0x000000282f0b7209 */ /* 0x000fc60007800000 */
[----:B------:R-:W-:Y:S01]  /*9bd0*/  @!P2 FMUL R37, R37, 0.5 ;  /* 0x3f0000002525a820 */ /* 0x000fe20000400000 */
[----:B------:R-:W-:Y:S01]  /*9be0*/  FMNMX R40, R50, R11, !PT ;  /* 0x0000000b32287209 */ /* 0x000fe20007800000 */
[----:B-1----:R-:W-:Y:S01]  /*9bf0*/  @!P5 FMUL R28, R28, R28 ;  /* 0x0000001c1c1cd220 */ /* 0x002fe20000400000 */
[----:B------:R-:W-:Y:S01]  /*9c00*/  FSETP.GEU.AND P5, PT, R41, -126, PT ;  /* 0xc2fc00002900780b */ /* 0x000fe20003fae000 */
[----:B------:R-:W1:Y:S01]  /*9c10*/  MUFU.EX2 R33, R33 ;  /* 0x0000002100217308 */ /* 0x000e620000000800 */
[----:B------:R-:W-:Y:S01]  /*9c20*/  FMNMX R11, R51, R40, !PT ;  /* 0x00000028330b7209 */ /* 0x000fe20007800000 */
[--C-:B------:R-:W-:Y:S01]  /*9c30*/  FFMA R40, R61, UR39, -R12.reuse ;  /* 0x000000273d287c23 */ /* 0x100fe2000800080c */
[--C-:B------:R-:W-:Y:S01]  /*9c40*/  FFMA R61, R81, UR39, -R12.reuse ;  /* 0x00000027513d7c23 */ /* 0x100fe2000800080c */
[----:B------:R-:W-:Y:S01]  /*9c50*/  @!P3 FMUL R32, R32, 0.5 ;  /* 0x3f0000002020b820 */ /* 0x000fe20000400000 */
[----:B------:R-:W-:Y:S01]  /*9c60*/  FMNMX R44, R54, R11, !PT ;  /* 0x0000000b362c7209 */ /* 0x000fe20007800000 */
[----:B--2---:R-:W-:Y:S01]  /*9c70*/  @!P6 FMUL R29, R29, R29 ;  /* 0x0000001d1d1de220 */ /* 0x004fe20000400000 */
[----:B------:R-:W-:Y:S01]  /*9c80*/  FSETP.GEU.AND P6, PT, R36, -126, PT ;  /* 0xc2fc00002400780b */ /* 0x000fe20003fce000 */
[----:B------:R-:W2:Y:S01]  /*9c90*/  MUFU.EX2 R37, R37 ;  /* 0x0000002500257308 */ /* 0x000ea20000000800 */
[----:B------:R-:W-:Y:S01]  /*9ca0*/  FMNMX R11, R55, R44, !PT ;  /* 0x0000002c370b7209 */ /* 0x000fe20007800000 */
[--C-:B------:R-:W-:Y:S01]  /*9cb0*/  FFMA R44, R65, UR39, -R12.reuse ;  /* 0x00000027412c7c23 */ /* 0x100fe2000800080c */
[--C-:B------:R-:W-:Y:S01]  /*9cc0*/  FFMA R81, R93, UR39, -R12.reuse ;  /* 0x000000275d517c23 */ /* 0x100fe2000800080c */
[----:B------:R-:W-:Y:S01]  /*9cd0*/  @!P5 FMUL R41, R41, 0.5 ;  /* 0x3f0000002929d820 */ /* 0x000fe20000400000 */
[----:B------:R-:W-:Y:S01]  /*9ce0*/  FMNMX R48, R58, R11, !PT ;  /* 0x0000000b3a307209 */ /* 0x000fe20007800000 */
[--C-:B------:R-:W-:Y:S01]  /*9cf0*/  FFMA R93, R101, UR39, -R12.reuse ;  /* 0x00000027655d7c23 */ /* 0x100fe2000800080c */
[--C-:B------:R-:W-:Y:S01]  /*9d00*/  FFMA R101, R109, UR39, -R12.reuse ;  /* 0x000000276d657c23 */ /* 0x100fe2000800080c */
[----:B------:R-:W3:Y:S01]  /*9d10*/  MUFU.EX2 R32, R32 ;  /* 0x0000002000207308 */ /* 0x000ee20000000800 */
[----:B------:R-:W-:Y:S01]  /*9d20*/  FMNMX R11, R59, R48, !PT ;  /* 0x000000303b0b7209 */ /* 0x000fe20007800000 */
[----:B-1----:R-:W-:Y:S01]  /*9d30*/  @!P4 FMUL R33, R33, R33 ;  /* 0x000000212121c220 */ /* 0x002fe20000400000 */
[----:B------:R-:W-:Y:S01]  /*9d40*/  FSETP.GEU.AND P4, PT, R40, -126, PT ;  /* 0xc2fc00002800780b */ /* 0x000fe20003f8e000 */
[----:B------:R-:W-:Y:S01]  /*9d50*/  @!P6 FMUL R36, R36, 0.5 ;  /* 0x3f0000002424e820 */ /* 0x000fe20000400000 */
[----:B------:R-:W-:Y:S01]  /*9d60*/  FMNMX R52, R62, R11, !PT ;  /* 0x0000000b3e347209 */ /* 0x000fe20007800000 */
[--C-:B------:R-:W-:Y:S01]  /*9d70*/  FFMA R48, R68, UR39, -R12.reuse ;  /* 0x0000002744307c23 */ /* 0x100fe2000800080c */
[--C-:B------:R-:W-:Y:S01]  /*9d80*/  FFMA R68, R84, UR39, -R12.reuse ;  /* 0x0000002754447c23 */ /* 0x100fe2000800080c */
[----:B------:R-:W1:Y:S01]  /*9d90*/  MUFU.EX2 R41, R41 ;  /* 0x0000002900297308 */ /* 0x000e620000000800 */
[----:B--2---:R-:W-:Y:S01]  /*9da0*/  @!P2 FMUL R37, R37, R37 ;  /* 0x000000252525a220 */ /* 0x004fe20000400000 */
[----:B------:R-:W-:Y:S01]  /*9db0*/  FSETP.GEU.AND P2, PT, R44, -126, PT ;  /* 0xc2fc00002c00780b */ /* 0x000fe20003f4e000 */
[--C-:B------:R-:W-:Y:S01]  /*9dc0*/  FFMA R109, R117, UR39, -R12.reuse ;  /* 0x00000027756d7c23 */ /* 0x100fe2000800080c */
[----:B------:R-:W-:Y:S01]  /*9dd0*/  FMNMX R11, R63, R52, !PT ;  /* 0x000000343f0b7209 */ /* 0x000fe20007800000 */
[--C-:B------:R-:W-:Y:S01]  /*9de0*/  FFMA R117, R125, UR39, -R12.reuse ;  /* 0x000000277d757c23 */ /* 0x100fe2000800080c */
[--C-:B------:R-:W-:Y:S01]  /*9df0*/  FFMA R125, R132, UR39, -R12.reuse ;  /* 0x00000027847d7c23 */ /* 0x100fe2000800080c */
[----:B------:R-:W-:Y:S01]  /*9e00*/  FFMA R132, R140, UR39, -R12 ;  /* 0x000000278c847c23 */ /* 0x000fe2000800080c */
[----:B------:R-:W2:Y:S01]  /*9e10*/  MUFU.EX2 R36, R36 ;  /* 0x0000002400247308 */ /* 0x000ea20000000800 */
[----:B---3--:R-:W-:Y:S01]  /*9e20*/  @!P3 FMUL R32, R32, R32 ;  /* 0x000000202020b220 */ /* 0x008fe20000400000 */
[----:B------:R-:W-:Y:S01]  /*9e30*/  FSETP.GEU.AND P3, PT, R45, -126, PT ;  /* 0xc2fc00002d00780b */ /* 0x000fe20003f6e000 */
[----:B------:R-:W-:Y:S01]  /*9e40*/  @!P4 FMUL R40, R40, 0.5 ;  /* 0x3f0000002828c820 */ /* 0x000fe20000400000 */
        /* <DEDUP_REMOVED lines=36> */
[--C-:B------:R-:W-:Y:S01]  /*a090*/  FFMA R112, R120, UR39, -R12.reuse ;  /* 0x0000002778707c23 */ /* 0x100fe2000800080c */
[----:B------:R-:W2:Y:S01]  /*a0a0*/  MUFU.EX2 R48, R48 ;  /* 0x0000003000307308 */ /* 0x000ea20000000800 */
[----:B---3--:R-:W-:Y:S01]  /*a0b0*/  @!P3 FMUL R45, R45, R45 ;  /* 0x0000002d2d2db220 */ /* 0x008fe20000400000 */
[----:B------:R-:W-:Y:S01]  /*a0c0*/  FSETP.GEU.AND P3, PT, R53, -126, PT ;  /* 0xc2fc00003500780b */ /* 0x000fe20003f6e000 */
[----:B------:R-:W-:Y:S01]  /*a0d0*/  @!P4 FMUL R52, R52, 0.5 ;  /* 0x3f0000003434c820 */ /* 0x000fe20000400000 */
[----:B------:R-:W-:Y:S01]  /*a0e0*/  FMNMX R11, R83, R64, !PT ;  /* 0x00000040530b7209 */ /* 0x000fe20007800000 */
[--C-:B------:R-:W-:Y:S01]  /*a0f0*/  FFMA R116, R124, UR39, -R12.reuse ;  /* 0x000000277c747c23 */ /* 0x100fe2000800080c */
[--C-:B------:R-:W-:Y:S01]  /*a100*/  FFMA R120, R128, UR39, -R12.reuse ;  /* 0x0000002780787c23 */ /* 0x100fe2000800080c */
        /* <DEDUP_REMOVED lines=18> */
[----:B------:R-:W-:-:S02]  /*a230*/  FFMA R141, R148, UR39, -R12 ;  /* 0x00000027948d7c23 */ /* 0x000fc4000800080c */
[----:B------:R-:W3:Y:S01]  /*a240*/  MUFU.EX2 R53, R53 ;  /* 0x0000003500357308 */ /* 0x000ee20000000800 */
[----:B-1----:R-:W-:Y:S01]  /*a250*/  @!P4 FMUL R52, R52, R52 ;  /* 0x000000343434c220 */ /* 0x002fe20000400000 */
[----:B------:R-:W-:Y:S02]  /*a260*/  FSETP.GEU.AND P4, PT, R61, -126, PT ;  /* 0xc2fc00003d00780b */ /* 0x000fe40003f8e000 */
[----:B------:R-:W-:Y:S01]  /*a270*/  @!P6 FMUL R56, R56, 0.5 ;  /* 0x3f0000003838e820 */ /* 0x000fe20000400000 */
[----:B------:R-:W-:-:S03]  /*a280*/  FMNMX R11, R95, R64, !PT ;  /* 0x000000405f0b7209 */ /* 0x000fc60007800000 */
[----:B------:R-:W1:Y:S01]  /*a290*/  MUFU.EX2 R60, R60 ;  /* 0x0000003c003c7308 */ /* 0x000e620000000800 */
[----:B--2---:R-:W-:Y:S01]  /*a2a0*/  @!P2 FMUL R57, R57, R57 ;  /* 0x000000393939a220 */ /* 0x004fe20000400000 */
[----:B------:R-:W-:Y:S02]  /*a2b0*/  FSETP.GEU.AND P2, PT, R69, -126, PT ;  /* 0xc2fc00004500780b */ /* 0x000fe40003f4e000 */
        /* <DEDUP_REMOVED lines=35> */
[----:B------:R-:W-:Y:S01]  /*a4f0*/  FMNMX R11, R111, R64, !PT ;  /* 0x000000406f0b7209 */ /* 0x000fe20007800000 */
[----:B------:R-:W-:Y:S02]  /*a500*/  FADD R216, R17, R72 ;  /* 0x0000004811d87221 */ /* 0x000fe40000000000 */
[----:B------:R-:W-:Y:S01]  /*a510*/  @!P3 FMUL R81, R81, 0.5 ;  /* 0x3f0000005151b820 */ /* 0x000fe20000400000 */
[----:B------:R-:W3:Y:S01]  /*a520*/  MUFU.EX2 R89, R89 ;  /* 0x0000005900597308 */ /* 0x000ee20000000800 */
[----:B-1----:R-:W-:Y:S01]  /*a530*/  @!P6 FMUL R73, R73, R73 ;  /* 0x000000494949e220 */ /* 0x002fe20000400000 */
[----:B------:R-:W-:-:S02]  /*a540*/  FSETP.GEU.AND P6, PT, R88, -126, PT ;  /* 0xc2fc00005800780b */ /* 0x000fc40003fce000 */
[----:B------:R-:W-:Y:S02]  /*a550*/  FMNMX R64, R114, R11, !PT ;  /* 0x0000000b72407209 */ /* 0x000fe40007800000 */
[----:B------:R-:W-:Y:S01]  /*a560*/  F2FP.F16.F32.PACK_AB R72, R72, R73 ;  /* 0x000000494848723e */ /* 0x000fe200000000ff */
        /* <DEDUP_REMOVED lines=14> */
[----:B------:R-:W-:Y:S01]  /*a650*/  FMNMX R11, R119, R64, !PT ;  /* 0x00000040770b7209 */ /* 0x000fe20007800000 */
[----:B------:R-:W-:Y:S02]  /*a660*/  FADD R214, R16, R81 ;  /* 0x0000005110d67221 */ /* 0x000fe40000000000 */
[----:B------:R-:W-:Y:S01]  /*a670*/  @!P2 FMUL R97, R97, 0.5 ;  /* 0x3f0000006161a820 */ /* 0x000fe20000400000 */
[----:B------:R-:W1:Y:S01]  /*a680*/  MUFU.EX2 R93, R93 ;  /* 0x0000005d005d7308 */ /* 0x000e620000000800 */
[----:B--2---:R-:W-:Y:S01]  /*a690*/  @!P5 FMUL R92, R92, R92 ;  /* 0x0000005c5c5cd220 */ /* 0x004fe20000400000 */
[----:B------:R-:W-:-:S02]  /*a6a0*/  FSETP.GEU.AND P5, PT, R101, -126, PT ;  /* 0xc2fc00006500780b */ /* 0x000fc40003fae000 */
        /* <DEDUP_REMOVED lines=16> */
[----:B------:R-:W-:Y:S02]  /*a7b0*/  FADD R221, R22, R97 ;  /* 0x0000006116dd7221 */ /* 0x000fe40000000000 */
[----:B------:R-:W-:Y:S01]  /*a7c0*/  @!P4 FMUL R104, R104, 0.5 ;  /* 0x3f0000006868c820 */ /* 0x000fe20000400000 */
[----:B------:R-:W2:Y:S01]  /*a7d0*/  MUFU.EX2 R100, R100 ;  /* 0x0000006400647308 */ /* 0x000ea20000000800 */
[----:B---3--:R-:W-:Y:S01]  /*a7e0*/  @!P3 FMUL R96, R96, R96 ;  /* 0x000000606060b220 */ /* 0x008fe20000400000 */
[----:B------:R-:W-:-:S02]  /*a7f0*/  FSETP.GEU.AND P3, PT, R105, -126, PT ;  /* 0xc2fc00006900780b */ /* 0x000fc40003f6e000 */
[----:B------:R-:W-:Y:S01]  /*a800*/  FMNMX R64, R130, R11, !PT ;  /* 0x0000000b82407209 */ /* 0x000fe20007800000 */
[----:B------:R-:W-:Y:S01]  /*a810*/  FADD R219, R23, R96 ;  /* 0x0000006017db7221 */ /* 0x000fe20000000000 */
[----:B------:R-:W-:Y:S01]  /*a820*/  F2FP.F16.F32.PACK_AB R96, R97, R96 ;  /* 0x000000606160723e */ /* 0x000fe200000000ff */
[----:B------:R-:W-:Y:S01]  /*a830*/  @!P2 FMUL R108, R108, 0.5 ;  /* 0x3f0000006c6ca820 */ /* 0x000fe20000400000 */
[----:B------:R-:W-:Y:S01]  /*a840*/  FMNMX R11, R131, R64, !PT ;  /* 0x00000040830b7209 */ /* 0x000fe20007800000 */
[----:B-1----:R-:W-:Y:S01]  /*a850*/  @!P5 FMUL R101, R101, R101 ;  /* 0x000000656565d220 */ /* 0x002fe20000400000 */
[----:B------:R-:W-:Y:S01]  /*a860*/  FSETP.GEU.AND P5, PT, R112, -126, PT ;  /* 0xc2fc00007000780b */ /* 0x000fe20003fae000 */
[----:B------:R-:W1:Y:S01]  /*a870*/  MUFU.EX2 R104, R104 ;  /* 0x0000006800687308 */ /* 0x000e620000000800 */
[----:B------:R-:W-:Y:S01]  /*a880*/  FMNMX R64, R134, R11, !PT ;  /* 0x0000000b86407209 */ /* 0x000fe20007800000 */
[----:B------:R-:W-:Y:S02]  /*a890*/  FADD R215, R24, R101 ;  /* 0x0000006518d77221 */ /* 0x000fe40000000000 */
[----:B------:R-:W-:Y:S01]  /*a8a0*/  @!P3 FMUL R105, R105, 0.5 ;  /* 0x3f0000006969b820 */ /* 0x000fe20000400000 */
[----:B------:R-:W-:Y:S01]  /*a8b0*/  FMNMX R11, R135, R64, !PT ;  /* 0x00000040870b7209 */ /* 0x000fe20007800000 */
[----:B--2---:R-:W-:Y:S01]  /*a8c0*/  @!P6 FMUL R100, R100, R100 ;  /* 0x000000646464e220 */ /* 0x004fe20000400000 */
[----:B------:R-:W-:Y:S01]  /*a8d0*/  FSETP.GEU.AND P6, PT, R109, -126, PT ;  /* 0xc2fc00006d00780b */ /* 0x000fe20003fce000 */
[----:B------:R-:W2:Y:S01]  /*a8e0*/  MUFU.EX2 R108, R108 ;  /* 0x0000006c006c7308 */ /* 0x000ea20000000800 */
[----:B------:R-:W-:Y:S01]  /*a8f0*/  FMNMX R64, R138, R11, !PT ;  /* 0x0000000b8a407209 */ /* 0x000fe20007800000 */
[----:B------:R-:W-:-:S02]  /*a900*/  FADD R217, R25, R100 ;  /* 0x0000006419d97221 */ /* 0x000fc40000000000 */
[----:B------:R-:W-:Y:S01]  /*a910*/  @!P5 FMUL R112, R112, 0.5 ;  /* 0x3f0000007070d820 */ /* 0x000fe20000400000 */
[----:B------:R-:W-:-:S03]  /*a920*/  FMNMX R11, R139, R64, !PT ;  /* 0x000000408b0b7209 */ /* 0x000fc60007800000 */
[----:B------:R-:W3:Y:S01]  /*a930*/  MUFU.EX2 R105, R105 ;  /* 0x0000006900697308 */ /* 0x000ee20000000800 */
[----:B------:R-:W-:Y:S01]  /*a940*/  FMNMX R64, R142, R11, !PT ;  /* 0x0000000b8e407209 */ /* 0x000fe20007800000 */
[----:B-1----:R-:W-:Y:S01]  /*a950*/  @!P4 FMUL R104, R104, R104 ;  /* 0x000000686868c220 */ /* 0x002fe20000400000 */
[----:B------:R-:W-:Y:S01]  /*a960*/  FSETP.GEU.AND P4, PT, R113, -126, PT ;  /* 0xc2fc00007100780b */ /* 0x000fe20003f8e000 */
[----:B------:R-:W-:Y:S01]  /*a970*/  @!P6 FMUL R109, R109, 0.5 ;  /* 0x3f0000006d6de820 */ /* 0x000fe20000400000 */
[----:B------:R-:W-:-:S03]  /*a980*/  FMNMX R11, R143, R64, !PT ;  /* 0x000000408f0b7209 */ /* 0x000fc60007800000 */
[----:B------:R-:W1:Y:S01]  /*a990*/  MUFU.EX2 R112, R112 ;  /* 0x0000007000707308 */ /* 0x000e620000000800 */
[----:B--2---:R-:W-:Y:S01]  /*a9a0*/  @!P2 FMUL R108, R108, R108 ;  /* 0x0000006c6c6ca220 */ /* 0x004fe20000400000 */
[----:B------:R-:W-:Y:S02]  /*a9b0*/  FSETP.GEU.AND P2, PT, R117, -126, PT ;  /* 0xc2fc00007500780b */ /* 0x000fe40003f4e000 */
[----:B------:R-:W-:-:S04]  /*a9c0*/  FMNMX R64, R146, R11, !PT ;  /* 0x0000000b92407209 */ /* 0x000fc80007800000 */
        /* <DEDUP_REMOVED lines=10> */
[----:B------:R-:W-:-:S03]  /*aa70*/  FMNMX R64, R151, R64, !PT ;  /* 0x0000004097407209 */ /* 0x000fc60007800000 */
[----:B------:R-:W-:Y:S01]  /*aa80*/  @!P3 FMUL R116, R116, 0.5 ;  /* 0x3f0000007474b820 */ /* 0x000fe20000400000 */
[----:B--2---:R-:W-:Y:S01]  /*aa90*/  @!P6 FMUL R109, R109, R109 ;  /* 0x0000006d6d6de220 */ /* 0x004fe20000400000 */
[----:B------:R-:W-:Y:S02]  /*aaa0*/  FSETP.GEU.AND P6, PT, R120, -126, PT ;  /* 0xc2fc00007800780b */ /* 0x000fe40003fce000 */
[----:B------:R-:W2:Y:S01]  /*aab0*/  MUFU.EX2 R117, R117 ;  /* 0x0000007500757308 */ /* 0x000ea20000000800 */
[----:B------:R-:W3:Y:S03]  /*aac0*/  SHFL.BFLY PT, R11, R64, 0x1, 0x1f ;  /* 0x0c201f00400b7f89 */ /* 0x000ee600000e0000 */
[----:B------:R-:W-:-:S04]  /*aad0*/  @!P5 FMUL R121, R121, 0.5 ;  /* 0x3f0000007979d820 */ /* 0x000fc80000400000 */
[----:B------:R-:W4:Y:S01]  /*aae0*/  MUFU.EX2 R116, R116 ;  /* 0x0000007400747308 */ /* 0x000f220000000800 */
[----:B-1----:R-:W-:Y:S01]  /*aaf0*/  @!P4 FMUL R113, R113, R113 ;  /* 0x000000717171c220 */ /* 0x002fe20000400000 */
[----:B------:R-:W-:Y:S01]  /*ab00*/  FSETP.GEU.AND P4, PT, R125, -126, PT ;  /* 0xc2fc00007d00780b */ /* 0x000fe20003f8e000 */
[----:B------:R-:W-:-:S05]  /*ab10*/  @!P6 FMUL R120, R120, 0.5 ;  /* 0x3f0000007878e820 */ /* 0x000fca0000400000 */
[----:B------:R-:W1:Y:S01]  /*ab20*/  MUFU.EX2 R121, R121 ;  /* 0x0000007900797308 */ /* 0x000e620000000800 */
[----:B--2---:R-:W-:Y:S01]  /*ab30*/  @!P2 FMUL R117, R117, R117 ;  /* 0x000000757575a220 */ /* 0x004fe20000400000 */
[----:B------:R-:W-:-:S05]  /*ab40*/  FSETP.GEU.AND P2, PT, R129, -126, PT ;  /* 0xc2fc00008100780b */ /* 0x000fca0003f4e000 */
[----:B------:R-:W-:Y:S01]  /*ab50*/  @!P4 FMUL R125, R125, 0.5 ;  /* 0x3f0000007d7dc820 */ /* 0x000fe20000400000 */
[----:B------:R-:W2:Y:S01]  /*ab60*/  MUFU.EX2 R120, R120 ;  /* 0x0000007800787308 */ /* 0x000ea20000000800 */
[----:B----4-:R-:W-:Y:S01]  /*ab70*/  @!P3 FMUL R116, R116, R116 ;  /* 0x000000747474b220 */ /* 0x010fe20000400000 */
[----:B------:R-:W-:Y:S02]  /*ab80*/  FSETP.GEU.AND P3, PT, R124, -126, PT ;  /* 0xc2fc00007c00780b */ /* 0x000fe40003f6e000 */
[----:B---3--:R-:W-:-:S03]  /*ab90*/  FMNMX R11, R64, R11, !PT ;  /* 0x0000000b400b7209 */ /* 0x008fc60007800000 */
[----:B------:R-:W-:Y:S01]  /*aba0*/  @!P2 FMUL R129, R129, 0.5 ;  /* 0x3f0000008181a820 */ /* 0x000fe20000400000 */
[----:B------:R-:W3:Y:S01]  /*abb0*/  MUFU.EX2 R125, R125 ;  /* 0x0000007d007d7308 */ /* 0x000ee20000000800 */
[----:B-1----:R-:W-:Y:S01]  /*abc0*/  @!P5 FMUL R121, R121, R121 ;  /* 0x000000797979d220 */ /* 0x002fe20000400000 */
[----:B------:R-:W-:Y:S01]  /*abd0*/  FSETP.GEU.AND P5, PT, R132, -126, PT ;  /* 0xc2fc00008400780b */ /* 0x000fe20003fae000 */
[----:B------:R-:W1:Y:S04]  /*abe0*/  SHFL.BFLY PT, R64, R11, 0x2, 0x1f ;  /* 0x0c401f000b407f89 */ /* 0x000e6800000e0000 */
[----:B------:R-:W-:Y:S01]  /*abf0*/  @!P3 FMUL R124, R124, 0.5 ;  /* 0x3f0000007c7cb820 */ /* 0x000fe20000400000 */
[----:B------:R-:W4:Y:S01]  /*ac00*/  MUFU.EX2 R129, R129 ;  /* 0x0000008100817308 */ /* 0x000f220000000800 */
        /* <DEDUP_REMOVED lines=8> */
[----:B----4-:R-:W-:Y:S01]  /*ac90*/  @!P2 FMUL R129, R129, R129 ;  /* 0x000000818181a220 */ /* 0x010fe20000400000 */
[----:B------:R-:W-:Y:S02]  /*aca0*/  FSETP.GEU.AND P2, PT, R145, -126, PT ;  /* 0xc2fc00009100780b */ /* 0x000fe40003f4e000 */
[----:B-1----:R-:W-:-:S03]  /*acb0*/  FMNMX R11, R11, R64, !PT ;  /* 0x000000400b0b7209 */ /* 0x002fc60007800000 */
        /* <DEDUP_REMOVED lines=11> */
[----:B------:R-:W-:-:S04]  /*ad70*/  FSETP.NEU.AND P6, PT, R11, -INF , PT ;  /* 0xff8000000b00780b */ /* 0x000fc80003fcd000 */
[----:B------:R-:W-:Y:S01]  /*ad80*/  FSEL R64, R11, RZ, P6 ;  /* 0x000000ff0b407208 */ /* 0x000fe20003000000 */
[----:B------:R-:W-:Y:S01]  /*ad90*/  @!P5 FMUL R149, R149, 0.5 ;  /* 0x3f0000009595d820 */ /* 0x000fe20000400000 */
[----:B------:R-:W1:Y:S01]  /*ada0*/  MUFU.EX2 R137, R137 ;  /* 0x0000008900897308 */ /* 0x000e620000000800 */
[----:B--2---:R-:W-:Y:S01]  /*adb0*/  @!P4 FMUL R133, R133, R133 ;  /* 0x000000858585c220 */ /* 0x004fe20000400000 */
[----:B------:R-:W-:Y:S01]  /*adc0*/  FSETP.GEU.AND P6, PT, R141, -126, PT ;  /* 0xc2fc00008d00780b */ /* 0x000fe20003fce000 */
[C---:B------:R-:W-:Y:S01]  /*add0*/  FMUL R65, R64.reuse, UR39 ;  /* 0x0000002740417c20 */ /* 0x040fe20008400000 */
[----:B------:R-:W-:-:S03]  /*ade0*/  FADD R64, -R64, R9 ;  /* 0x0000000940407221 */ /* 0x000fc60000000100 */
[--C-:B------:R-:W-:Y:S01]  /*adf0*/  FFMA R77, R26, UR39, -R65.reuse ;  /* 0x000000271a4d7c23 */ /* 0x100fe20008000841 */
[--C-:B------:R-:W-:Y:S01]  /*ae00*/  FFMA R76, R30, UR39, -R65.reuse ;  /* 0x000000271e4c7c23 */ /* 0x100fe20008000841 */
[----:B------:R-:W2:Y:S01]  /*ae10*/  MUFU.EX2 R26, R149 ;  /* 0x00000095001a7308 */ /* 0x000ea20000000800 */
[----:B---3--:R-:W-:Y:S01]  /*ae20*/  @!P2 FMUL R12, R12, R12 ;  /* 0x0000000c0c0ca220 */ /* 0x008fe20000400000 */
[--C-:B------:R-:W-:Y:S01]  /*ae30*/  FFMA R34, R34, UR39, -R65.reuse ;  /* 0x0000002722227c23 */ /* 0x100fe20008000841 */
[--C-:B------:R-:W-:Y:S01]  /*ae40*/  FFMA R27, R27, UR39, -R65.reuse ;  /* 0x000000271b1b7c23 */ /* 0x100fe20008000841 */
[----:B------:R-:W-:Y:S01]  /*ae50*/  FSETP.GEU.AND P2, PT, R76, -126, PT ;  /* 0xc2fc00004c00780b */ /* 0x000fe20003f4e000 */
[--C-:B------:R-:W-:Y:S01]  /*ae60*/  FFMA R213, R31, UR39, -R65.reuse ;  /* 0x000000271fd57c23 */ /* 0x100fe20008000841 */
[----:B------:R-:W-:Y:S01]  /*ae70*/  FSETP.GEU.AND P4, PT, R77, -126, PT ;  /* 0xc2fc00004d00780b */ /* 0x000fe20003f8e000 */
[----:B------:R-:W-:Y:S01]  /*ae80*/  @!P6 FMUL R141, R141, 0.5 ;  /* 0x3f0000008d8de820 */ /* 0x000fe20000400000 */
[----:B-1----:R-:W-:Y:S01]  /*ae90*/  @!P3 FMUL R137, R137, R137 ;  /* 0x000000898989b220 */ /* 0x002fe20000400000 */
[----:B------:R-:W-:Y:S01]  /*aea0*/  FSETP.GEU.AND P3, PT, R27, -126, PT ;  /* 0xc2fc00001b00780b */ /* 0x000fe20003f6e000 */
[--C-:B------:R-:W-:Y:S01]  /*aeb0*/  FFMA R39, R39, UR39, -R65.reuse ;  /* 0x0000002727277c23 */ /* 0x100fe20008000841 */
[--C-:B------:R-:W-:Y:S01]  /*aec0*/  FFMA R43, R43, UR39, -R65.reuse ;  /* 0x000000272b2b7c23 */ /* 0x100fe20008000841 */
[--C-:B------:R-:W-:Y:S01]  /*aed0*/  FFMA R38, R38, UR39, -R65.reuse ;  /* 0x0000002726267c23 */ /* 0x100fe20008000841 */
[----:B------:R-:W1:Y:S01]  /*aee0*/  MUFU.EX2 R141, R141 ;  /* 0x0000008d008d7308 */ /* 0x000e620000000800 */
[--C-:B------:R-:W-:Y:S01]  /*aef0*/  FFMA R35, R35, UR39, -R65.reuse ;  /* 0x0000002723237c23 */ /* 0x100fe20008000841 */
[--C-:B------:R-:W-:Y:S01]  /*af00*/  FFMA R50, R50, UR39, -R65.reuse ;  /* 0x0000002732327c23 */ /* 0x100fe20008000841 */
[--C-:B------:R-:W-:Y:S01]  /*af10*/  FFMA R54, R54, UR39, -R65.reuse ;  /* 0x0000002736367c23 */ /* 0x100fe20008000841 */
[----:B--2---:R-:W-:Y:S01]  /*af20*/  @!P5 FMUL R26, R26, R26 ;  /* 0x0000001a1a1ad220 */ /* 0x004fe20000400000 */
[----:B------:R-:W-:Y:S01]  /*af30*/  FSETP.GEU.AND P5, PT, R34, -126, PT ;  /* 0xc2fc00002200780b */ /* 0x000fe20003fae000 */
[----:B------:R-:W-:Y:S01]  /*af40*/  @!P2 FMUL R76, R76, 0.5 ;  /* 0x3f0000004c4ca820 */ /* 0x000fe20000400000 */
[----:B------:R-:W-:Y:S01]  /*af50*/  @!P4 FMUL R77, R77, 0.5 ;  /* 0x3f0000004d4dc820 */ /* 0x000fe20000400000 */
[--C-:B------:R-:W-:Y:S01]  /*af60*/  FFMA R47, R47, UR39, -R65.reuse ;  /* 0x000000272f2f7c23 */ /* 0x100fe20008000841 */
[----:B------:R-:W-:Y:S01]  /*af70*/  @!P3 FMUL R27, R27, 0.5 ;  /* 0x3f0000001b1bb820 */ /* 0x000fe20000400000 */
[--C-:B------:R-:W-:Y:S01]  /*af80*/  FFMA R46, R46, UR39, -R65.reuse ;  /* 0x000000272e2e7c23 */ /* 0x100fe20008000841 */
[----:B------:R-:W2:Y:S01]  /*af90*/  MUFU.EX2 R30, R77 ;  /* 0x0000004d001e7308 */ /* 0x000ea20000000800 */
[--C-:B------:R-:W-:Y:S01]  /*afa0*/  FFMA R42, R42, UR39, -R65.reuse ;  /* 0x000000272a2a7c23 */ /* 0x100fe20008000841 */
[--C-:B------:R-:W-:Y:S01]  /*afb0*/  FFMA R59, R59, UR39, -R65.reuse ;  /* 0x000000273b3b7c23 */ /* 0x100fe20008000841 */
[--C-:B------:R-:W-:Y:S01]  /*afc0*/  FFMA R51, R51, UR39, -R65.reuse ;  /* 0x0000002733337c23 */ /* 0x100fe20008000841 */
[--C-:B------:R-:W-:Y:S01]  /*afd0*/  FFMA R67, R67, UR39, -R65.reuse ;  /* 0x0000002743437c23 */ /* 0x100fe20008000841 */
[--C-:B------:R-:W-:Y:S01]  /*afe0*/  FFMA R79, R79, UR39, -R65.reuse ;  /* 0x000000274f4f7c23 */ /* 0x100fe20008000841 */
[----:B-1----:R-:W-:Y:S01]  /*aff0*/  @!P6 FMUL R141, R141, R141 ;  /* 0x0000008d8d8de220 */ /* 0x002fe20000400000 */
[----:B------:R-:W-:Y:S01]  /*b000*/  @!P5 FMUL R34, R34, 0.5 ;  /* 0x3f0000002222d820 */ /* 0x000fe20000400000 */
[----:B------:R-:W1:Y:S01]  /*b010*/  MUFU.EX2 R76, R76 ;  /* 0x0000004c004c7308 */ /* 0x000e620000000800 */
[----:B------:R-:W-:Y:S01]  /*b020*/  FSETP.GEU.AND P6, PT, R213, -126, PT ;  /* 0xc2fc0000d500780b */ /* 0x000fe20003fce000 */
[--C-:B------:R-:W-:Y:S01]  /*b030*/  FFMA R83, R83, UR39, -R65.reuse ;  /* 0x0000002753537c23 */ /* 0x100fe20008000841 */
[--C-:B------:R-:W-:Y:S01]  /*b040*/  FFMA R115, R115, UR39, -R65.reuse ;  /* 0x0000002773737c23 */ /* 0x100fe20008000841 */
[--C-:B------:R-:W-:Y:S01]  /*b050*/  FFMA R127, R127, UR39, -R65.reuse ;  /* 0x000000277f7f7c23 */ /* 0x100fe20008000841 */
[--C-:B------:R-:W-:Y:S01]  /*b060*/  FFMA R131, R131, UR39, -R65.reuse ;  /* 0x0000002783837c23 */ /* 0x100fe20008000841 */
[--C-:B------:R-:W-:Y:S01]  /*b070*/  FFMA R55, R55, UR39, -R65.reuse ;  /* 0x0000002737377c23 */ /* 0x100fe20008000841 */
[----:B------:R-:W-:Y:S01]  /*b080*/  FFMA R87, R87, UR39, -R65 ;  /* 0x0000002757577c23 */ /* 0x000fe20008000841 */
[----:B------:R3:W4:Y:S01]  /*b090*/  MUFU.EX2 R77, R34 ;  /* 0x00000022004d7308 */ /* 0x0007220000000800 */
[----:B--2---:R-:W-:Y:S01]  /*b0a0*/  @!P4 FMUL R30, R30, R30 ;  /* 0x0000001e1e1ec220 */ /* 0x004fe20000400000 */
[----:B------:R-:W-:Y:S01]  /*b0b0*/  FSETP.GEU.AND P4, PT, R35, -126, PT ;  /* 0xc2fc00002300780b */ /* 0x000fe20003f8e000 */
[----:B------:R-:W-:-:S03]  /*b0c0*/  FMUL R64, R64, UR39 ;  /* 0x0000002740407c20 */ /* 0x000fc60008400000 */
[----:B------:R-:W-:Y:S02]  /*b0d0*/  @!P6 FMUL R213, R213, 0.5 ;  /* 0x3f000000d5d5e820 */ /* 0x000fe40000400000 */
[----:B------:R2:W5:Y:S01]  /*b0e0*/  MUFU.EX2 R31, R27 ;  /* 0x0000001b001f7308 */ /* 0x0005620000000800 */
[----:B-1----:R-:W-:Y:S01]  /*b0f0*/  @!P2 FMUL R76, R76, R76 ;  /* 0x0000004c4c4ca220 */ /* 0x002fe20000400000 */
[----:B------:R-:W-:Y:S01]  /*b100*/  FSETP.GEU.AND P2, PT, R39, -126, PT ;  /* 0xc2fc00002700780b */ /* 0x000fe20003f4e000 */
[--C-:B---3--:R-:W-:Y:S01]  /*b110*/  FFMA R34, R98, UR39, -R65.reuse ;  /* 0x0000002762227c23 */ /* 0x108fe20008000841 */
[--C-:B------:R-:W-:Y:S01]  /*b120*/  FFMA R98, R107, UR39, -R65.reuse ;  /* 0x000000276b627c23 */ /* 0x100fe20008000841 */
[--C-:B------:R-:W-:Y:S01]  /*b130*/  FFMA R107, R118, UR39, -R65.reuse ;  /* 0x00000027766b7c23 */ /* 0x100fe20008000841 */
[--C-:B------:R-:W-:Y:S01]  /*b140*/  FFMA R118, R147, UR39, -R65.reuse ;  /* 0x0000002793767c23 */ /* 0x100fe20008000841 */
[----:B------:R-:W-:Y:S01]  /*b150*/  @!P4 FMUL R35, R35, 0.5 ;  /* 0x3f0000002323c820 */ /* 0x000fe20000400000 */
[----:B------:R-:W1:Y:S01]  /*b160*/  MUFU.EX2 R213, R213 ;  /* 0x000000d500d57308 */ /* 0x000e620000000800 */
[----:B----4-:R-:W-:Y:S01]  /*b170*/  @!P5 FMUL R77, R77, R77 ;  /* 0x0000004d4d4dd220 */ /* 0x010fe20000400000 */
[----:B------:R-:W-:Y:S01]  /*b180*/  FSETP.GEU.AND P5, PT, R43, -126, PT ;  /* 0xc2fc00002b00780b */ /* 0x000fe20003fae000 */
[--C-:B--2---:R-:W-:Y:S01]  /*b190*/  FFMA R27, R71, UR39, -R65.reuse ;  /* 0x00000027471b7c23 */ /* 0x104fe20008000841 */
[--C-:B------:R-:W-:Y:S01]  /*b1a0*/  FFMA R71, R75, UR39, -R65.reuse ;  /* 0x000000274b477c23 */ /* 0x100fe20008000841 */
[--C-:B------:R-:W-:Y:S01]  /*b1b0*/  FFMA R75, R94, UR39, -R65.reuse ;  /* 0x000000275e4b7c23 */ /* 0x100fe20008000841 */
[--C-:B------:R-:W-:Y:S01]  /*b1c0*/  FFMA R94, R103, UR39, -R65.reuse ;  /* 0x00000027675e7c23 */ /* 0x100fe20008000841 */
[----:B------:R-:W-:Y:S01]  /*b1d0*/  @!P2 FMUL R39, R39, 0.5 ;  /* 0x3f0000002727a820 */ /* 0x000fe20000400000 */
[----:B------:R2:W3:Y:S01]  /*b1e0*/  MUFU.EX2 R148, R35 ;  /* 0x0000002300947308 */ /* 0x0004e20000000800 */
[----:B-----5:R-:W-:Y:S01]  /*b1f0*/  @!P3 FMUL R31, R31, R31 ;  /* 0x0000001f1f1fb220 */ /* 0x020fe20000400000 */
[----:B------:R-:W-:Y:S01]  /*b200*/  FSETP.GEU.AND P3, PT, R38, -126, PT ;  /* 0xc2fc00002600780b */ /* 0x000fe20003f6e000 */
[----:B------:R-:W-:Y:S01]  /*b210*/  FFMA R103, R143, UR39, -R65 ;  /* 0x000000278f677c23 */ /* 0x000fe20008000841 */
[----:B------:R-:W-:-:S03]  /*b220*/  FADD R143, R68, R141 ;  /* 0x0000008d448f7221 */ /* 0x000fc60000000000 */
[----:B------:R-:W-:Y:S01]  /*b230*/  @!P5 FMUL R43, R43, 0.5 ;  /* 0x3f0000002b2bd820 */ /* 0x000fe20000400000 */
[----:B------:R4:W5:Y:S01]  /*b240*/  MUFU.EX2 R85, R39 ;  /* 0x0000002700557308 */ /* 0x0009620000000800 */
[----:B-1----:R-:W-:Y:S01]  /*b250*/  @!P6 FMUL R213, R213, R213 ;  /* 0x000000d5d5d5e220 */ /* 0x002fe20000400000 */
[----:B------:R-:W-:Y:S01]  /*b260*/  FSETP.GEU.AND P6, PT, R42, -126, PT ;  /* 0xc2fc00002a00780b */ /* 0x000fe20003fce000 */
[----:B--2---:R-:W-:Y:S01]  /*b270*/  FFMA R35, R106, UR39, -R65 ;  /* 0x000000276a237c23 */ /* 0x004fe20008000841 */
[C---:B------:R-:W-:Y:S01]  /*b280*/  FADD R106, R44.reuse, R121 ;  /* 0x000000792c6a7221 */ /* 0x040fe20000000000 */
[----:B------:R-:W-:Y:S02]  /*b290*/  F2FP.F16.F32.PACK_AB R44, R44, R45 ;  /* 0x0000002d2c2c723e */ /* 0x000fe400000000ff */
[----:B------:R-:W-:Y:S01]  /*b2a0*/  @!P3 FMUL R38, R38, 0.5 ;  /* 0x3f0000002626b820 */ /* 0x000fe20000400000 */
[----:B------:R1:W2:Y:S01]  /*b2b0*/  MUFU.EX2 R209, R43 ;  /* 0x0000002b00d17308 */ /* 0x0002a20000000800 */
[----:B---3--:R-:W-:Y:S01]  /*b2c0*/  @!P4 FMUL R148, R148, R148 ;  /* 0x000000949494c220 */ /* 0x008fe20000400000 */
[----:B------:R-:W-:Y:S01]  /*b2d0*/  FSETP.GEU.AND P4, PT, R46, -126, PT ;  /* 0xc2fc00002e00780b */ /* 0x000fe20003f8e000 */
[--C-:B----4-:R-:W-:Y:S01]  /*b2e0*/  FFMA R39, R62, UR39, -R65.reuse ;  /* 0x000000273e277c23 */ /* 0x110fe20008000841 */
[--C-:B------:R-:W-:Y:S01]  /*b2f0*/  FFMA R62, R63, UR39, -R65.reuse ;  /* 0x000000273f3e7c23 */ /* 0x100fe20008000841 */
[----:B------:R-:W-:Y:S01]  /*b300*/  FFMA R63, R86, UR39, -R65 ;  /* 0x00000027563f7c23 */ /* 0x000fe20008000841 */
[----:B------:R-:W-:Y:S01]  /*b310*/  FADD R86, R56, R133 ;  /* 0x0000008538567221 */ /* 0x000fe20000000000 */
[----:B------:R-:W-:Y:S01]  /*b320*/  @!P6 FMUL R42, R42, 0.5 ;  /* 0x3f0000002a2ae820 */ /* 0x000fe20000400000 */
[----:B------:R3:W4:Y:S01]  /*b330*/  MUFU.EX2 R84, R38 ;  /* 0x0000002600547308 */ /* 0x0007220000000800 */
[----:B-----5:R-:W-:Y:S01]  /*b340*/  @!P2 FMUL R85, R85, R85 ;  /* 0x000000555555a220 */ /* 0x020fe20000400000 */
[----:B------:R-:W-:Y:S01]  /*b350*/  FSETP.GEU.AND P2, PT, R50, -126, PT ;  /* 0xc2fc00003200780b */ /* 0x000fe20003f4e000 */
[----:B-1----:R-:W-:Y:S01]  /*b360*/  FFMA R43, R66, UR39, -R65 ;  /* 0x00000027422b7c23 */ /* 0x002fe20008000841 */
[----:B------:R-:W-:Y:S01]  /*b370*/  FADD R66, -R10, R13 ;  /* 0x0000000d0a427221 */ /* 0x000fe20000000100 */
[--C-:B------:R-:W-:Y:S01]  /*b380*/  FFMA R13, R122, UR39, -R65.reuse ;  /* 0x000000277a0d7c23 */ /* 0x100fe20008000841 */
[--C-:B------:R-:W-:Y:S01]  /*b390*/  FFMA R122, R130, UR39, -R65.reuse ;  /* 0x00000027827a7c23 */ /* 0x100fe20008000841 */
[----:B------:R-:W-:Y:S01]  /*b3a0*/  @!P4 FMUL R46, R46, 0.5 ;  /* 0x3f0000002e2ec820 */ /* 0x000fe20000400000 */
[----:B------:R1:W5:Y:S01]  /*b3b0*/  MUFU.EX2 R136, R42 ;  /* 0x0000002a00887308 */ /* 0x0003620000000800 */
[----:B--2---:R-:W-:Y:S01]  /*b3c0*/  @!P5 FMUL R209, R209, R209 ;  /* 0x000000d1d1d1d220 */ /* 0x004fe20000400000 */
[----:B------:R-:W-:Y:S01]  /*b3d0*/  FSETP.GEU.AND P5, PT, R54, -126, PT ;  /* 0xc2fc00003600780b */ /* 0x000fe20003fae000 */
[--C-:B---3--:R-:W-:Y:S01]  /*b3e0*/  FFMA R38, R58, UR39, -R65.reuse ;  /* 0x000000273a267c23 */ /* 0x108fe20008000841 */
[--C-:B------:R-:W-:Y:S01]  /*b3f0*/  FFMA R58, R82, UR39, -R65.reuse ;  /* 0x00000027523a7c23 */ /* 0x100fe20008000841 */
[--C-:B------:R-:W-:Y:S01]  /*b400*/  FFMA R82, R95, UR39, -R65.reuse ;  /* 0x000000275f527c23 */ /* 0x100fe20008000841 */
[--C-:B------:R-:W-:Y:S01]  /*b410*/  FFMA R130, R134, UR39, -R65.reuse ;  /* 0x0000002786827c23 */ /* 0x100fe20008000841 */
[----:B------:R-:W-:Y:S01]  /*b420*/  @!P2 FMUL R50, R50, 0.5 ;  /* 0x3f0000003232a820 */ /* 0x000fe20000400000 */
[----:B------:R-:W2:Y:S01]  /*b430*/  MUFU.EX2 R46, R46 ;  /* 0x0000002e002e7308 */ /* 0x000ea20000000800 */
[----:B----4-:R-:W-:Y:S01]  /*b440*/  @!P3 FMUL R84, R84, R84 ;  /* 0x000000545454b220 */ /* 0x010fe20000400000 */
[----:B------:R-:W-:Y:S01]  /*b450*/  FSETP.GEU.AND P3, PT, R47, -126, PT ;  /* 0xc2fc00002f00780b */ /* 0x000fe20003f6e000 */
[--C-:B-1----:R-:W-:Y:S01]  /*b460*/  FFMA R42, R114, UR39, -R65.reuse ;  /* 0x00000027722a7c23 */ /* 0x102fe20008000841 */
[--C-:B------:R-:W-:Y:S01]  /*b470*/  FFMA R114, R123, UR39, -R65.reuse ;  /* 0x000000277b727c23 */ /* 0x100fe20008000841 */
[--C-:B------:R-:W-:Y:S01]  /*b480*/  FFMA R10, R119, UR39, -R65.reuse ;  /* 0x00000027770a7c23 */ /* 0x100fe20008000841 */
[--C-:B------:R-:W-:Y:S01]  /*b490*/  FFMA R119, R138, UR39, -R65.reuse ;  /* 0x000000278a777c23 */ /* 0x100fe20008000841 */
[----:B------:R-:W-:Y:S01]  /*b4a0*/  @!P5 FMUL R54, R54, 0.5 ;  /* 0x3f0000003636d820 */ /* 0x000fe20000400000 */
[----:B------:R1:W3:Y:S01]  /*b4b0*/  MUFU.EX2 R145, R50 ;  /* 0x0000003200917308 */ /* 0x0002e20000000800 */
[----:B-----5:R-:W-:Y:S01]  /*b4c0*/  @!P6 FMUL R136, R136, R136 ;  /* 0x000000888888e220 */ /* 0x020fe20000400000 */
[----:B------:R-:W-:Y:S01]  /*b4d0*/  FSETP.GEU.AND P6, PT, R51, -126, PT ;  /* 0xc2fc00003300780b */ /* 0x000fe20003fce000 */
[--C-:B------:R-:W-:Y:S01]  /*b4e0*/  FFMA R95, R150, UR39, -R65.reuse ;  /* 0x00000027965f7c23 */ /* 0x100fe20008000841 */
[--C-:B------:R-:W-:Y:S01]  /*b4f0*/  FFMA R123, R135, UR39, -R65.reuse ;  /* 0x00000027877b7c23 */ /* 0x100fe20008000841 */
[----:B------:R-:W-:Y:S01]  /*b500*/  FADD R138, R15, R80 ;  /* 0x000000500f8a7221 */ /* 0x000fe20000000000 */
[----:B------:R-:W-:Y:S01]  /*b510*/  FADD R215, R215, R86 ;  /* 0x00000056d7d77221 */ /* 0x000fe20000000000 */
[----:B------:R-:W-:Y:S01]  /*b520*/  @!P3 FMUL R47, R47, 0.5 ;  /* 0x3f0000002f2fb820 */ /* 0x000fe20000400000 */
[----:B------:R-:W4:Y:S01]  /*b530*/  MUFU.EX2 R54, R54 ;  /* 0x0000003600367308 */ /* 0x000f220000000800 */
[----:B--2---:R-:W-:Y:S01]  /*b540*/  @!P4 FMUL R46, R46, R46 ;  /* 0x0000002e2e2ec220 */ /* 0x004fe20000400000 */
[----:B------:R-:W-:Y:S01]  /*b550*/  FSETP.GEU.AND P4, PT, R38, -126, PT ;  /* 0xc2fc00002600780b */ /* 0x000fe20003f8e000 */
[----:B-1----:R-:W-:Y:S01]  /*b560*/  FFMA R50, R74, UR39, -R65 ;  /* 0x000000274a327c23 */ /* 0x002fe20008000841 */
[----:B------:R-:W-:Y:S01]  /*b570*/  FADD R86, R29, R104 ;  /* 0x000000681d567221 */ /* 0x000fe20000000000 */
[----:B------:R-:W-:Y:S01]  /*b580*/  FADD R135, R61, R12 ;  /* 0x0000000c3d877221 */ /* 0x000fe20000000000 */
[----:B------:R-:W-:Y:S01]  /*b590*/  FMUL R66, R66, UR39 ;  /* 0x0000002742427c20 */ /* 0x000fe20008400000 */
[----:B------:R-:W-:Y:S01]  /*b5a0*/  @!P6 FMUL R51, R51, 0.5 ;  /* 0x3f0000003333e820 */ /* 0x000fe20000400000 */
[----:B------:R1:W2:Y:S01]  /*b5b0*/  MUFU.EX2 R211, R47 ;  /* 0x0000002f00d37308 */ /* 0x0002a20000000800 */
[----:B---3--:R-:W-:Y:S01]  /*b5c0*/  @!P2 FMUL R145, R145, R145 ;  /* 0x000000919191a220 */ /* 0x008fe20000400000 */
[----:B------:R-:W-:-:S02]  /*b5d0*/  FSETP.GEU.AND P2, PT, R39, -126, PT ;  /* 0xc2fc00002700780b */ /* 0x000fc40003f4e000 */
[----:B------:R-:W-:-:S03]  /*b5e0*/  F2FP.F16.F32.PACK_AB R104, R105, R104 ;  /* 0x000000686968723e */ /* 0x000fc600000000ff */
[----:B------:R-:W-:Y:S01]  /*b5f0*/  @!P4 FMUL R38, R38, 0.5 ;  /* 0x3f0000002626c820 */ /* 0x000fe20000400000 */
[----:B------:R3:W5:Y:S01]  /*b600*/  MUFU.EX2 R208, R51 ;  /* 0x0000003300d07308 */ /* 0x0007620000000800 */
[----:B----4-:R-:W-:Y:S01]  /*b610*/  @!P5 FMUL R54, R54, R54 ;  /* 0x000000363636d220 */ /* 0x010fe20000400000 */
[----:B------:R-:W-:Y:S01]  /*b620*/  FSETP.GEU.AND P5, PT, R43, -126, PT ;  /* 0xc2fc00002b00780b */ /* 0x000fe20003fae000 */
[--C-:B-1----:R-:W-:Y:S01]  /*b630*/  FFMA R47, R70, UR39, -R65.reuse ;  /* 0x00000027462f7c23 */ /* 0x102fe20008000841 */
[--C-:B------:R-:W-:Y:S01]  /*b640*/  FFMA R70, R91, UR39, -R65.reuse ;  /* 0x000000275b467c23 */ /* 0x100fe20008000841 */
[--C-:B------:R-:W-:Y:S01]  /*b650*/  FFMA R91, R102, UR39, -R65.reuse ;  /* 0x00000027665b7c23 */ /* 0x100fe20008000841 */
[--C-:B------:R-:W-:Y:S01]  /*b660*/  FFMA R102, R111, UR39, -R65.reuse ;  /* 0x000000276f667c23 */ /* 0x100fe20008000841 */
[----:B------:R-:W-:Y:S01]  /*b670*/  @!P2 FMUL R39, R39, 0.5 ;  /* 0x3f0000002727a820 */ /* 0x000fe20000400000 */
[----:B------:R-:W1:Y:S01]  /*b680*/  MUFU.EX2 R38, R38 ;  /* 0x0000002600267308 */ /* 0x000e620000000800 */
[----:B--2---:R-:W-:Y:S01]  /*b690*/  @!P3 FMUL R211, R211, R211 ;  /* 0x000000d3d3d3b220 */ /* 0x004fe20000400000 */
[----:B------:R-:W-:Y:S01]  /*b6a0*/  FSETP.GEU.AND P3, PT, R59, -126, PT ;  /* 0xc2fc00003b00780b */ /* 0x000fe20003f6e000 */
[--C-:B---3--:R-:W-:Y:S01]  /*b6b0*/  FFMA R51, R78, UR39, -R65.reuse ;  /* 0x000000274e337c23 */ /* 0x108fe20008000841 */
[----:B------:R-:W-:Y:S01]  /*b6c0*/  FFMA R111, R146, UR39, -R65 ;  /* 0x00000027926f7c23 */ /* 0x000fe20008000841 */
[----:B------:R-:W-:Y:S01]  /*b6d0*/  FADD R78, R52, R129 ;  /* 0x00000081344e7221 */ /* 0x000fe20000000000 */
[----:B------:R-:W-:Y:S01]  /*b6e0*/  FADD R146, R69, R26 ;  /* 0x0000001a45927221 */ /* 0x000fe20000000000 */
[----:B------:R-:W-:Y:S01]  /*b6f0*/  @!P5 FMUL R43, R43, 0.5 ;  /* 0x3f0000002b2bd820 */ /* 0x000fe20000400000 */
[----:B------:R-:W2:Y:S01]  /*b700*/  MUFU.EX2 R39, R39 ;  /* 0x0000002700277308 */ /* 0x000ea20000000800 */
[----:B-----5:R-:W-:Y:S01]  /*b710*/  @!P6 FMUL R208, R208, R208 ;  /* 0x000000d0d0d0e220 */ /* 0x020fe20000400000 */
[----:B------:R-:W-:Y:S01]  /*b720*/  FSETP.GEU.AND P6, PT, R62, -126, PT ;  /* 0xc2fc00003e00780b */ /* 0x000fe20003fce000 */
[----:B------:R-:W-:Y:S01]  /*b730*/  FADD R219, R219, R78 ;  /* 0x0000004edbdb7221 */ /* 0x000fe20000000000 */
[C---:B------:R-:W-:Y:S01]  /*b740*/  FADD R78, R53.reuse, R128 ;  /* 0x00000080354e7221 */ /* 0x040fe20000000000 */
[----:B------:R-:W-:-:S02]  /*b750*/  F2FP.F16.F32.PACK_AB R52, R53, R52 ;  /* 0x000000343534723e */ /* 0x000fc400000000ff */
[----:B------:R-:W-:Y:S01]  /*b760*/  @!P3 FMUL R59, R59, 0.5 ;  /* 0x3f0000003b3bb820 */ /* 0x000fe20000400000 */
[----:B------:R-:W3:Y:S01]  /*b770*/  MUFU.EX2 R43, R43 ;  /* 0x0000002b002b7308 */ /* 0x000ee20000000800 */
[----:B-1----:R-:W-:Y:S01]  /*b780*/  @!P4 FMUL R38, R38, R38 ;  /* 0x000000262626c220 */ /* 0x002fe20000400000 */
[----:B------:R-:W-:Y:S01]  /*b790*/  FSETP.GEU.AND P4, PT, R67, -126, PT ;  /* 0xc2fc00004300780b */ /* 0x000fe20003f8e000 */
[----:B------:R-:W-:Y:S01]  /*b7a0*/  FADD R221, R221, R78 ;  /* 0x0000004edddd7221 */ /* 0x000fe20000000000 */
[----:B------:R-:W-:Y:S01]  /*b7b0*/  FADD R78, R57, R132 ;  /* 0x00000084394e7221 */ /* 0x000fe20000000000 */
[----:B------:R-:W-:Y:S02]  /*b7c0*/  F2FP.F16.F32.PACK_AB R26, R26, R141 ;  /* 0x0000008d1a1a723e */ /* 0x000fe400000000ff */
[----:B------:R-:W-:Y:S01]  /*b7d0*/  @!P6 FMUL R62, R62, 0.5 ;  /* 0x3f0000003e3ee820 */ /* 0x000fe20000400000 */
[----:B------:R1:W4:Y:S01]  /*b7e0*/  MUFU.EX2 R149, R59 ;  /* 0x0000003b00957308 */ /* 0x0003220000000800 */
[----:B--2---:R-:W-:Y:S01]  /*b7f0*/  @!P2 FMUL R39, R39, R39 ;  /* 0x000000272727a220 */ /* 0x004fe20000400000 */
[----:B------:R-:W-:Y:S01]  /*b800*/  FSETP.GEU.AND P2, PT, R27, -126, PT ;  /* 0xc2fc00001b00780b */ /* 0x000fe20003f4e000 */
[----:B------:R-:W-:Y:S01]  /*b810*/  FADD R217, R217, R78 ;  /* 0x0000004ed9d97221 */ /* 0x000fe20000000000 */
[----:B------:R-:W-:Y:S01]  /*b820*/  FADD R78, R45, R120 ;  /* 0x000000782d4e7221 */ /* 0x000fe20000000000 */
[----:B------:R-:W-:-:S02]  /*b830*/  F2FP.F16.F32.PACK_AB R120, R121, R120 ;  /* 0x000000787978723e */ /* 0x000fc400000000ff */
[----:B------:R-:W-:Y:S01]  /*b840*/  @!P4 FMUL R67, R67, 0.5 ;  /* 0x3f0000004343c820 */ /* 0x000fe20000400000 */
[----:B------:R-:W2:Y:S01]  /*b850*/  MUFU.EX2 R62, R62 ;  /* 0x0000003e003e7308 */ /* 0x000ea20000000800 */
[----:B---3--:R-:W-:Y:S01]  /*b860*/  @!P5 FMUL R43, R43, R43 ;  /* 0x0000002b2b2bd220 */ /* 0x008fe20000400000 */
[----:B------:R-:W-:Y:S01]  /*b870*/  FSETP.GEU.AND P5, PT, R71, -126, PT ;  /* 0xc2fc00004700780b */ /* 0x000fe20003fae000 */
[--C-:B-1----:R-:W-:Y:S01]  /*b880*/  FFMA R59, R99, UR39, -R65.reuse ;  /* 0x00000027633b7c23 */ /* 0x102fe20008000841 */
[--C-:B------:R-:W-:Y:S01]  /*b890*/  FFMA R99, R110, UR39, -R65.reuse ;  /* 0x000000276e637c23 */ /* 0x100fe20008000841 */
[----:B------:R-:W-:Y:S01]  /*b8a0*/  FFMA R110, R142, UR39, -R65 ;  /* 0x000000278e6e7c23 */ /* 0x000fe20008000841 */
[----:B------:R-:W-:Y:S01]  /*b8b0*/  FADD R142, R20, R93 ;  /* 0x0000005d148e7221 */ /* 0x000fe20000000000 */
[----:B------:R-:W-:Y:S01]  /*b8c0*/  @!P2 FMUL R27, R27, 0.5 ;  /* 0x3f0000001b1ba820 */ /* 0x000fe20000400000 */
[----:B------:R1:W3:Y:S01]  /*b8d0*/  MUFU.EX2 R140, R67 ;  /* 0x00000043008c7308 */ /* 0x0002e20000000800 */
[----:B----4-:R-:W-:Y:S01]  /*b8e0*/  @!P3 FMUL R149, R149, R149 ;  /* 0x000000959595b220 */ /* 0x010fe20000400000 */
[----:B------:R-:W-:-:S05]  /*b8f0*/  FSETP.GEU.AND P3, PT, R47, -126, PT ;  /* 0xc2fc00002f00780b */ /* 0x000fca0003f6e000 */
[----:B------:R-:W-:Y:S01]  /*b900*/  @!P5 FMUL R71, R71, 0.5 ;  /* 0x3f0000004747d820 */ /* 0x000fe20000400000 */
[----:B------:R4:W5:Y:S01]  /*b910*/  MUFU.EX2 R74, R27 ;  /* 0x0000001b004a7308 */ /* 0x0009620000000800 */
[----:B--2---:R-:W-:Y:S01]  /*b920*/  @!P6 FMUL R62, R62, R62 ;  /* 0x0000003e3e3ee220 */ /* 0x004fe20000400000 */
[----:B------:R-:W-:Y:S01]  /*b930*/  FSETP.GEU.AND P6, PT, R50, -126, PT ;  /* 0xc2fc00003200780b */ /* 0x000fe20003fce000 */
[----:B-1----:R-:W-:Y:S01]  /*b940*/  FADD R67, R37, R112 ;  /* 0x0000007025437221 */ /* 0x002fe20000000000 */
[----:B------:R-:W-:-:S03]  /*b950*/  F2FP.F16.F32.PACK_AB R112, R113, R112 ;  /* 0x000000707170723e */ /* 0x000fc600000000ff */
[----:B------:R-:W-:Y:S01]  /*b960*/  @!P3 FMUL R47, R47, 0.5 ;  /* 0x3f0000002f2fb820 */ /* 0x000fe20000400000 */
[----:B------:R-:W1:Y:S01]  /*b970*/  MUFU.EX2 R71, R71 ;  /* 0x0000004700477308 */ /* 0x000e620000000800 */
[----:B---3--:R-:W-:Y:S01]  /*b980*/  @!P4 FMUL R140, R140, R140 ;  /* 0x0000008c8c8cc220 */ /* 0x008fe20000400000 */
[----:B------:R-:W-:Y:S01]  /*b990*/  FSETP.GEU.AND P4, PT, R51, -126, PT ;  /* 0xc2fc00003300780b */ /* 0x000fe20003f8e000 */
[----:B----4-:R-:W-:Y:S01]  /*b9a0*/  FFMA R27, R90, UR39, -R65 ;  /* 0x000000275a1b7c23 */ /* 0x010fe20008000841 */
[----:B------:R-:W-:Y:S02]  /*b9b0*/  FADD R90, R14, R73 ;  /* 0x000000490e5a7221 */ /* 0x000fe40000000000 */
[----:B------:R-:W-:Y:S01]  /*b9c0*/  F2FP.F16.F32.PACK_AB R45, R140, R43 ;  /* 0x0000002b8c2d723e */ /* 0x000fe200000000ff */
        /* <DEDUP_REMOVED lines=13> */
[----:B------:R-:W-:Y:S01]  /*baa0*/  FADD R219, R90, R219 ;  /* 0x000000db5adb7221 */ /* 0x000fe20000000000 */
[----:B------:R-:W-:Y:S01]  /*bab0*/  F2FP.F16.F32.PACK_AB R37, R149, R38 ;  /* 0x000000269525723e */ /* 0x000fe200000000ff */
[----:B------:R-:W-:Y:S01]  /*bac0*/  @!P2 FMUL R58, R58, 0.5 ;  /* 0x3f0000003a3aa820 */ /* 0x000fe20000400000 */
[----:B------:R-:W1:Y:S01]  /*bad0*/  MUFU.EX2 R51, R51 ;  /* 0x0000003300337308 */ /* 0x000e620000000800 */
[----:B--2---:R-:W-:Y:S01]  /*bae0*/  @!P3 FMUL R47, R47, R47 ;  /* 0x0000002f2f2fb220 */ /* 0x004fe20000400000 */
[----:B------:R-:W-:Y:S01]  /*baf0*/  FSETP.GEU.AND P3, PT, R79, -126, PT ;  /* 0xc2fc00004f00780b */ /* 0x000fe20003f6e000 */
[----:B------:R-:W-:Y:S01]  /*bb00*/  FADD R138, R138, R67 ;  /* 0x000000438a8a7221 */ /* 0x000fe20000000000 */
[----:B------:R-:W-:Y:S01]  /*bb10*/  FADD R216, R216, R221 ;  /* 0x000000ddd8d87221 */ /* 0x000fe20000000000 */
[----:B------:R-:W-:-:S02]  /*bb20*/  FADD R67, R18, R89 ;  /* 0x0000005912437221 */ /* 0x000fc40000000000 */
[----:B------:R-:W-:Y:S01]  /*bb30*/  @!P5 FMUL R63, R63, 0.5 ;  /* 0x3f0000003f3fd820 */ /* 0x000fe20000400000 */
[----:B------:R-:W2:Y:S01]  /*bb40*/  MUFU.EX2 R58, R58 ;  /* 0x0000003a003a7308 */ /* 0x000ea20000000800 */
[----:B---3--:R-:W-:Y:S01]  /*bb50*/  @!P6 FMUL R50, R50, R50 ;  /* 0x000000323232e220 */ /* 0x008fe20000400000 */
[----:B------:R-:W-:Y:S01]  /*bb60*/  FSETP.GEU.AND P6, PT, R83, -126, PT ;  /* 0xc2fc00005300780b */ /* 0x000fe20003fce000 */
[----:B------:R-:W-:Y:S01]  /*bb70*/  FADD R217, R138, R217 ;  /* 0x000000d98ad97221 */ /* 0x000fe20000000000 */
[----:B------:R-:W-:Y:S01]  /*bb80*/  FADD R67, R67, R78 ;  /* 0x0000004e43437221 */ /* 0x000fe20000000000 */
[C---:B------:R-:W-:Y:S01]  /*bb90*/  FADD R78, R28.reuse, R105 ;  /* 0x000000691c4e7221 */ /* 0x040fe20000000000 */
[----:B------:R-:W-:Y:S01]  /*bba0*/  F2FP.F16.F32.PACK_AB R28, R28, R29 ;  /* 0x0000001d1c1c723e */ /* 0x000fe200000000ff */
[----:B------:R-:W-:Y:S01]  /*bbb0*/  @!P3 FMUL R79, R79, 0.5 ;  /* 0x3f0000004f4fb820 */ /* 0x000fe20000400000 */
[----:B------:R-:W3:Y:S01]  /*bbc0*/  MUFU.EX2 R63, R63 ;  /* 0x0000003f003f7308 */ /* 0x000ee20000000800 */
[----:B-1----:R-:W-:Y:S01]  /*bbd0*/  @!P4 FMUL R51, R51, R51 ;  /* 0x000000333333c220 */ /* 0x002fe20000400000 */
[----:B------:R-:W-:Y:S01]  /*bbe0*/  FSETP.GEU.AND P4, PT, R27, -126, PT ;  /* 0xc2fc00001b00780b */ /* 0x000fe20003f8e000 */
[----:B------:R-:W-:Y:S01]  /*bbf0*/  FADD R78, R78, R135 ;  /* 0x000000874e4e7221 */ /* 0x000fe20000000000 */
[----:B------:R-:W-:Y:S01]  /*bc00*/  FADD R135, R32, R109 ;  /* 0x0000006d20877221 */ /* 0x000fe20000000000 */
[----:B------:R-:W-:-:S02]  /*bc10*/  F2FP.F16.F32.PACK_AB R29, R208, R145 ;  /* 0x00000091d01d723e */ /* 0x000fc400000000ff */
[----:B------:R-:W-:Y:S01]  /*bc20*/  @!P6 FMUL R83, R83, 0.5 ;  /* 0x3f0000005353e820 */ /* 0x000fe20000400000 */
[----:B------:R1:W4:Y:S01]  /*bc30*/  MUFU.EX2 R144, R79 ;  /* 0x0000004f00907308 */ /* 0x0003220000000800 */
[----:B--2---:R-:W-:Y:S01]  /*bc40*/  @!P2 FMUL R58, R58, R58 ;  /* 0x0000003a3a3aa220 */ /* 0x004fe20000400000 */
[----:B------:R-:W-:Y:S01]  /*bc50*/  FSETP.GEU.AND P2, PT, R75, -126, PT ;  /* 0xc2fc00004b00780b */ /* 0x000fe20003f4e000 */
[----:B------:R-:W-:Y:S01]  /*bc60*/  FADD R135, R135, R146 ;  /* 0x0000009287877221 */ /* 0x000fe20000000000 */
[----:B------:R-:W-:-:S03]  /*bc70*/  F2FP.F16.F32.PACK_AB R53, R71, R50 ;  /* 0x000000324735723e */ /* 0x000fc600000000ff */
        /* <DEDUP_REMOVED lines=9> */
[----:B------:R-:W1:Y:S01]  /*bd10*/  MUFU.EX2 R27, R27 ;  /* 0x0000001b001b7308 */ /* 0x000e620000000800 */
[----:B----4-:R-:W-:Y:S01]  /*bd20*/  @!P3 FMUL R144, R144, R144 ;  /* 0x000000909090b220 */ /* 0x010fe20000400000 */
[----:B------:R-:W-:Y:S01]  /*bd30*/  FSETP.GEU.AND P3, PT, R70, -126, PT ;  /* 0xc2fc00004600780b */ /* 0x000fe20003f6e000 */
[----:B------:R-:W-:-:S04]  /*bd40*/  FADD R142, R142, R139 ;  /* 0x0000008b8e8e7221 */ /* 0x000fc80000000000 */
[----:B------:R-:W-:Y:S01]  /*bd50*/  @!P5 FMUL R34, R34, 0.5 ;  /* 0x3f0000002222d820 */ /* 0x000fe20000400000 */
[----:B------:R-:W3:Y:S01]  /*bd60*/  MUFU.EX2 R75, R75 ;  /* 0x0000004b004b7308 */ /* 0x000ee20000000800 */
[----:B--2---:R-:W-:Y:S01]  /*bd70*/  @!P6 FMUL R83, R83, R83 ;  /* 0x000000535353e220 */ /* 0x004fe20000400000 */
[----:B------:R-:W-:Y:S01]  /*bd80*/  FSETP.GEU.AND P6, PT, R82, -126, PT ;  /* 0xc2fc00005200780b */ /* 0x000fe20003fce000 */
[----:B------:R-:W-:-:S04]  /*bd90*/  FADD R135, R142, R135 ;  /* 0x000000878e877221 */ /* 0x000fc80000000000 */
[----:B------:R-:W-:Y:S01]  /*bda0*/  @!P3 FMUL R70, R70, 0.5 ;  /* 0x3f0000004646b820 */ /* 0x000fe20000400000 */
[----:B------:R-:W2:Y:S01]  /*bdb0*/  MUFU.EX2 R34, R34 ;  /* 0x0000002200227308 */ /* 0x000ea20000000800 */
[----:B-1----:R-:W-:Y:S01]  /*bdc0*/  @!P4 FMUL R27, R27, R27 ;  /* 0x0000001b1b1bc220 */ /* 0x002fe20000400000 */
[----:B------:R-:W-:-:S03]  /*bdd0*/  FSETP.GEU.AND P4, PT, R59, -126, PT ;  /* 0xc2fc00003b00780b */ /* 0x000fc60003f8e000 */
[----:B------:R-:W-:Y:S02]  /*bde0*/  FADD R139, R30, R27 ;  /* 0x0000001b1e8b7221 */ /* 0x000fe40000000000 */
        /* <DEDUP_REMOVED lines=11> */
[----:B------:R-:W-:-:S04]  /*bea0*/  FSETP.GEU.AND P3, PT, R91, -126, PT ;  /* 0xc2fc00005b00780b */ /* 0x000fc80003f6e000 */
[----:B------:R-:W-:Y:S01]  /*beb0*/  F2FP.F16.F32.PACK_AB R73, R70, R27 ;  /* 0x0000001b4649723e */ /* 0x000fe200000000ff */
        /* <DEDUP_REMOVED lines=23> */
[----:B------:R-:W-:-:S03]  /*c030*/  FSETP.GEU.AND P6, PT, R115, -126, PT ;  /* 0xc2fc00007300780b */ /* 0x000fc60003fce000 */
[----:B------:R-:W-:Y:S01]  /*c040*/  FADD R146, R136, R35 ;  /* 0x0000002388927221 */ /* 0x000fe20000000000 */
        /* <DEDUP_REMOVED lines=8> */
[----:B------:R-:W-:-:S03]  /*c0d0*/  FSETP.GEU.AND P2, PT, R79, -126, PT ;  /* 0xc2fc00004f00780b */ /* 0x000fc60003f4e000 */
[----:B------:R-:W-:Y:S02]  /*c0e0*/  FADD R221, R145, R42 ;  /* 0x0000002a91dd7221 */ /* 0x000fe40000000000 */
        /* <DEDUP_REMOVED lines=9> */
[----:B------:R3:W4:Y:S01]  /*c180*/  MUFU.EX2 R134, R79 ;  /* 0x0000004f00867308 */ /* 0x0007220000000800 */
[----:B--2---:R-:W-:Y:S01]  /*c190*/  @!P6 FMUL R9, R9, R9 ;  /* 0x000000090909e220 */ /* 0x004fe20000400000 */
[----:B------:R-:W-:-:S04]  /*c1a0*/  FSETP.GEU.AND P6, PT, R127, -126, PT ;  /* 0xc2fc00007f00780b */ /* 0x000fc80003fce000 */
[----:B------:R-:W-:Y:S01]  /*c1b0*/  F2FP.F16.F32.PACK_AB R105, R9, R42 ;  /* 0x0000002a0969723e */ /* 0x000fe200000000ff */
[----:B------:R-:W-:Y:S01]  /*c1c0*/  @!P3 FMUL R114, R114, 0.5 ;  /* 0x3f0000007272b820 */ /* 0x000fe20000400000 */
[----:B------:R-:W2:Y:S01]  /*c1d0*/  MUFU.EX2 R122, R122 ;  /* 0x0000007a007a7308 */ /* 0x000ea20000000800 */
[----:B-1----:R-:W-:Y:S01]  /*c1e0*/  @!P4 FMUL R13, R13, R13 ;  /* 0x0000000d0d0dc220 */ /* 0x002fe20000400000 */
[----:B------:R-:W-:Y:S01]  /*c1f0*/  FSETP.GEU.AND P4, PT, R131, -126, PT ;  /* 0xc2fc00008300780b */ /* 0x000fe20003f8e000 */
[----:B---3--:R-:W-:Y:S02]  /*c200*/  FADD R79, R40, R117 ;  /* 0x00000075284f7221 */ /* 0x008fe40000000000 */
[----:B------:R-:W-:Y:S01]  /*c210*/  FADD R150, R38, R13 ;  /* 0x0000000d26967221 */ /* 0x000fe20000000000 */
[----:B------:R-:W-:Y:S01]  /*c220*/  F2FP.F16.F32.PACK_AB R38, R40, R41 ;  /* 0x000000292826723e */ /* 0x000fe200000000ff */
[----:B------:R-:W-:Y:S01]  /*c230*/  @!P6 FMUL R127, R127, 0.5 ;  /* 0x3f0000007f7fe820 */ /* 0x000fe20000400000 */
[----:B------:R-:W1:Y:S01]  /*c240*/  MUFU.EX2 R114, R114 ;  /* 0x0000007200727308 */ /* 0x000e620000000800 */
[----:B----4-:R-:W-:Y:S01]  /*c250*/  @!P2 FMUL R134, R134, R134 ;  /* 0x000000868686a220 */ /* 0x010fe20000400000 */
[----:B------:R-:W-:Y:S01]  /*c260*/  FSETP.GEU.AND P2, PT, R119, -126, PT ;  /* 0xc2fc00007700780b */ /* 0x000fe20003f4e000 */
        /* <DEDUP_REMOVED lines=8> */
[----:B------:R-:W-:Y:S01]  /*c2f0*/  FADD R86, R86, R79 ;  /* 0x0000004f56567221 */ /* 0x000fe20000000000 */
[----:B------:R-:W-:Y:S01]  /*c300*/  FADD R79, R21, R92 ;  /* 0x0000005c154f7221 */ /* 0x000fe20000000000 */
[----:B------:R-:W-:Y:S01]  /*c310*/  FADD R214, R214, R215 ;  /* 0x000000d7d6d67221 */ /* 0x000fe20000000000 */
[----:B------:R-:W-:Y:S01]  /*c320*/  FADD R150, R46, R99 ;  /* 0x000000632e967221 */ /* 0x000fe20000000000 */
[----:B------:R-:W-:Y:S01]  /*c330*/  @!P2 FMUL R119, R119, 0.5 ;  /* 0x3f0000007777a820 */ /* 0x000fe20000400000 */
[----:B------:R2:W4:Y:S01]  /*c340*/  MUFU.EX2 R127, R131 ;  /* 0x00000083007f7308 */ /* 0x0005220000000800 */
[----:B-1----:R-:W-:Y:S01]  /*c350*/  @!P3 FMUL R114, R114, R114 ;  /* 0x000000727272b220 */ /* 0x002fe20000400000 */
[----:B------:R-:W-:Y:S01]  /*c360*/  FSETP.GEU.AND P3, PT, R130, -126, PT ;  /* 0xc2fc00008200780b */ /* 0x000fe20003f6e000 */
[----:B------:R-:W-:Y:S01]  /*c370*/  FADD R86, R67, R86 ;  /* 0x0000005643567221 */ /* 0x000fe20000000000 */
[----:B------:R-:W-:Y:S01]  /*c380*/  FADD R67, R84, R91 ;  /* 0x0000005b54437221 */ /* 0x000fe20000000000 */
[----:B------:R-:W-:Y:S01]  /*c390*/  FADD R210, R149, R114 ;  /* 0x0000007295d27221 */ /* 0x000fe20000000000 */
[----:B------:R-:W-:Y:S01]  /*c3a0*/  FADD R214, R214, R135 ;  /* 0x00000087d6d67221 */ /* 0x000fe20000000000 */
[----:B------:R-:W-:Y:S01]  /*c3b0*/  @!P5 FMUL R110, R110, 0.5 ;  /* 0x3f0000006e6ed820 */ /* 0x000fe20000400000 */
[----:B------:R-:W1:Y:S01]  /*c3c0*/  MUFU.EX2 R119, R119 ;  /* 0x0000007700777308 */ /* 0x000e620000000800 */
[----:B---3--:R-:W-:Y:S01]  /*c3d0*/  @!P6 FMUL R115, R115, R115 ;  /* 0x000000737373e220 */ /* 0x008fe20000400000 */
[----:B------:R-:W-:Y:S01]  /*c3e0*/  FSETP.GEU.AND P6, PT, R126, -126, PT ;  /* 0xc2fc00007e00780b */ /* 0x000fe20003fce000 */
[----:B--2---:R-:W-:Y:S01]  /*c3f0*/  FADD R131, R19, R88 ;  /* 0x0000005813837221 */ /* 0x004fe20000000000 */
[----:B------:R-:W-:Y:S01]  /*c400*/  FADD R86, R219, R86 ;  /* 0x00000056db567221 */ /* 0x000fe20000000000 */
[----:B------:R-:W-:-:S02]  /*c410*/  F2FP.F16.F32.PACK_AB R39, R62, R39 ;  /* 0x000000273e27723e */ /* 0x000fc400000000ff */
[----:B------:R-:W-:Y:S01]  /*c420*/  @!P3 FMUL R130, R130, 0.5 ;  /* 0x3f0000008282b820 */ /* 0x000fe20000400000 */
[----:B------:R-:W2:Y:S01]  /*c430*/  MUFU.EX2 R110, R110 ;  /* 0x0000006e006e7308 */ /* 0x000ea20000000800 */
[----:B----4-:R-:W-:Y:S01]  /*c440*/  @!P4 FMUL R127, R127, R127 ;  /* 0x0000007f7f7fc220 */ /* 0x010fe20000400000 */
[----:B------:R-:W-:Y:S01]  /*c450*/  FSETP.GEU.AND P4, PT, R103, -126, PT ;  /* 0xc2fc00006700780b */ /* 0x000fe20003f8e000 */
[----:B------:R-:W-:Y:S01]  /*c460*/  FADD R131, R131, R106 ;  /* 0x0000006a83837221 */ /* 0x000fe20000000000 */
[----:B------:R-:W-:Y:S01]  /*c470*/  FADD R106, R48, R125 ;  /* 0x0000007d306a7221 */ /* 0x000fe20000000000 */
[----:B------:R-:W-:Y:S02]  /*c480*/  F2FP.F16.F32.PACK_AB R60, R61, R60 ;  /* 0x0000003c3d3c723e */ /* 0x000fe400000000ff */
[----:B------:R-:W-:Y:S01]  /*c490*/  @!P6 FMUL R126, R126, 0.5 ;  /* 0x3f0000007e7ee820 */ /* 0x000fe20000400000 */
[----:B------:R-:W3:Y:S01]  /*c4a0*/  MUFU.EX2 R130, R130 ;  /* 0x0000008200827308 */ /* 0x000ee20000000800 */
        /* <DEDUP_REMOVED lines=8> */
[----:B--2---:R-:W-:Y:S01]  /*c530*/  @!P5 FMUL R110, R110, R110 ;  /* 0x0000006e6e6ed220 */ /* 0x004fe20000400000 */
[----:B------:R-:W-:Y:S01]  /*c540*/  FSETP.GEU.AND P5, PT, R95, -126, PT ;  /* 0xc2fc00005f00780b */ /* 0x000fe20003fae000 */
[----:B------:R-:W-:Y:S01]  /*c550*/  FADD R106, R106, R143 ;  /* 0x0000008f6a6a7221 */ /* 0x000fe20000000000 */
[----:B------:R-:W-:Y:S01]  /*c560*/  FADD R147, R50, R119 ;  /* 0x0000007732937221 */ /* 0x000fe20000000000 */
[----:B------:R-:W-:Y:S01]  /*c570*/  FADD R143, R31, R70 ;  /* 0x000000461f8f7221 */ /* 0x000fe20000000000 */
[----:B------:R-:W-:Y:S01]  /*c580*/  FADD R223, R51, R110 ;  /* 0x0000006e33df7221 */ /* 0x000fe20000000000 */
[----:B------:R-:W-:Y:S01]  /*c590*/  @!P2 FMUL R118, R118, 0.5 ;  /* 0x3f0000007676a820 */ /* 0x000fe20000400000 */
[----:B------:R-:W2:Y:S01]  /*c5a0*/  MUFU.EX2 R103, R103 ;  /* 0x0000006700677308 */ /* 0x000ea20000000800 */
[----:B---3--:R-:W-:Y:S01]  /*c5b0*/  @!P3 FMUL R130, R130, R130 ;  /* 0x000000828282b220 */ /* 0x008fe20000400000 */
[----:B------:R-:W-:Y:S01]  /*c5c0*/  FSETP.GEU.AND P3, PT, R111, -126, PT ;  /* 0xc2fc00006f00780b */ /* 0x000fe20003f6e000 */
[----:B------:R-:W-:Y:S01]  /*c5d0*/  FADD R146, R146, R147 ;  /* 0x0000009392927221 */ /* 0x000fe20000000000 */
[----:B------:R-:W-:Y:S01]  /*c5e0*/  FADD R143, R143, R210 ;  /* 0x000000d28f8f7221 */ /* 0x000fe20000000000 */
[----:B------:R-:W-:Y:S01]  /*c5f0*/  FADD R222, R47, R130 ;  /* 0x000000822fde7221 */ /* 0x000fe20000000000 */
[----:B------:R-:W-:Y:S01]  /*c600*/  FADD R210, R209, R98 ;  /* 0x00000062d1d27221 */ /* 0x000fe20000000000 */
        /* <DEDUP_REMOVED lines=33> */
[----:B------:R1:W4:Y:S01]  /*c820*/  MUFU.EX2 R90, R87 ;  /* 0x00000057005a7308 */ /* 0x0003220000000800 */
        /* <DEDUP_REMOVED lines=8> */
[----:B------:R-:W-:Y:S01]  /*c8b0*/  FADD R221, R221, R220 ;  /* 0x000000dcdddd7221 */ /* 0x000fe20000000000 */
[----:B-1----:R-:W-:Y:S01]  /*c8c0*/  FADD R87, R148, R59 ;  /* 0x0000003b94577221 */ /* 0x002fe20000000000 */
[----:B------:R-:W-:Y:S01]  /*c8d0*/  FADD R220, R140, R127 ;  /* 0x0000007f8cdc7221 */ /* 0x000fe20000000000 */
[----:B---3--:R-:W-:Y:S01]  /*c8e0*/  @!P6 FMUL R55, R55, R55 ;  /* 0x000000373737e220 */ /* 0x008fe20000400000 */
[----:B------:R-:W-:Y:S01]  /*c8f0*/  FADD R147, R147, R150 ;  /* 0x0000009693937221 */ /* 0x000fe20000000000 */
[----:B------:R-:W-:Y:S01]  /*c900*/  FADD R151, R212, R151 ;  /* 0x00000097d4977221 */ /* 0x000fe20000000000 */
[----:B------:R-:W-:Y:S01]  /*c910*/  @!P3 FMUL R10, R10, 0.5 ;  /* 0x3f0000000a0ab820 */ /* 0x000fe20000400000 */
[----:B------:R-:W-:Y:S01]  /*c920*/  FADD R87, R87, R220 ;  /* 0x000000dc57577221 */ /* 0x000fe20000000000 */
[----:B------:R-:W-:Y:S01]  /*c930*/  FADD R220, R208, R9 ;  /* 0x00000009d0dc7221 */ /* 0x000fe20000000000 */
[----:B----4-:R-:W-:Y:S01]  /*c940*/  @!P4 FMUL R90, R90, R90 ;  /* 0x0000005a5a5ac220 */ /* 0x010fe20000400000 */
[----:B------:R-:W1:Y:S01]  /*c950*/  MUFU.EX2 R138, R10 ;  /* 0x0000000a008a7308 */ /* 0x000e620000000800 */
[----:B------:R-:W-:Y:S01]  /*c960*/  FADD R218, R218, R221 ;  /* 0x000000dddada7221 */ /* 0x000fe20000000000 */
[----:B------:R-:W-:Y:S01]  /*c970*/  FADD R220, R220, R215 ;  /* 0x000000d7dcdc7221 */ /* 0x000fe20000000000 */
[----:B------:R-:W-:Y:S01]  /*c980*/  FADD R215, R63, R95 ;  /* 0x0000005f3fd77221 */ /* 0x000fe20000000000 */
[----:B------:R-:W-:Y:S01]  /*c990*/  FADD R131, R216, R131 ;  /* 0x00000083d8837221 */ /* 0x000fe20000000000 */
[----:B------:R-:W-:Y:S01]  /*c9a0*/  FADD R217, R217, R106 ;  /* 0x0000006ad9d97221 */ /* 0x000fe20000000000 */
[----:B--2---:R-:W-:Y:S01]  /*c9b0*/  @!P2 FMUL R123, R123, R123 ;  /* 0x0000007b7b7ba220 */ /* 0x004fe20000400000 */
[----:B------:R-:W-:Y:S01]  /*c9c0*/  FSETP.GEU.AND P2, PT, R66, -126, PT ;  /* 0xc2fc00004200780b */ /* 0x000fe20003f4e000 */
[----:B------:R2:W3:Y:S01]  /*c9d0*/  MUFU.EX2 R10, R65 ;  /* 0x00000041000a7308 */ /* 0x0004e20000000800 */
        /* <DEDUP_REMOVED lines=8> */
[----:B-1----:R-:W-:Y:S01]  /*ca60*/  @!P3 FMUL R138, R138, R138 ;  /* 0x0000008a8a8ab220 */ /* 0x002fe20000400000 */
[----:B------:R-:W-:Y:S01]  /*ca70*/  FSETP.GEU.AND P3, PT, R64, -126, PT ;  /* 0xc2fc00004000780b */ /* 0x000fe20003f6e000 */
[----:B--2---:R-:W-:Y:S01]  /*ca80*/  FADD R65, R74, R123 ;  /* 0x0000007b4a417221 */ /* 0x004fe20000000000 */
[----:B------:R-:W-:Y:S01]  /*ca90*/  @!P2 FMUL R66, R66, 0.5 ;  /* 0x3f0000004242a820 */ /* 0x000fe20000400000 */
[----:B------:R-:W-:Y:S01]  /*caa0*/  FADD R222, R147, R222 ;  /* 0x000000de93de7221 */ /* 0x000fe20000000000 */
[----:B------:R-:W-:Y:S01]  /*cab0*/  FADD R86, R86, R131 ;  /* 0x0000008356567221 */ /* 0x000fe20000000000 */
[----:B------:R-:W-:Y:S01]  /*cac0*/  FADD R79, R78, R65 ;  /* 0x000000414e4f7221 */ /* 0x000fe20000000000 */
[----:B------:R-:W-:Y:S01]  /*cad0*/  FADD R65, R55, R138 ;  /* 0x0000008a37417221 */ /* 0x000fe20000000000 */
[----:B---3--:R-:W-:Y:S01]  /*cae0*/  @!P5 FMUL R10, R10, R10 ;  /* 0x0000000a0a0ad220 */ /* 0x008fe20000400000 */
[----:B------:R-:W-:Y:S01]  /*caf0*/  FADD R139, R139, R222 ;  /* 0x000000de8b8b7221 */ /* 0x000fe20000000000 */
[----:B------:R-:W-:-:S02]  /*cb00*/  F2FP.F16.F32.PACK_AB R67, R213, R76 ;  /* 0x0000004cd543723e */ /* 0x000fc400000000ff */
[----:B------:R-:W-:Y:S01]  /*cb10*/  FADD R78, R90, R10 ;  /* 0x0000000a5a4e7221 */ /* 0x000fe20000000000 */
[----:B------:R-:W-:Y:S01]  /*cb20*/  F2FP.F16.F32.PACK_AB R87, R211, R46 ;  /* 0x0000002ed357723e */ /* 0x000fe200000000ff */
[----:B------:R-:W-:Y:S01]  /*cb30*/  @!P3 FMUL R64, R64, 0.5 ;  /* 0x3f0000004040b820 */ /* 0x000fe20000400000 */
[----:B------:R-:W-:Y:S01]  /*cb40*/  F2FP.F16.F32.PACK_AB R47, R74, R47 ;  /* 0x0000002f4a2f723e */ /* 0x000fe200000000ff */
[----:B------:R-:W-:Y:S01]  /*cb50*/  FADD R78, R65, R78 ;  /* 0x0000004e414e7221 */ /* 0x000fe20000000000 */
[----:B------:R-:W-:Y:S01]  /*cb60*/  F2FP.F16.F32.PACK_AB R63, R90, R63 ;  /* 0x0000003f5a3f723e */ /* 0x000fe200000000ff */
[----:B------:R1:W2:Y:S01]  /*cb70*/  MUFU.EX2 R65, R66 ;  /* 0x0000004200417308 */ /* 0x0002a20000000800 */
[----:B------:R-:W-:Y:S01]  /*cb80*/  F2FP.F16.F32.PACK_AB R88, R88, R89 ;  /* 0x000000595858723e */ /* 0x000fe200000000ff */
[----:B------:R-:W-:Y:S01]  /*cb90*/  FADD R142, R79, R78 ;  /* 0x0000004e4f8e7221 */ /* 0x000fe20000000000 */
[----:B------:R-:W-:Y:S02]  /*cba0*/  F2FP.F16.F32.PACK_AB R79, R85, R84 ;  /* 0x00000054554f723e */ /* 0x000fe400000000ff */
[----:B------:R-:W-:Y:S01]  /*cbb0*/  F2FP.F16.F32.PACK_AB R98, R101, R100 ;  /* 0x000000646562723e */ /* 0x000fe200000000ff */
[----:B------:R-:W-:Y:S01]  /*cbc0*/  FADD R142, R151, R142 ;  /* 0x0000008e978e7221 */ /* 0x000fe20000000000 */
[----:B------:R-:W-:Y:S01]  /*cbd0*/  F2FP.F16.F32.PACK_AB R99, R102, R99 ;  /* 0x000000636663723e */ /* 0x000fe200000000ff */
[----:B------:R3:W4:Y:S01]  /*cbe0*/  MUFU.EX2 R78, R64 ;  /* 0x00000040004e7308 */ /* 0x0007220000000800 */
[----:B------:R-:W-:Y:S01]  /*cbf0*/  F2FP.F16.F32.PACK_AB R113, R114, R13 ;  /* 0x0000000d7271723e */ /* 0x000fe200000000ff */
[----:B------:R-:W-:Y:S01]  /*cc00*/  FADD R142, R143, R142 ;  /* 0x0000008e8f8e7221 */ /* 0x000fe20000000000 */
[----:B------:R-:W-:-:S02]  /*cc10*/  F2FP.F16.F32.PACK_AB R121, R127, R122 ;  /* 0x0000007a7f79723e */ /* 0x000fc400000000ff */
[----:B-1----:R-:W-:Y:S01]  /*cc20*/  F2FP.F16.F32.PACK_AB R66, R16, R15 ;  /* 0x0000000f1042723e */ /* 0x002fe200000000ff */
[----:B------:R-:W-:Y:S01]  /*cc30*/  FADD R139, R139, R142 ;  /* 0x0000008e8b8b7221 */ /* 0x000fe20000000000 */
[----:B------:R-:W-:Y:S02]  /*cc40*/  F2FP.F16.F32.PACK_AB R76, R19, R18 ;  /* 0x00000012134c723e */ /* 0x000fe400000000ff */
[----:B---3--:R-:W-:Y:S01]  /*cc50*/  F2FP.F16.F32.PACK_AB R64, R17, R14 ;  /* 0x0000000e1140723e */ /* 0x008fe200000000ff */
[----:B--2---:R-:W-:Y:S01]  /*cc60*/  @!P2 FMUL R65, R65, R65 ;  /* 0x000000414141a220 */ /* 0x004fe20000400000 */
[----:B------:R-:W-:Y:S02]  /*cc70*/  SHF.L.U32 R14, R4, 0x1f, RZ ;  /* 0x0000001f040e7819 */ /* 0x000fe400000006ff */
[----:B------:R-:W-:Y:S01]  /*cc80*/  F2FP.F16.F32.PACK_AB R77, R148, R77 ;  /* 0x0000004d944d723e */ /* 0x000fe200000000ff */
[----:B------:R-:W-:Y:S01]  /*cc90*/  FFMA R6, R65, R6, R86 ;  /* 0x0000000641067223 */ /* 0x000fe20000000056 */
[-C--:B------:R-:W-:Y:S01]  /*cca0*/  FMUL R200, R200, R65.reuse ;  /* 0x00000041c8c87220 */ /* 0x080fe20000400000 */
[-C--:B------:R-:W-:Y:S01]  /*ccb0*/  FMUL R201, R201, R65.reuse ;  /* 0x00000041c9c97220 */ /* 0x080fe20000400000 */
[----:B----4-:R-:W-:Y:S01]  /*ccc0*/  @!P3 FMUL R78, R78, R78 ;  /* 0x0000004e4e4eb220 */ /* 0x010fe20000400000 */
[-C--:B------:R-:W-:Y:S01]  /*ccd0*/  FMUL R204, R204, R65.reuse ;  /* 0x00000041cccc7220 */ /* 0x080fe20000400000 */
        /* <DEDUP_REMOVED lines=24> */
[----:B------:R-:W-:Y:S01]  /*ce60*/  FMUL R157, R157, R65 ;  /* 0x000000419d9d7220 */ /* 0x000fe20000400000 */
[----:B------:R1:W2:Y:S01]  /*ce70*/  SYNCS.PHASECHK.TRANS64.TRYWAIT P2, [UR10+0x4d000], R14 ;  /* 0x04d0000eff0075a7 */ /* 0x0002a2000804014a */
[----:B------:R-:W-:Y:S01]  /*ce80*/  F2FP.F16.F32.PACK_AB R65, R31, R30 ;  /* 0x0000001e1f41723e */ /* 0x000fe200000000ff */
[----:B------:R-:W-:Y:S01]  /*ce90*/  FFMA R5, R78, R5, R139 ;  /* 0x000000054e057223 */ /* 0x000fe2000000008b */
        /* <DEDUP_REMOVED lines=56> */
[----:B-12---:R-:W-:Y:S06]  /*d220*/  @!P0 BRA `(.L_x_27) ;  /* 0x0000000000048947 */ /* 0x006fec0003800000 */
[----:B------:R-:W-:Y:S01]  /*d230*/  BPT.TRAP 0x1 ;  /* 0x000000040000795c */ /* 0x000fe20000300000 */
.L_x_27:
[----:B------:R-:W-:Y:S05]  /*d240*/  @P2 BRA `(.L_x_28) ;  /* 0x0000000000082947 */ /* 0x000fea0003800000 */
[----:B------:R-:W1:Y:S02]  /*d250*/  SYNCS.PHASECHK.TRANS64.TRYWAIT P2, [UR10+0x4d000], R14 ;  /* 0x04d0000eff0075a7 */ /* 0x000e64000804014a */
[----:B-1----:R-:W-:Y:S05]  /*d260*/  @!P2 BRA `(.L_x_29) ;  /* 0x000000e000b8a947 */ /* 0x002fea0003800000 */
.L_x_28:
[----:B------:R-:W-:Y:S01]  /*d270*/  UIMAD UR10, UR7, 0xe00, UR4 ;  /* 0x00000e00070a78a4 */ /* 0x000fe2000f8e0204 */
[----:B------:R-:W-:Y:S01]  /*d280*/  WARPGROUP.ARRIVE ;  /* 0x00000000000079c5 */ /* 0x000fe20000000000 */
[----:B------:R-:W-:Y:S01]  /*d290*/  UMOV UR11, 0xc0000010 ;  /* 0xc0000010000b7882 */ /* 0x000fe20000000000 */
[----:B------:R-:W-:Y:S01]  /*d2a0*/  UMOV UR15, 0xc0000010 ;  /* 0xc0000010000f7882 */ /* 0x000fe20000000000 */
[----:B------:R-:W-:Y:S01]  /*d2b0*/  UIADD3 UR14, UR10, 0x200, URZ ;  /* 0x000002000a0e7890 */ /* 0x000fe2000fffe03f */
[----:B------:R-:W-:Y:S01]  /*d2c0*/  F2FP.F16.F32.PACK_AB R27, R10, R95 ;  /* 0x0000005f0a1b723e */ /* 0x000fe200000000ff */
[----:B------:R-:W-:Y:S01]  /*d2d0*/  UIADD3 UR18, UR10, 0x400, URZ ;  /* 0x000004000a127890 */ /* 0x000fe2000fffe03f */
[----:B------:R-:W-:Y:S02]  /*d2e0*/  UMOV UR19, 0xc0000010 ;  /* 0xc000001000137882 */ /* 0x000fe40000000000 */
[----:B------:R-:W-:Y:S01]  /*d2f0*/  HGMMA.64x16x16.F32 R200, R64, gdesc[UR8].tnspB, R200, gsb0 ;  /* 0x4020000840c87df0 */ /* 0x000fe200080008c8 */
[----:B------:R-:W-:Y:S01]  /*d300*/  UIADD3 UR22, UR10, 0x600, URZ ;  /* 0x000006000a167890 */ /* 0x000fe2000fffe03f */
[----:B------:R-:W-:Y:S01]  /*d310*/  UMOV UR23, 0xc0000010 ;  /* 0xc000001000177882 */ /* 0x000fe20000000000 */
[----:B------:R-:W-:Y:S01]  /*d320*/  UIADD3 UR26, UR10, 0x800, URZ ;  /* 0x000008000a1a7890 */ /* 0x000fe2000fffe03f */
[----:B------:R-:W-:Y:S01]  /*d330*/  UMOV UR27, 0xc0000010 ;  /* 0xc0000010001b7882 */ /* 0x000fe20000000000 */
[----:B------:R-:W-:Y:S01]  /*d340*/  UMOV UR11, 0xc0000010 ;  /* 0xc0000010000b7882 */ /* 0x000fe20000000000 */
[----:B------:R-:W-:-:S02]  /*d350*/  WARPGROUP.DEPBAR.LE gsb0, 0x0 ;  /* 0x00008000000079c5 */ /* 0x000fc40000010000 */
        /* <DEDUP_REMOVED lines=529> */
[----:B------:R-:W-:Y:S01]  /*f470*/  UIADD3 UR10, UR10, 0xde0, URZ ;  /* 0x00000de00a0a7890 */ /* 0x000fe2000fffe03f */
        /* <DEDUP_REMOVED lines=18> */
.L_x_30:
[----:B------:R-:W-:-:S04]  /*f5a0*/  ULEA UR10, UR5, UR36, 0x3 ;  /* 0x00000024050a7291 */ /* 0x000fc8000f8e183f */
[----:B------:R-:W-:-:S04]  /*f5b0*/  UIADD3 UR10, UR10, 0x4d028, URZ ;  /* 0x0004d0280a0a7890 */ /* 0x000fc8000fffe03f */
[----:B------:R-:W-:-:S09]  /*f5c0*/  UPRMT UR10, URZ, 0x654, UR10 ;  /* 0x000006543f0a7896 */ /* 0x000fd2000800000a */
[----:B------:R-:W-:Y:S01]  /*f5d0*/  SYNCS.ARRIVE.TRANS64.RED.A1T0 RZ, [UR10], RZ ;  /* 0x000000ffffff79a7 */ /* 0x000fe2000810040a */
[----:B------:R-:W-:Y:S05]  /*f5e0*/  @P1 BRA `(.L_x_31) ;  /* 0x0000000000041947 */ /* 0x000fea0003800000 */
[----:B------:R-:W-:Y:S01]  /*f5f0*/  BPT.TRAP 0x1 ;  /* 0x000000040000795c */ /* 0x000fe20000300000 */
.L_x_31:
[----:B------:R-:W-:-:S04]  /*f600*/  UIADD3 UR5, UR5, 0x1, URZ ;  /* 0x0000000105057890 */ /* 0x000fc8000fffe03f */
[----:B------:R-:W-:-:S04]  /*f610*/  UISETP.NE.AND UP0, UPT, UR5, 0x5, UPT ;  /* 0x000000050500788c */ /* 0x000fc8000bf05270 */
[----:B------:R-:W-:Y:S01]  /*f620*/  USEL UR10, UR5, URZ, UP0 ;  /* 0x0000003f050a7287 */ /* 0x000fe20008000000 */
[----:B------:R-:W-:Y:S11]  /*f630*/  @!P0 BRA `(.L_x_32) ;  /* 0x0000000000048947 */ /* 0x000ff60003800000 */
[----:B------:R-:W-:Y:S01]  /*f640*/  BPT.TRAP 0x1 ;  /* 0x000000040000795c */ /* 0x000fe20000300000 */
.L_x_32:
[----:B------:R-:W-:-:S04]  /*f650*/  ULEA UR5, UR10, UR36, 0x3 ;  /* 0x000000240a057291 */ /* 0x000fc8000f8e183f */
[----:B------:R-:W-:-:S04]  /*f660*/  UIADD3 UR5, UR5, 0x4d028, URZ ;  /* 0x0004d02805057890 */ /* 0x000fc8000fffe03f */
[----:B------:R-:W-:-:S09]  /*f670*/  UPRMT UR5, URZ, 0x654, UR5 ;  /* 0x000006543f057896 */ /* 0x000fd20008000005 */
[----:B------:R-:W-:Y:S01]  /*f680*/  SYNCS.ARRIVE.TRANS64.RED.A1T0 RZ, [UR5], RZ ;  /* 0x000000ffffff79a7 */ /* 0x000fe20008100405 */
[----:B------:R-:W-:Y:S05]  /*f690*/  @P1 BRA `(.L_x_33) ;  /* 0x0000000000041947 */ /* 0x000fea0003800000 */
[----:B------:R-:W-:Y:S01]  /*f6a0*/  BPT.TRAP 0x1 ;  /* 0x000000040000795c */ /* 0x000fe20000300000 */
.L_x_33:
[----:B------:R-:W-:Y:S01]  /*f6b0*/  UIADD3 UR7, UR7, 0x1, URZ ;  /* 0x0000000107077890 */ /* 0x000fe2000fffe03f */
[C---:B------:R-:W-:Y:S01]  /*f6c0*/  ISETP.GT.AND P2, PT, R8.reuse, 0x2, PT ;  /* 0x000000020800780c */ /* 0x040fe20003f44270 */
[----:B------:R-:W-:Y:S01]  /*f6d0*/  UIADD3 UR5, UR10, 0x1, URZ ;  /* 0x000000010a057890 */ /* 0x000fe2000fffe03f */
[----:B------:R-:W-:Y:S01]  /*f6e0*/  IADD3 R8, R8, -0x1, RZ ;  /* 0xffffffff08087810 */ /* 0x000fe20007ffe0ff */
[----:B------:R-:W-:Y:S01]  /*f6f0*/  UISETP.NE.AND UP2, UPT, UR7, 0x5, UPT ;  /* 0x000000050700788c */ /* 0x000fe2000bf45270 */
[----:B------:R-:W-:Y:S01]  /*f700*/  IADD3 R3, R3, 0x100, RZ ;  /* 0x0000010003037810 */ /* 0x000fe20007ffe0ff */
[----:B------:R-:W-:Y:S01]  /*f710*/  UISETP.NE.AND UP0, UPT, UR5, 0x5, UPT ;  /* 0x000000050500788c */ /* 0x000fe2000bf05270 */
[----:B------:R-:W-:Y:S01]  /*f720*/  MOV R13, R7 ;  /* 0x00000007000d7202 */ /* 0x000fe20000000f00 */
[----:B------:R-:W-:Y:S01]  /*f730*/  USEL UR10, URZ, 0x1, UP2 ;  /* 0x000000013f0a7887 */ /* 0x000fe20009000000 */
[----:B-1----:R-:W-:Y:S01]  /*f740*/  MOV R9, R11 ;  /* 0x0000000b00097202 */ /* 0x002fe20000000f00 */
[----:B------:R-:W-:-:S02]  /*f750*/  USEL UR5, UR5, URZ, UP0 ;  /* 0x0000003f05057287 */ /* 0x000fc40008000000 */
[----:B------:R-:W-:Y:S02]  /*f760*/  USEL UR7, UR7, URZ, UP2 ;  /* 0x0000003f07077287 */ /* 0x000fe40009000000 */
[----:B------:R-:W-:Y:S01]  /*f770*/  LOP3.LUT R4, R4, UR10, RZ, 0x3c, !PT ;  /* 0x0000000a04047c12 */ /* 0x000fe2000f8e3cff */
[----:B------:R-:W-:Y:S09]  /*f780*/  @P2 BRA `(.L_x_34) ;  /* 0xffffff94007c2947 */ /* 0x000ff2000383ffff */
.L_x_23:
[----:B------:R-:W-:-:S13]  /*f790*/  ISETP.GE.AND P2, PT, R8, 0x1, PT ;  /* 0x000000010800780c */ /* 0x000fda0003f46270 */
[----:B------:R-:W-:Y:S05]  /*f7a0*/  @!P2 BRA `(.L_x_35) ;  /* 0x0000007c0088a947 */ /* 0x000fea0003800000 */
[----:B------:R-:W-:Y:S01]  /*f7b0*/  IMAD.MOV.U32 R10, RZ, RZ, R7 ;  /* 0x000000ffff0a7224 */ /* 0x000fe200078e0007 */
[----:B------:R-:W-:Y:S01]  /*f7c0*/  MOV R9, R11 ;  /* 0x0000000b00097202 */ /* 0x000fe20000000f00 */
[----:B------:R-:W-:-:S06]  /*f7d0*/  ULDC UR39, c[0x0][0x604] ;  /* 0x0001810000277ab9 */ /* 0x000fcc0000000800 */
.L_x_46:
[----:B-1----:R-:W-:Y:S05]  /*f7e0*/  @!P0 BRA `(.L_x_36) ;  /* 0x0000000000048947 */ /* 0x002fea0003800000 */
[----:B------:R-:W-:Y:S01]  /*f7f0*/  BPT.TRAP 0x1 ;  /* 0x000000040000795c */ /* 0x000fe20000300000 */
.L_x_36:
[----:B------:R-:W-:Y:S01]  /*f800*/  ULEA UR10, UR7, UR36, 0x3 ;  /* 0x00000024070a7291 */ /* 0x000fe2000f8e183f */
[----:B------:R-:W-:-:S08]  /*f810*/  SHF.L.U32 R7, R4, 0x1f, RZ ;  /* 0x0000001f04077819 */ /* 0x000fd000000006ff */
[----:B------:R-:W1:Y:S02]  /*f820*/  SYNCS.PHASECHK.TRANS64.TRYWAIT P2, [UR10+0x4d000], R7 ;  /* 0x04d00007ff0075a7 */ /* 0x000e64000804014a */
[----:B-1----:R-:W-:Y:S05]  /*f830*/  @!P2 BRA `(.L_x_37) ;  /* 0x000000bc005ca947 */ /* 0x002fea0003800000 */
.L_x_116:
        /* <DEDUP_REMOVED lines=47> */
.L_x_38:
[C---:B-1----:R-:W-:Y:S01]  /*fb30*/  IADD3 R7, R3.reuse, 0x1, RZ ;  /* 0x0000000103077810 */ /* 0x042fe20007ffe0ff */
[C---:B------:R-:W-:Y:S01]  /*fb40*/  VIADD R19, R3.reuse, 0x71 ;  /* 0x0000007103137836 */ /* 0x040fe20000000000 */
[C---:B------:R-:W-:Y:S01]  /*fb50*/  IADD3 R11, R3.reuse, 0x8, RZ ;  /* 0x00000008030b7810 */ /* 0x040fe20007ffe0ff */
[C---:B------:R-:W-:Y:S01]  /*fb60*/  VIADD R223, R3.reuse, 0x99 ;  /* 0x0000009903df7836 */ /* 0x040fe20000000000 */
[-C--:B------:R-:W-:Y:S01]  /*fb70*/  ISETP.GE.AND P2, PT, R0, R7.reuse, PT ;  /* 0x000000070000720c */ /* 0x080fe20003f46270 */
[----:B------:R-:W-:Y:S01]  /*fb80*/  ULEA UR10, UR7, UR36, 0x3 ;  /* 0x00000024070a7291 */ /* 0x000fe2000f8e183f */
[----:B------:R-:W-:Y:S02]  /*fb90*/  ISETP.GE.AND P4, PT, R2, R7, PT ;  /* 0x000000070200720c */ /* 0x000fe40003f86270 */
[----:B------:R-:W-:Y:S02]  /*fba0*/  IADD3 R7, R3, 0x9, RZ ;  /* 0x0000000903077810 */ /* 0x000fe40007ffe0ff */
[----:B------:R-:W-:-:S02]  /*fbb0*/  FSEL R25, R25, -INF , P2 ;  /* 0xff80000019197808 */ /* 0x000fc40001000000 */
[----:B------:R-:W-:Y:S02]  /*fbc0*/  ISETP.GE.AND P6, PT, R2, R11, PT ;  /* 0x0000000b0200720c */ /* 0x000fe40003fc6270 */
[-C--:B------:R-:W-:Y:S02]  /*fbd0*/  ISETP.GE.AND P5, PT, R0, R7.reuse, PT ;  /* 0x000000070000720c */ /* 0x080fe40003fa6270 */
[----:B------:R-:W-:Y:S02]  /*fbe0*/  ISETP.GE.AND P2, PT, R2, R7, PT ;  /* 0x000000070200720c */ /* 0x000fe40003f46270 */
[C---:B------:R-:W-:Y:S02]  /*fbf0*/  IADD3 R7, R3.reuse, 0x11, RZ ;  /* 0x0000001103077810 */ /* 0x040fe40007ffe0ff */
[----:B------:R-:W-:Y:S01]  /*fc00*/  ISETP.GE.AND P3, PT, R0, R11, PT ;  /* 0x0000000b0000720c */ /* 0x000fe20003f66270 */
[----:B------:R-:W-:Y:S01]  /*fc10*/  VIADD R11, R3, 0x10 ;  /* 0x00000010030b7836 */ /* 0x000fe20000000000 */
[----:B------:R-:W-:-:S02]  /*fc20*/  FSEL R30, R30, -INF , P6 ;  /* 0xff8000001e1e7808 */ /* 0x000fc40003000000 */
[----:B------:R-:W-:Y:S02]  /*fc30*/  FSEL R29, R29, -INF , P5 ;  /* 0xff8000001d1d7808 */ /* 0x000fe40002800000 */
[-C--:B------:R-:W-:Y:S02]  /*fc40*/  ISETP.GE.AND P6, PT, R0, R7.reuse, PT ;  /* 0x000000070000720c */ /* 0x080fe40003fc6270 */
[----:B------:R-:W-:Y:S02]  /*fc50*/  ISETP.GE.AND P5, PT, R2, R7, PT ;  /* 0x000000070200720c */ /* 0x000fe40003fa6270 */
[----:B------:R-:W-:Y:S02]  /*fc60*/  IADD3 R7, R3, 0x19, RZ ;  /* 0x0000001903077810 */ /* 0x000fe40007ffe0ff */
[----:B------:R-:W-:Y:S02]  /*fc70*/  FSEL R27, R27, -INF , P4 ;  /* 0xff8000001b1b7808 */ /* 0x000fe40002000000 */
[----:B------:R-:W-:-:S02]  /*fc80*/  FSEL R28, R28, -INF , P3 ;  /* 0xff8000001c1c7808 */ /* 0x000fc40001800000 */
[-C--:B------:R-:W-:Y:S02]  /*fc90*/  ISETP.GE.AND P4, PT, R0, R11.reuse, PT ;  /* 0x0000000b0000720c */ /* 0x080fe40003f86270 */
[C---:B------:R-:W-:Y:S02]  /*fca0*/  ISETP.GE.AND P3, PT, R2.reuse, R11, PT ;  /* 0x0000000b0200720c */ /* 0x040fe40003f66270 */
[----:B------:R-:W-:Y:S02]  /*fcb0*/  IADD3 R11, R3, 0x18, RZ ;  /* 0x00000018030b7810 */ /* 0x000fe40007ffe0ff */
[----:B------:R-:W-:Y:S02]  /*fcc0*/  FSEL R33, R33, -INF , P6 ;  /* 0xff80000021217808 */ /* 0x000fe40003000000 */
[----:B------:R-:W-:Y:S02]  /*fcd0*/  ISETP.GE.AND P6, PT, R2, R7, PT ;  /* 0x000000070200720c */ /* 0x000fe40003fc6270 */
[----:B------:R-:W-:-:S02]  /*fce0*/  FSEL R31, R31, -INF , P2 ;  /* 0xff8000001f1f7808 */ /* 0x000fc40001000000 */
[----:B------:R-:W-:Y:S02]  /*fcf0*/  FSEL R32, R32, -INF , P4 ;  /* 0xff80000020207808 */ /* 0x000fe40002000000 */
[----:B------:R-:W-:Y:S02]  /*fd00*/  FSEL R34, R34, -INF , P3 ;  /* 0xff80000022227808 */ /* 0x000fe40001800000 */
[-C--:B------:R-:W-:Y:S02]  /*fd10*/  ISETP.GE.AND P2, PT, R0, R11.reuse, PT ;  /* 0x0000000b0000720c */ /* 0x080fe40003f46270 */
[----:B------:R-:W-:Y:S02]  /*fd20*/  ISETP.GE.AND P4, PT, R2, R11, PT ;  /* 0x0000000b0200720c */ /* 0x000fe40003f86270 */
[----:B------:R-:W-:Y:S01]  /*fd30*/  ISETP.GE.AND P3, PT, R0, R7, PT ;  /* 0x000000070000720c */ /* 0x000fe20003f66270 */
[C---:B------:R-:W-:Y:S01]  /*fd40*/  VIADD R7, R3.reuse, 0x21 ;  /* 0x0000002103077836 */ /* 0x040fe20000000000 */
[----:B------:R-:W-:-:S02]  /*fd50*/  IADD3 R11, R3, 0x20, RZ ;  /* 0x00000020030b7810 */ /* 0x000fc40007ffe0ff */
[----:B------:R-:W-:Y:S02]  /*fd60*/  FSEL R39, R39, -INF , P6 ;  /* 0xff80000027277808 */ /* 0x000fe40003000000 */
[----:B------:R-:W-:Y:S02]  /*fd70*/  ISETP.GE.AND P6, PT, R0, R3, PT ;  /* 0x000000030000720c */ /* 0x000fe40003fc6270 */
[----:B------:R-:W-:Y:S02]  /*fd80*/  FSEL R35, R35, -INF , P5 ;  /* 0xff80000023237808 */ /* 0x000fe40002800000 */
[----:B------:R-:W-:Y:S02]  /*fd90*/  FSEL R36, R36, -INF , P2 ;  /* 0xff80000024247808 */ /* 0x000fe40001000000 */
[-C--:B------:R-:W-:Y:S02]  /*fda0*/  ISETP.GE.AND P5, PT, R0, R11.reuse, PT ;  /* 0x0000000b0000720c */ /* 0x080fe40003fa6270 */
[----:B------:R-:W-:-:S02]  /*fdb0*/  ISETP.GE.AND P2, PT, R2, R11, PT ;  /* 0x0000000b0200720c */ /* 0x000fc40003f46270 */
[----:B------:R-:W-:Y:S02]  /*fdc0*/  FSEL R38, R38, -INF , P4 ;  /* 0xff80000026267808 */ /* 0x000fe40002000000 */
[----:B------:R-:W-:Y:S02]  /*fdd0*/  FSEL R37, R37, -INF , P3 ;  /* 0xff80000025257808 */ /* 0x000fe40001800000 */
[-C--:B------:R-:W-:Y:S02]  /*fde0*/  ISETP.GE.AND P4, PT, R0, R7.reuse, PT ;  /* 0x000000070000720c */ /* 0x080fe40003f86270 */
[----:B------:R-:W-:Y:S02]  /*fdf0*/  ISETP.GE.AND P3, PT, R2, R7, PT ;  /* 0x000000070200720c */ /* 0x000fe40003f66270 */
[----:B------:R-:W-:Y:S02]  /*fe00*/  FSEL R11, R24, -INF , P6 ;  /* 0xff800000180b7808 */ /* 0x000fe40003000000 */
[----:B------:R-:W-:-:S02]  /*fe10*/  IADD3 R7, R3, 0x28, RZ ;  /* 0x0000002803077810 */ /* 0x000fc40007ffe0ff */
[----:B------:R-:W-:Y:S02]  /*fe20*/  FSEL R40, R40, -INF , P5 ;  /* 0xff80000028287808 */ /* 0x000fe40002800000 */
[----:B------:R-:W-:Y:S02]  /*fe30*/  FSEL R42, R42, -INF , P2 ;  /* 0xff8000002a2a7808 */ /* 0x000fe40001000000 */
[----:B------:R-:W-:Y:S02]  /*fe40*/  FMNMX R12, R11, R10, !PT ;  /* 0x0000000a0b0c7209 */ /* 0x000fe40007800000 */
[-C--:B------:R-:W-:Y:S02]  /*fe50*/  ISETP.GE.AND P5, PT, R0, R7.reuse, PT ;  /* 0x000000070000720c */ /* 0x080fe40003fa6270 */
[----:B------:R-:W-:Y:S02]  /*fe60*/  ISETP.GE.AND P2, PT, R2, R7, PT ;  /* 0x000000070200720c */ /* 0x000fe40003f46270 */
[----:B------:R-:W-:-:S02]  /*fe70*/  IADD3 R7, R3, 0x29, RZ ;  /* 0x0000002903077810 */ /* 0x000fc40007ffe0ff */
[----:B------:R-:W-:Y:S02]  /*fe80*/  FMNMX R15, R25, R12, !PT ;  /* 0x0000000c190f7209 */ /* 0x000fe40007800000 */
[----:B------:R-:W-:Y:S02]  /*fe90*/  FSEL R41, R41, -INF , P4 ;  /* 0xff80000029297808 */ /* 0x000fe40002000000 */
[-C--:B------:R-:W-:Y:S02]  /*fea0*/  ISETP.GE.AND P6, PT, R0, R7.reuse, PT ;  /* 0x000000070000720c */ /* 0x080fe40003fc6270 */
[----:B------:R-:W-:Y:S02]  /*feb0*/  ISETP.GE.AND P4, PT, R2, R7, PT ;  /* 0x000000070200720c */ /* 0x000fe40003f86270 */
[----:B------:R-:W-:Y:S02]  /*fec0*/  IADD3 R7, R3, 0x31, RZ ;  /* 0x0000003103077810 */ /* 0x000fe40007ffe0ff */
[----:B------:R-:W-:-:S02]  /*fed0*/  FMNMX R12, R28, R15, !PT ;  /* 0x0000000f1c0c7209 */ /* 0x000fc40007800000 */
[----:B------:R-:W-:Y:S02]  /*fee0*/  FSEL R46, R46, -INF , P2 ;  /* 0xff8000002e2e7808 */ /* 0x000fe40001000000 */
[----:B------:R-:W-:Y:S02]  /*fef0*/  FSEL R45, R45, -INF , P6 ;  /* 0xff8000002d2d7808 */ /* 0x000fe40003000000 */
[-C--:B------:R-:W-:Y:S02]  /*ff00*/  ISETP.GE.AND P2, PT, R0, R7.reuse, PT ;  /* 0x000000070000720c */ /* 0x080fe40003f46270 */
[----:B------:R-:W-:Y:S02]  /*ff10*/  ISETP.GE.AND P6, PT, R2, R7, PT ;  /* 0x000000070200720c */ /* 0x000fe40003fc6270 */
[----:B------:R-:W-:Y:S02]  /*ff20*/  FMNMX R7, R29, R12, !PT ;  /* 0x0000000c1d077209 */ /* 0x000fe40007800000 */
[----:B------:R-:W-:-:S02]  /*ff30*/  IADD3 R13, R3, 0x30, RZ ;  /* 0x00000030030d7810 */ /* 0x000fc40007ffe0ff */
[----:B------:R-:W-:Y:S02]  /*ff40*/  FMNMX R12, R32, R7, !PT ;  /* 0x00000007200c7209 */ /* 0x000fe40007800000 */
[----:B------:R-:W-:Y:S02]  /*ff50*/  FSEL R43, R43, -INF , P3 ;  /* 0xff8000002b2b7808 */ /* 0x000fe40001800000 */
[----:B------:R-:W-:Y:S02]  /*ff60*/  FMNMX R15, R33, R12, !PT ;  /* 0x0000000c210f7209 */ /* 0x000fe40007800000 */
[----:B------:R-:W-:Y:S02]  /*ff70*/  FSEL R44, R44, -INF , P5 ;  /* 0xff8000002c2c7808 */ /* 0x000fe40002800000 */
[----:B------:R-:W-:Y:S02]  /*ff80*/  FMNMX R12, R36, R15, !PT ;  /* 0x0000000f240c7209 */ /* 0x000fe40007800000 */
[----:B------:R-:W-:-:S02]  /*ff90*/  ISETP.GE.AND P3, PT, R0, R13, PT ;  /* 0x0000000d0000720c */ /* 0x000fc40003f66270 */
[----:B------:R-:W-:Y:S02]  /*ffa0*/  FMNMX R15, R37, R12, !PT ;  /* 0x0000000c250f7209 */ /* 0x000fe40007800000 */
[----:B------:R-:W-:Y:S01]  /*ffb0*/  ISETP.GE.AND P5, PT, R2, R13, PT ;  /* 0x0000000d0200720c */ /* 0x000fe20003fa6270 */
[C---:B------:R-:W-:Y:S01]  /*ffc0*/  VIADD R13, R3.reuse, 0x38 ;  /* 0x00000038030d7836 */ /* 0x040fe20000000000 */
[----:B------:R-:W-:Y:S02]  /*ffd0*/  FMNMX R12, R40, R15, !PT ;  /* 0x0000000f280c7209 */ /* 0x000fe40007800000 */
[----:B------:R-:W-:Y:S02]  /*ffe0*/  IADD3 R7, R3, 0x39, RZ ;  /* 0x0000003903077810 */ /* 0x000fe40007ffe0ff */
[----:B------:R-:W-:Y:S02]  /*fff0*/  FMNMX R15, R41, R12, !PT ;  /* 0x0000000c290f7209 */ /* 0x000fe40007800000 */
[----:B------:R-:W-:-:S02]  /*10000*/  FSEL R48, R48, -INF , P3 ;  /* 0xff80000030307808 */ /* 0x000fc40001800000 */
[----:B------:R-:W-:Y:S02]  /*10010*/  FSEL R50, R50, -INF , P5 ;  /* 0xff80000032327808 */ /* 0x000fe40002800000 */
[----:B------:R-:W-:Y:S02]  /*10020*/  FSEL R49, R49, -INF , P2 ;  /* 0xff80000031317808 */ /* 0x000fe40001000000 */
[----:B------:R-:W-:Y:S02]  /*10030*/  FSEL R47, R47, -INF , P4 ;  /* 0xff8000002f2f7808 */ /* 0x000fe40002000000 */
[----:B------:R-:W-:Y:S02]  /*10040*/  ISETP.GE.AND P3, PT, R2, R13, PT ;  /* 0x0000000d0200720c */ /* 0x000fe40003f66270 */
[-C--:B------:R-:W-:Y:S02]  /*10050*/  ISETP.GE.AND P5, PT, R0, R7.reuse, PT ;  /* 0x000000070000720c */ /* 0x080fe40003fa6270 */
[----:B------:R-:W-:-:S02]  /*10060*/  ISETP.GE.AND P2, PT, R2, R7, PT ;  /* 0x000000070200720c */ /* 0x000fc40003f46270 */
[----:B------:R-:W-:Y:S02]  /*10070*/  FMNMX R12, R44, R15, !PT ;  /* 0x0000000f2c0c7209 */ /* 0x000fe40007800000 */
[----:B------:R-:W-:Y:S02]  /*10080*/  ISETP.GE.AND P4, PT, R0, R13, PT ;  /* 0x0000000d0000720c */ /* 0x000fe40003f86270 */
[C---:B------:R-:W-:Y:S02]  /*10090*/  IADD3 R7, R3.reuse, 0x41, RZ ;  /* 0x0000004103077810 */ /* 0x040fe40007ffe0ff */
[----:B------:R-:W-:Y:S02]  /*100a0*/  IADD3 R13, R3, 0x40, RZ ;  /* 0x00000040030d7810 */ /* 0x000fe40007ffe0ff */
[----:B------:R-:W-:Y:S02]  /*100b0*/  FSEL R54, R54, -INF , P3 ;  /* 0xff80000036367808 */ /* 0x000fe40001800000 */
[----:B------:R-:W-:-:S02]  /*100c0*/  FSEL R53, R53, -INF , P5 ;  /* 0xff80000035357808 */ /* 0x000fc40002800000 */
[----:B------:R-:W-:Y:S02]  /*100d0*/  FMNMX R15, R45, R12, !PT ;  /* 0x0000000c2d0f7209 */ /* 0x000fe40007800000 */
[----:B------:R-:W-:Y:S02]  /*100e0*/  FSEL R52, R52, -INF , P4 ;  /* 0xff80000034347808 */ /* 0x000fe40002000000 */
[-C--:B------:R-:W-:Y:S02]  /*100f0*/  ISETP.GE.AND P3, PT, R0, R7.reuse, PT ;  /* 0x000000070000720c */ /* 0x080fe40003f66270 */
[C---:B------:R-:W-:Y:S01]  /*10100*/  ISETP.GE.AND P5, PT, R2.reuse, R7, PT ;  /* 0x000000070200720c */ /* 0x040fe20003fa6270 */
[----:B------:R-:W-:Y:S01]  /*10110*/  VIADD R7, R3, 0x49 ;  /* 0x0000004903077836 */ /* 0x000fe20000000000 */
[----:B------:R-:W-:Y:S02]  /*10120*/  ISETP.GE.AND P4, PT, R2, R13, PT ;  /* 0x0000000d0200720c */ /* 0x000fe40003f86270 */
[----:B------:R-:W-:-:S02]  /*10130*/  FMNMX R12, R48, R15, !PT ;  /* 0x0000000f300c7209 */ /* 0x000fc40007800000 */
[----:B------:R-:W-:Y:S02]  /*10140*/  FSEL R58, R58, -INF , P4 ;  /* 0xff8000003a3a7808 */ /* 0x000fe40002000000 */
[----:B------:R-:W-:Y:S02]  /*10150*/  FSEL R57, R57, -INF , P3 ;  /* 0xff80000039397808 */ /* 0x000fe40001800000 */
[-C--:B------:R-:W-:Y:S02]  /*10160*/  ISETP.GE.AND P4, PT, R0, R7.reuse, PT ;  /* 0x000000070000720c */ /* 0x080fe40003f86270 */
[----:B------:R-:W-:Y:S02]  /*10170*/  ISETP.GE.AND P3, PT, R2, R7, PT ;  /* 0x000000070200720c */ /* 0x000fe40003f66270 */
        /* <DEDUP_REMOVED lines=8> */
[----:B------:R-:W-:Y:S02]  /*10200*/  ISETP.GE.AND P2, PT, R0, R13, PT ;  /* 0x0000000d0000720c */ /* 0x000fe40003f46270 */
[----:B------:R-:W-:Y:S02]  /*10210*/  FMNMX R12, R56, R15, !PT ;  /* 0x0000000f380c7209 */ /* 0x000fe40007800000 */
[----:B------:R-:W-:Y:S02]  /*10220*/  ISETP.GE.AND P6, PT, R2, R13, PT ;  /* 0x0000000d0200720c */ /* 0x000fe40003fc6270 */
[----:B------:R-:W-:Y:S02]  /*10230*/  IADD3 R13, R3, 0x50, RZ ;  /* 0x00000050030d7810 */ /* 0x000fe40007ffe0ff */
[----:B------:R-:W-:Y:S02]  /*10240*/  FSEL R60, R60, -INF , P2 ;  /* 0xff8000003c3c7808 */ /* 0x000fe40001000000 */
[----:B------:R-:W-:-:S02]  /*10250*/  FMNMX R15, R57, R12, !PT ;  /* 0x0000000c390f7209 */ /* 0x000fc40007800000 */
[----:B------:R-:W-:Y:S02]  /*10260*/  FSEL R59, R59, -INF , P5 ;  /* 0xff8000003b3b7808 */ /* 0x000fe40002800000 */
[----:B------:R-:W-:Y:S02]  /*10270*/  ISETP.GE.AND P5, PT, R0, R13, PT ;  /* 0x0000000d0000720c */ /* 0x000fe40003fa6270 */
[----:B------:R-:W-:Y:S02]  /*10280*/  IADD3 R7, R3, 0x51, RZ ;  /* 0x0000005103077810 */ /* 0x000fe40007ffe0ff */
[----:B------:R-:W-:Y:S02]  /*10290*/  FSEL R61, R61, -INF , P4 ;  /* 0xff8000003d3d7808 */ /* 0x000fe40002000000 */
[----:B------:R-:W-:Y:S02]  /*102a0*/  FMNMX R12, R60, R15, !PT ;  /* 0x0000000f3c0c7209 */ /* 0x000fe40007800000 */
[----:B------:R-:W-:-:S02]  /*102b0*/  ISETP.GE.AND P2, PT, R2, R13, PT ;  /* 0x0000000d0200720c */ /* 0x000fc40003f46270 */
[----:B------:R-:W-:Y:S02]  /*102c0*/  FSEL R62, R62, -INF , P6 ;  /* 0xff8000003e3e7808 */ /* 0x000fe40003000000 */
[----:B------:R-:W-:Y:S02]  /*102d0*/  IADD3 R13, R3, 0x58, RZ ;  /* 0x00000058030d7810 */ /* 0x000fe40007ffe0ff */
[-C--:B------:R-:W-:Y:S02]  /*102e0*/  ISETP.GE.AND P6, PT, R0, R7.reuse, PT ;  /* 0x000000070000720c */ /* 0x080fe40003fc6270 */
[----:B------:R-:W-:Y:S02]  /*102f0*/  FSEL R64, R64, -INF , P5 ;  /* 0xff80000040407808 */ /* 0x000fe40002800000 */
[----:B------:R-:W-:Y:S02]  /*10300*/  FMNMX R15, R61, R12, !PT ;  /* 0x0000000c3d0f7209 */ /* 0x000fe40007800000 */
[----:B------:R-:W-:-:S02]  /*10310*/  ISETP.GE.AND P4, PT, R2, R7, PT ;  /* 0x000000070200720c */ /* 0x000fc40003f86270 */
[----:B------:R-:W-:Y:S02]  /*10320*/  FSEL R63, R63, -INF , P3 ;  /* 0xff8000003f3f7808 */ /* 0x000fe40001800000 */
[----:B------:R-:W-:Y:S02]  /*10330*/  ISETP.GE.AND P3, PT, R0, R13, PT ;  /* 0x0000000d0000720c */ /* 0x000fe40003f66270 */
[----:B------:R-:W-:Y:S02]  /*10340*/  IADD3 R7, R3, 0x59, RZ ;  /* 0x0000005903077810 */ /* 0x000fe40007ffe0ff */
[----:B------:R-:W-:Y:S02]  /*10350*/  FSEL R65, R65, -INF , P6 ;  /* 0xff80000041417808 */ /* 0x000fe40003000000 */
[----:B------:R-:W-:Y:S02]  /*10360*/  FMNMX R12, R64, R15, !PT ;  /* 0x0000000f400c7209 */ /* 0x000fe40007800000 */
[----:B------:R-:W-:Y:S01]  /*10370*/  ISETP.GE.AND P5, PT, R2, R13, PT ;  /* 0x0000000d0200720c */ /* 0x000fe20003fa6270 */
[----:B------:R-:W-:Y:S01]  /*10380*/  VIADD R13, R3, 0x60 ;  /* 0x00000060030d7836 */ /* 0x000fe20000000000 */
[----:B------:R-:W-:-:S02]  /*10390*/  FSEL R66, R66, -INF , P2 ;  /* 0xff80000042427808 */ /* 0x000fc40001000000 */
[----:B------:R-:W-:Y:S02]  /*103a0*/  ISETP.GE.AND P2, PT, R0, R7, PT ;  /* 0x000000070000720c */ /* 0x000fe40003f46270 */
[----:B------:R-:W-:Y:S02]  /*103b0*/  FSEL R68, R68, -INF , P3 ;  /* 0xff80000044447808 */ /* 0x000fe40001800000 */
[----:B------:R-:W-:Y:S02]  /*103c0*/  FMNMX R17, R65, R12, !PT ;  /* 0x0000000c41117209 */ /* 0x000fe40007800000 */
[----:B------:R-:W-:Y:S02]  /*103d0*/  FSEL R67, R67, -INF , P4 ;  /* 0xff80000043437808 */ /* 0x000fe40002000000 */
[----:B------:R-:W-:Y:S02]  /*103e0*/  ISETP.GE.AND P4, PT, R0, R13, PT ;  /* 0x0000000d0000720c */ /* 0x000fe40003f86270 */
[----:B------:R-:W-:-:S02]  /*103f0*/  IADD3 R15, R3, 0x61, RZ ;  /* 0x00000061030f7810 */ /* 0x000fc40007ffe0ff */
[----:B------:R-:W-:Y:S02]  /*10400*/  FSEL R69, R69, -INF , P2 ;  /* 0xff80000045457808 */ /* 0x000fe40001000000 */
[----:B------:R-:W-:Y:S02]  /*10410*/  FMNMX R12, R68, R17, !PT ;  /* 0x00000011440c7209 */ /* 0x000fe40007800000 */
[----:B------:R-:W-:Y:S02]  /*10420*/  ISETP.GE.AND P3, PT, R2, R13, PT ;  /* 0x0000000d0200720c */ /* 0x000fe40003f66270 */
[----:B------:R-:W-:Y:S02]  /*10430*/  IADD3 R13, R3, 0x68, RZ ;  /* 0x00000068030d7810 */ /* 0x000fe40007ffe0ff */
[----:B------:R-:W-:Y:S02]  /*10440*/  ISETP.GE.AND P2, PT, R0, R15, PT ;  /* 0x0000000f0000720c */ /* 0x000fe40003f46270 */
[----:B------:R-:W-:-:S02]  /*10450*/  FSEL R72, R72, -INF , P4 ;  /* 0xff80000048487808 */ /* 0x000fc40002000000 */
[----:B------:R-:W-:Y:S02]  /*10460*/  FMNMX R21, R69, R12, !PT ;  /* 0x0000000c45157209 */ /* 0x000fe40007800000 */
[----:B------:R-:W-:Y:S02]  /*10470*/  ISETP.GE.AND P6, PT, R2, R7, PT ;  /* 0x000000070200720c */ /* 0x000fe40003fc6270 */
[----:B------:R-:W-:Y:S02]  /*10480*/  IADD3 R7, R3, 0x69, RZ ;  /* 0x0000006903077810 */ /* 0x000fe40007ffe0ff */
[----:B------:R-:W-:Y:S02]  /*10490*/  ISETP.GE.AND P4, PT, R0, R13, PT ;  /* 0x0000000d0000720c */ /* 0x000fe40003f86270 */
[----:B------:R-:W-:Y:S02]  /*104a0*/  FSEL R73, R73, -INF , P2 ;  /* 0xff80000049497808 */ /* 0x000fe40001000000 */
[----:B------:R-:W-:-:S02]  /*104b0*/  FMNMX R12, R72, R21, !PT ;  /* 0x00000015480c7209 */ /* 0x000fc40007800000 */
[----:B------:R-:W-:Y:S02]  /*104c0*/  IADD3 R17, R3, 0x70, RZ ;  /* 0x0000007003117810 */ /* 0x000fe40007ffe0ff */
[----:B------:R-:W-:Y:S02]  /*104d0*/  ISETP.GE.AND P2, PT, R0, R7, PT ;  /* 0x000000070000720c */ /* 0x000fe40003f46270 */
[----:B------:R-:W-:Y:S02]  /*104e0*/  FSEL R76, R76, -INF , P4 ;  /* 0xff8000004c4c7808 */ /* 0x000fe40002000000 */
[----:B------:R-:W-:Y:S02]  /*104f0*/  FMNMX R209, R73, R12, !PT ;  /* 0x0000000c49d17209 */ /* 0x000fe40007800000 */
[----:B------:R-:W-:Y:S02]  /*10500*/  ISETP.GE.AND P4, PT, R0, R17, PT ;  /* 0x000000110000720c */ /* 0x000fe40003f86270 */
[----:B------:R-:W-:-:S02]  /*10510*/  FSEL R77, R77, -INF , P2 ;  /* 0xff8000004d4d7808 */ /* 0x000fc40001000000 */
[----:B------:R-:W-:Y:S02]  /*10520*/  FMNMX R12, R76, R209, !PT ;  /* 0x000000d14c0c7209 */ /* 0x000fe40007800000 */
[----:B------:R-:W-:Y:S02]  /*10530*/  IADD3 R21, R3, 0x78, RZ ;  /* 0x0000007803157810 */ /* 0x000fe40007ffe0ff */
[----:B------:R-:W-:Y:S02]  /*10540*/  ISETP.GE.AND P2, PT, R0, R19, PT ;  /* 0x000000130000720c */ /* 0x000fe40003f46270 */
[----:B------:R-:W-:Y:S02]  /*10550*/  FSEL R80, R80, -INF , P4 ;  /* 0xff80000050507808 */ /* 0x000fe40002000000 */
[----:B------:R-:W-:Y:S02]  /*10560*/  FMNMX R213, R77, R12, !PT ;  /* 0x0000000c4dd57209 */ /* 0x000fe40007800000 */
[----:B------:R-:W-:-:S02]  /*10570*/  IADD3 R23, R3, 0x79, RZ ;  /* 0x0000007903177810 */ /* 0x000fc40007ffe0ff */
[----:B------:R-:W-:Y:S02]  /*10580*/  ISETP.GE.AND P4, PT, R0, R21, PT ;  /* 0x000000150000720c */ /* 0x000fe40003f86270 */
[----:B------:R-:W-:Y:S02]  /*10590*/  FSEL R81, R81, -INF , P2 ;  /* 0xff80000051517808 */ /* 0x000fe40001000000 */
[----:B------:R-:W-:Y:S01]  /*105a0*/  FMNMX R12, R80, R213, !PT ;  /* 0x000000d5500c7209 */ /* 0x000fe20007800000 */
[C---:B------:R-:W-:Y:S01]  /*105b0*/  VIADD R213, R3.reuse, 0x88 ;  /* 0x0000008803d57836 */ /* 0x040fe20000000000 */
[----:B------:R-:W-:Y:S02]  /*105c0*/  IADD3 R209, R3, 0x80, RZ ;  /* 0x0000008003d17810 */ /* 0x000fe40007ffe0ff */
[----:B------:R-:W-:Y:S02]  /*105d0*/  ISETP.GE.AND P2, PT, R0, R23, PT ;  /* 0x000000170000720c */ /* 0x000fe40003f46270 */
[----:B------:R-:W-:-:S02]  /*105e0*/  FSEL R84, R84, -INF , P4 ;  /* 0xff80000054547808 */ /* 0x000fc40002000000 */
[----:B------:R-:W-:Y:S02]  /*105f0*/  FMNMX R217, R81, R12, !PT ;  /* 0x0000000c51d97209 */ /* 0x000fe40007800000 */
[----:B------:R-:W-:Y:S02]  /*10600*/  IADD3 R211, R3, 0x81, RZ ;  /* 0x0000008103d37810 */ /* 0x000fe40007ffe0ff */
[----:B------:R-:W-:Y:S02]  /*10610*/  ISETP.GE.AND P4, PT, R0, R209, PT ;  /* 0x000000d10000720c */ /* 0x000fe40003f86270 */
[----:B------:R-:W-:Y:S02]  /*10620*/  FSEL R85, R85, -INF , P2 ;  /* 0xff80000055557808 */ /* 0x000fe40001000000 */
[----:B------:R-:W-:Y:S02]  /*10630*/  FMNMX R12, R84, R217, !PT ;  /* 0x000000d9540c7209 */ /* 0x000fe40007800000 */
[----:B------:R-:W-:-:S02]  /*10640*/  ISETP.GE.AND P2, PT, R0, R211, PT ;  /* 0x000000d30000720c */ /* 0x000fc40003f46270 */
[----:B------:R-:W-:Y:S02]  /*10650*/  FSEL R88, R88, -INF , P4 ;  /* 0xff80000058587808 */ /* 0x000fe40002000000 */
[----:B------:R-:W-:Y:S02]  /*10660*/  FMNMX R221, R85, R12, !PT ;  /* 0x0000000c55dd7209 */ /* 0x000fe40007800000 */
        /* <DEDUP_REMOVED lines=8> */
[----:B------:R-:W-:Y:S02]  /*106f0*/  IADD3 R219, R3, 0x91, RZ ;  /* 0x0000009103db7810 */ /* 0x000fe40007ffe0ff */
[----:B------:R-:W-:-:S02]  /*10700*/  ISETP.GE.AND P4, PT, R0, R217, PT ;  /* 0x000000d90000720c */ /* 0x000fc40003f86270 */
[----:B------:R-:W-:Y:S02]  /*10710*/  FSEL R93, R93, -INF , P2 ;  /* 0xff8000005d5d7808 */ /* 0x000fe40001000000 */
[----:B------:R-:W-:Y:S02]  /*10720*/  FMNMX R12, R92, R225, !PT ;  /* 0x000000e15c0c7209 */ /* 0x000fe40007800000 */
[----:B------:R-:W-:Y:S02]  /*10730*/  IADD3 R221, R3, 0x98, RZ ;  /* 0x0000009803dd7810 */ /* 0x000fe40007ffe0ff */
[----:B------:R-:W-:Y:S02]  /*10740*/  ISETP.GE.AND P2, PT, R0, R219, PT ;  /* 0x000000db0000720c */ /* 0x000fe40003f46270 */
[----:B------:R-:W-:Y:S02]  /*10750*/  FSEL R96, R96, -INF , P4 ;  /* 0xff80000060607808 */ /* 0x000fe40002000000 */
[----:B------:R-:W-:-:S02]  /*10760*/  FMNMX R229, R93, R12, !PT ;  /* 0x0000000c5de57209 */ /* 0x000fc40007800000 */
[----:B------:R-:W-:Y:S02]  /*10770*/  ISETP.GE.AND P4, PT, R0, R221, PT ;  /* 0x000000dd0000720c */ /* 0x000fe40003f86270 */
[----:B------:R-:W-:Y:S02]  /*10780*/  FSEL R97, R97, -INF , P2 ;  /* 0xff80000061617808 */ /* 0x000fe40001000000 */
[----:B------:R-:W-:Y:S02]  /*10790*/  FMNMX R12, R96, R229, !PT ;  /* 0x000000e5600c7209 */ /* 0x000fe40007800000 */
[----:B------:R-:W-:Y:S02]  /*107a0*/  IADD3 R225, R3, 0xa0, RZ ;  /* 0x000000a003e17810 */ /* 0x000fe40007ffe0ff */
[----:B------:R-:W-:Y:S02]  /*107b0*/  ISETP.GE.AND P2, PT, R0, R223, PT ;  /* 0x000000df0000720c */ /* 0x000fe40003f46270 */
[----:B------:R-:W-:-:S02]  /*107c0*/  FSEL R100, R100, -INF , P4 ;  /* 0xff80000064647808 */ /* 0x000fc40002000000 */
[----:B------:R-:W-:Y:S02]  /*107d0*/  FMNMX R233, R97, R12, !PT ;  /* 0x0000000c61e97209 */ /* 0x000fe40007800000 */
[----:B------:R-:W-:Y:S02]  /*107e0*/  IADD3 R227, R3, 0xa1, RZ ;  /* 0x000000a103e37810 */ /* 0x000fe40007ffe0ff */
[----:B------:R-:W-:Y:S02]  /*107f0*/  ISETP.GE.AND P4, PT, R0, R225, PT ;  /* 0x000000e10000720c */ /* 0x000fe40003f86270 */
[----:B------:R-:W-:Y:S02]  /*10800*/  FSEL R101, R101, -INF , P2 ;  /* 0xff80000065657808 */ /* 0x000fe40001000000 */
[----:B------:R-:W-:Y:S01]  /*10810*/  FMNMX R12, R100, R233, !PT ;  /* 0x000000e9640c7209 */ /* 0x000fe20007800000 */
[C---:B------:R-:W-:Y:S01]  /*10820*/  VIADD R233, R3.reuse, 0xb0 ;  /* 0x000000b003e97836 */ /* 0x040fe20000000000 */
[----:B------:R-:W-:-:S02]  /*10830*/  IADD3 R229, R3, 0xa8, RZ ;  /* 0x000000a803e57810 */ /* 0x000fc40007ffe0ff */
[----:B------:R-:W-:Y:S02]  /*10840*/  ISETP.GE.AND P2, PT, R0, R227, PT ;  /* 0x000000e30000720c */ /* 0x000fe40003f46270 */
[----:B------:R-:W-:Y:S02]  /*10850*/  FSEL R104, R104, -INF , P4 ;  /* 0xff80000068687808 */ /* 0x000fe40002000000 */
[----:B------:R-:W-:Y:S02]  /*10860*/  FMNMX R237, R101, R12, !PT ;  /* 0x0000000c65ed7209 */ /* 0x000fe40007800000 */
[----:B------:R-:W-:Y:S02]  /*10870*/  IADD3 R231, R3, 0xa9, RZ ;  /* 0x000000a903e77810 */ /* 0x000fe40007ffe0ff */
[----:B------:R-:W-:Y:S02]  /*10880*/  ISETP.GE.AND P4, PT, R0, R229, PT ;  /* 0x000000e50000720c */ /* 0x000fe40003f86270 */
[----:B------:R-:W-:-:S02]  /*10890*/  FSEL R105, R105, -INF , P2 ;  /* 0xff80000069697808 */ /* 0x000fc40001000000 */
[----:B------:R-:W-:Y:S02]  /*108a0*/  FMNMX R12, R104, R237, !PT ;  /* 0x000000ed680c7209 */ /* 0x000fe40007800000 */
        /* <DEDUP_REMOVED lines=23> */
[----:B------:R-:W-:Y:S02]  /*10a20*/  FSEL R120, R120, -INF , P4 ;  /* 0xff80000078787808 */ /* 0x000fe40002000000 */
[----:B------:R-:W-:-:S02]  /*10a30*/  ISETP.GE.AND P4, PT, R0, R16, PT ;  /* 0x000000100000720c */ /* 0x000fc40003f86270 */
[----:B------:R-:W-:Y:S02]  /*10a40*/  IADD3 R18, R3, 0xc8, RZ ;  /* 0x000000c803127810 */ /* 0x000fe40007ffe0ff */
[----:B------:R-:W-:Y:S02]  /*10a50*/  FMNMX R20, R117, R20, !PT ;  /* 0x0000001475147209 */ /* 0x000fe40007800000 */
[----:B------:R-:W-:Y:S02]  /*10a60*/  FSEL R121, R121, -INF , P4 ;  /* 0xff80000079797808 */ /* 0x000fe40002000000 */
[----:B------:R-:W-:Y:S02]  /*10a70*/  ISETP.GE.AND P2, PT, R2, R15, PT ;  /* 0x0000000f0200720c */ /* 0x000fe40003f46270 */
[----:B------:R-:W-:Y:S02]  /*10a80*/  ISETP.GE.AND P4, PT, R0, R18, PT ;  /* 0x000000120000720c */ /* 0x000fe40003f86270 */
[----:B------:R-:W-:-:S02]  /*10a90*/  IADD3 R15, R3, 0xc9, RZ ;  /* 0x000000c9030f7810 */ /* 0x000fc40007ffe0ff */
[----:B------:R-:W-:Y:S02]  /*10aa0*/  FMNMX R20, R120, R20, !PT ;  /* 0x0000001478147209 */ /* 0x000fe40007800000 */
[----:B------:R-:W-:Y:S02]  /*10ab0*/  FSEL R124, R124, -INF , P4 ;  /* 0xff8000007c7c7808 */ /* 0x000fe40002000000 */
[----:B------:R-:W-:Y:S02]  /*10ac0*/  ISETP.GE.AND P4, PT, R0, R15, PT ;  /* 0x0000000f0000720c */ /* 0x000fe40003f86270 */
[----:B------:R-:W-:Y:S02]  /*10ad0*/  FMNMX R24, R121, R20, !PT ;  /* 0x0000001479187209 */ /* 0x000fe40007800000 */
[----:B------:R-:W-:Y:S02]  /*10ae0*/  IADD3 R20, R3, 0xd0, RZ ;  /* 0x000000d003147810 */ /* 0x000fe40007ffe0ff */
[----:B------:R-:W-:-:S02]  /*10af0*/  FSEL R22, R125, -INF , P4 ;  /* 0xff8000007d167808 */ /* 0x000fc40002000000 */
[----:B------:R-:W-:Y:S02]  /*10b00*/  ISETP.GE.AND P4, PT, R0, R20, PT ;  /* 0x000000140000720c */ /* 0x000fe40003f86270 */
[----:B------:R-:W-:Y:S02]  /*10b10*/  FMNMX R24, R124, R24, !PT ;  /* 0x000000187c187209 */ /* 0x000fe40007800000 */
[C---:B------:R-:W-:Y:S02]  /*10b20*/  IADD3 R125, R3.reuse, 0xd1, RZ ;  /* 0x000000d1037d7810 */ /* 0x040fe40007ffe0ff */
[----:B------:R-:W-:Y:S02]  /*10b30*/  FSEL R128, R128, -INF , P4 ;  /* 0xff80000080807808 */ /* 0x000fe40002000000 */
[----:B------:R-:W-:Y:S01]  /*10b40*/  FMNMX R208, R22, R24, !PT ;  /* 0x0000001816d07209 */ /* 0x000fe20007800000 */
[----:B------:R-:W-:Y:S01]  /*10b50*/  VIADD R24, R3, 0xd8 ;  /* 0x000000d803187836 */ /* 0x000fe20000000000 */
[----:B------:R-:W-:-:S02]  /*10b60*/  ISETP.GE.AND P4, PT, R0, R125, PT ;  /* 0x0000007d0000720c */ /* 0x000fc40003f86270 */
[----:B------:R-:W-:Y:S02]  /*10b70*/  FMNMX R212, R128, R208, !PT ;  /* 0x000000d080d47209 */ /* 0x000fe40007800000 */
[----:B------:R-:W-:Y:S02]  /*10b80*/  FSEL R129, R129, -INF , P4 ;  /* 0xff80000081817808 */ /* 0x000fe40002000000 */
[----:B------:R-:W-:Y:S02]  /*10b90*/  ISETP.GE.AND P4, PT, R0, R24, PT ;  /* 0x000000180000720c */ /* 0x000fe40003f86270 */
[----:B------:R-:W-:Y:S02]  /*10ba0*/  IADD3 R208, R3, 0xd9, RZ ;  /* 0x000000d903d07810 */ /* 0x000fe40007ffe0ff */
[----:B------:R-:W-:Y:S02]  /*10bb0*/  FSEL R210, R132, -INF , P4 ;  /* 0xff80000084d27808 */ /* 0x000fe40002000000 */
[----:B------:R-:W-:-:S02]  /*10bc0*/  ISETP.GE.AND P4, PT, R0, R208, PT ;  /* 0x000000d00000720c */ /* 0x000fc40003f86270 */
[----:B------:R-:W-:Y:S02]  /*10bd0*/  IADD3 R132, R3, 0xe0, RZ ;  /* 0x000000e003847810 */ /* 0x000fe40007ffe0ff */
[----:B------:R-:W-:Y:S02]  /*10be0*/  FMNMX R214, R129, R212, !PT ;  /* 0x000000d481d67209 */ /* 0x000fe40007800000 */
[----:B------:R-:W-:Y:S02]  /*10bf0*/  FSEL R212, R133, -INF , P4 ;  /* 0xff80000085d47808 */ /* 0x000fe40002000000 */
[----:B------:R-:W-:Y:S02]  /*10c00*/  ISETP.GE.AND P4, PT, R0, R132, PT ;  /* 0x000000840000720c */ /* 0x000fe40003f86270 */
[----:B------:R-:W-:Y:S02]  /*10c10*/  FMNMX R216, R210, R214, !PT ;  /* 0x000000d6d2d87209 */ /* 0x000fe40007800000 */
[----:B------:R-:W-:-:S02]  /*10c20*/  IADD3 R133, R3, 0xe1, RZ ;  /* 0x000000e103857810 */ /* 0x000fc40007ffe0ff */
[----:B------:R-:W-:Y:S02]  /*10c30*/  FSEL R214, R136, -INF , P4 ;  /* 0xff80000088d67808 */ /* 0x000fe40002000000 */
[----:B------:R-:W-:Y:S02]  /*10c40*/  ISETP.GE.AND P4, PT, R0, R133, PT ;  /* 0x000000850000720c */ /* 0x000fe40003f86270 */
[----:B------:R-:W-:Y:S02]  /*10c50*/  FMNMX R216, R212, R216, !PT ;  /* 0x000000d8d4d87209 */ /* 0x000fe40007800000 */
[----:B------:R-:W-:Y:S02]  /*10c60*/  IADD3 R136, R3, 0xe8, RZ ;  /* 0x000000e803887810 */ /* 0x000fe40007ffe0ff */
[----:B------:R-:W-:Y:S02]  /*10c70*/  FSEL R137, R137, -INF , P4 ;  /* 0xff80000089897808 */ /* 0x000fe40002000000 */
[----:B------:R-:W-:Y:S01]  /*10c80*/  FMNMX R220, R214, R216, !PT ;  /* 0x000000d8d6dc7209 */ /* 0x000fe20007800000 */
[----:B------:R-:W-:Y:S01]  /*10c90*/  VIADD R216, R3, 0xe9 ;  /* 0x000000e903d87836 */ /* 0x000fe20000000000 */
[----:B------:R-:W-:-:S02]  /*10ca0*/  ISETP.GE.AND P4, PT, R0, R136, PT ;  /* 0x000000880000720c */ /* 0x000fc40003f86270 */
[----:B------:R-:W-:Y:S02]  /*10cb0*/  FMNMX R222, R137, R220, !PT ;  /* 0x000000dc89de7209 */ /* 0x000fe40007800000 */
[----:B------:R-:W-:Y:S02]  /*10cc0*/  FSEL R218, R140, -INF , P4 ;  /* 0xff8000008cda7808 */ /* 0x000fe40002000000 */
[C---:B------:R-:W-:Y:S02]  /*10cd0*/  ISETP.GE.AND P4, PT, R0.reuse, R216, PT ;  /* 0x000000d80000720c */ /* 0x040fe40003f86270 */
[----:B------:R-:W-:Y:S02]  /*10ce0*/  IADD3 R140, R3, 0xf0, RZ ;  /* 0x000000f0038c7810 */ /* 0x000fe40007ffe0ff */
[----:B------:R-:W-:Y:S02]  /*10cf0*/  FSEL R220, R141, -INF , P4 ;  /* 0xff8000008ddc7808 */ /* 0x000fe40002000000 */
[----:B------:R-:W-:-:S02]  /*10d00*/  ISETP.GE.AND P4, PT, R0, R140, PT ;  /* 0x0000008c0000720c */ /* 0x000fc40003f86270 */
[----:B------:R-:W-:Y:S02]  /*10d10*/  FMNMX R222, R218, R222, !PT ;  /* 0x000000dedade7209 */ /* 0x000fe40007800000 */
[C---:B------:R-:W-:Y:S02]  /*10d20*/  IADD3 R141, R3.reuse, 0xf1, RZ ;  /* 0x000000f1038d7810 */ /* 0x040fe40007ffe0ff */
        /* <DEDUP_REMOVED lines=9> */
[----:B------:R-:W-:-:S02]  /*10dc0*/  ISETP.GE.AND P4, PT, R0, R224, PT ;  /* 0x000000e00000720c */ /* 0x000fc40003f86270 */
[----:B------:R-:W-:Y:S02]  /*10dd0*/  FMNMX R226, R145, R226, !PT ;  /* 0x000000e291e27209 */ /* 0x000fe40007800000 */
[----:B------:R-:W-:Y:S02]  /*10de0*/  FSEL R149, R149, -INF , P4 ;  /* 0xff80000095957808 */ /* 0x000fe40002000000 */
[----:B------:R-:W-:Y:S02]  /*10df0*/  FMNMX R226, R148, R226, !PT ;  /* 0x000000e294e27209 */ /* 0x000fe40007800000 */
[----:B------:R-:W-:Y:S02]  /*10e00*/  ISETP.GE.AND P4, PT, R2, R13, PT ;  /* 0x0000000d0200720c */ /* 0x000fe40003f86270 */
[----:B------:R-:W-:Y:S02]  /*10e10*/  FMNMX R13, R149, R226, !PT ;  /* 0x000000e2950d7209 */ /* 0x000fe40007800000 */
[----:B------:R-:W-:-:S02]  /*10e20*/  FSEL R70, R70, -INF , P5 ;  /* 0xff80000046467808 */ /* 0x000fc40002800000 */
[C---:B------:R-:W-:Y:S01]  /*10e30*/  ISETP.GE.AND P5, PT, R2.reuse, R7, PT ;  /* 0x000000070200720c */ /* 0x040fe20003fa6270 */
[----:B------:R-:W1:Y:S01]  /*10e40*/  SHFL.BFLY PT, R226, R13, 0x1, 0x1f ;  /* 0x0c201f000de27f89 */ /* 0x000e6200000e0000 */
[----:B------:R-:W-:Y:S02]  /*10e50*/  FSEL R71, R71, -INF , P6 ;  /* 0xff80000047477808 */ /* 0x000fe40003000000 */
[----:B------:R-:W-:Y:S02]  /*10e60*/  ISETP.GE.AND P6, PT, R2, R17, PT ;  /* 0x000000110200720c */ /* 0x000fe40003fc6270 */
[----:B------:R-:W-:Y:S02]  /*10e70*/  FSEL R74, R74, -INF , P3 ;  /* 0xff8000004a4a7808 */ /* 0x000fe40001800000 */
[----:B------:R-:W-:Y:S02]  /*10e80*/  FSEL R82, R82, -INF , P6 ;  /* 0xff80000052527808 */ /* 0x000fe40003000000 */
[----:B------:R-:W-:-:S02]  /*10e90*/  ISETP.GE.AND P6, PT, R2, R211, PT ;  /* 0x000000d30200720c */ /* 0x000fc40003fc6270 */
[C---:B------:R-:W-:Y:S02]  /*10ea0*/  ISETP.GE.AND P3, PT, R2.reuse, R19, PT ;  /* 0x000000130200720c */ /* 0x040fe40003f66270 */
[----:B------:R-:W-:Y:S02]  /*10eb0*/  FSEL R91, R91, -INF , P6 ;  /* 0xff8000005b5b7808 */ /* 0x000fe40003000000 */
[----:B------:R-:W-:Y:S02]  /*10ec0*/  ISETP.GE.AND P6, PT, R2, R221, PT ;  /* 0x000000dd0200720c */ /* 0x000fe40003fc6270 */
[----:B------:R-:W-:Y:S02]  /*10ed0*/  FSEL R78, R78, -INF , P4 ;  /* 0xff8000004e4e7808 */ /* 0x000fe40002000000 */
[----:B------:R-:W-:Y:S02]  /*10ee0*/  FSEL R83, R83, -INF , P3 ;  /* 0xff80000053537808 */ /* 0x000fe40001800000 */
[----:B------:R-:W-:-:S02]  /*10ef0*/  ISETP.GE.AND P4, PT, R2, R23, PT ;  /* 0x000000170200720c */ /* 0x000fc40003f86270 */
[----:B------:R-:W-:Y:S02]  /*10f00*/  ISETP.GE.AND P3, PT, R2, R213, PT ;  /* 0x000000d50200720c */ /* 0x000fe40003f66270 */
[----:B-1----:R-:W-:Y:S02]  /*10f10*/  FMNMX R226, R13, R226, !PT ;  /* 0x000000e20de27209 */ /* 0x002fe40007800000 */
[----:B------:R-:W-:Y:S02]  /*10f20*/  FSEL R102, R102, -INF , P6 ;  /* 0xff80000066667808 */ /* 0x000fe40003000000 */
[----:B------:R-:W-:Y:S01]  /*10f30*/  ISETP.GE.AND P6, PT, R2, R231, PT ;  /* 0x000000e70200720c */ /* 0x000fe20003fc6270 */
[----:B------:R-:W1:Y:S01]  /*10f40*/  SHFL.BFLY PT, R7, R226, 0x2, 0x1f ;  /* 0x0c401f00e2077f89 */ /* 0x000e6200000e0000 */
[----:B------:R-:W-:Y:S02]  /*10f50*/  FSEL R75, R75, -INF , P2 ;  /* 0xff8000004b4b7808 */ /* 0x000fe40001000000 */
[----:B------:R-:W-:-:S02]  /*10f60*/  FSEL R79, R79, -INF , P5 ;  /* 0xff8000004f4f7808 */ /* 0x000fc40002800000 */
[----:B------:R-:W-:Y:S02]  /*10f70*/  FSEL R87, R87, -INF , P4 ;  /* 0xff80000057577808 */ /* 0x000fe40002000000 */
[----:B------:R-:W-:Y:S02]  /*10f80*/  FSEL R94, R94, -INF , P3 ;  /* 0xff8000005e5e7808 */ /* 0x000fe40001800000 */
[C---:B------:R-:W-:Y:S02]  /*10f90*/  ISETP.GE.AND P2, PT, R2.reuse, R21, PT ;  /* 0x000000150200720c */ /* 0x040fe40003f46270 */
[C---:B------:R-:W-:Y:S02]  /*10fa0*/  ISETP.GE.AND P5, PT, R2.reuse, R209, PT ;  /* 0x000000d10200720c */ /* 0x040fe40003fa6270 */
[C---:B------:R-:W-:Y:S02]  /*10fb0*/  ISETP.GE.AND P4, PT, R2.reuse, R217, PT ;  /* 0x000000d90200720c */ /* 0x040fe40003f86270 */
[----:B------:R-:W-:-:S02]  /*10fc0*/  ISETP.GE.AND P3, PT, R2, R223, PT ;  /* 0x000000df0200720c */ /* 0x000fc40003f66270 */
[----:B------:R-:W-:Y:S02]  /*10fd0*/  FSEL R111, R111, -INF , P6 ;  /* 0xff8000006f6f7808 */ /* 0x000fe40003000000 */
[----:B------:R-:W-:Y:S02]  /*10fe0*/  ISETP.GE.AND P6, PT, R2, R14, PT ;  /* 0x0000000e0200720c */ /* 0x000fe40003fc6270 */
[----:B------:R-:W-:Y:S02]  /*10ff0*/  FSEL R86, R86, -INF , P2 ;  /* 0xff80000056567808 */ /* 0x000fe40001000000 */
[----:B------:R-:W-:Y:S02]  /*11000*/  FSEL R90, R90, -INF , P5 ;  /* 0xff8000005a5a7808 */ /* 0x000fe40002800000 */
[----:B-1----:R-:W-:Y:S02]  /*11010*/  FMNMX R7, R226, R7, !PT ;  /* 0x00000007e2077209 */ /* 0x002fe40007800000 */
[----:B------:R-:W-:-:S02]  /*11020*/  FSEL R98, R98, -INF , P4 ;  /* 0xff80000062627808 */ /* 0x000fc40002000000 */
[----:B------:R-:W-:Y:S02]  /*11030*/  FSEL R103, R103, -INF , P3 ;  /* 0xff80000067677808 */ /* 0x000fe40001800000 */
[C---:B------:R-:W-:Y:S02]  /*11040*/  ISETP.GE.AND P2, PT, R2.reuse, R215, PT ;  /* 0x000000d70200720c */ /* 0x040fe40003f46270 */
[C---:B------:R-:W-:Y:S02]  /*11050*/  ISETP.GE.AND P5, PT, R2.reuse, R219, PT ;  /* 0x000000db0200720c */ /* 0x040fe40003fa6270 */
[C---:B------:R-:W-:Y:S02]  /*11060*/  ISETP.GE.AND P4, PT, R2.reuse, R227, PT ;  /* 0x000000e30200720c */ /* 0x040fe40003f86270 */
[----:B------:R-:W-:Y:S02]  /*11070*/  ISETP.GE.AND P3, PT, R2, R233, PT ;  /* 0x000000e90200720c */ /* 0x000fe40003f66270 */
[----:B------:R-:W-:-:S02]  /*11080*/  FSEL R122, R122, -INF , P6 ;  /* 0xff8000007a7a7808 */ /* 0x000fc40003000000 */
[----:B------:R-:W-:Y:S02]  /*11090*/  FSETP.NEU.AND P6, PT, R7, -INF , PT ;  /* 0xff8000000700780b */ /* 0x000fe40003fcd000 */
[----:B------:R-:W-:Y:S02]  /*110a0*/  FSEL R95, R95, -INF , P2 ;  /* 0xff8000005f5f7808 */ /* 0x000fe40001000000 */
[----:B------:R-:W-:Y:S02]  /*110b0*/  FSEL R99, R99, -INF , P5 ;  /* 0xff80000063637808 */ /* 0x000fe40002800000 */
[----:B------:R-:W-:Y:S02]  /*110c0*/  FSEL R107, R107, -INF , P4 ;  /* 0xff8000006b6b7808 */ /* 0x000fe40002000000 */
[----:B------:R-:W-:Y:S02]  /*110d0*/  FSEL R114, R114, -INF , P3 ;  /* 0xff80000072727808 */ /* 0x000fe40001800000 */
[----:B------:R-:W-:-:S02]  /*110e0*/  ISETP.GE.AND P2, PT, R2, R225, PT ;  /* 0x000000e10200720c */ /* 0x000fc40003f46270 */
[C---:B------:R-:W-:Y:S02]  /*110f0*/  ISETP.GE.AND P5, PT, R2.reuse, R229, PT ;  /* 0x000000e50200720c */ /* 0x040fe40003fa6270 */
[C---:B------:R-:W-:Y:S02]  /*11100*/  ISETP.GE.AND P4, PT, R2.reuse, R237, PT ;  /* 0x000000ed0200720c */ /* 0x040fe40003f86270 */
[----:B------:R-:W-:Y:S02]  /*11110*/  ISETP.GE.AND P3, PT, R2, R16, PT ;  /* 0x000000100200720c */ /* 0x000fe40003f66270 */
[----:B------:R-:W-:Y:S02]  /*11120*/  FSEL R13, R7, RZ, P6 ;  /* 0x000000ff070d7208 */ /* 0x000fe40003000000 */
[----:B------:R-:W-:Y:S02]  /*11130*/  FSEL R106, R106, -INF , P2 ;  /* 0xff8000006a6a7808 */ /* 0x000fe40001000000 */
[----:B------:R-:W-:-:S02]  /*11140*/  FSEL R110, R110, -INF , P5 ;  /* 0xff8000006e6e7808 */ /* 0x000fc40002800000 */
[----:B------:R-:W-:Y:S02]  /*11150*/  FSEL R118, R118, -INF , P4 ;  /* 0xff80000076767808 */ /* 0x000fe40002000000 */
[----:B------:R-:W-:Y:S02]  /*11160*/  FSEL R123, R123, -INF , P3 ;  /* 0xff8000007b7b7808 */ /* 0x000fe40001800000 */
[C---:B------:R-:W-:Y:S02]  /*11170*/  ISETP.GE.AND P2, PT, R2.reuse, R235, PT ;  /* 0x000000eb0200720c */ /* 0x040fe40003f46270 */
[C---:B------:R-:W-:Y:S02]  /*11180*/  ISETP.GE.AND P5, PT, R2.reuse, R12, PT ;  /* 0x0000000c0200720c */ /* 0x040fe40003fa6270 */
[C---:B------:R-:W-:Y:S01]  /*11190*/  ISETP.GE.AND P4, PT, R2.reuse, R15, PT ;  /* 0x0000000f0200720c */ /* 0x040fe20003f86270 */
[----:B------:R-:W-:Y:S01]  /*111a0*/  FMUL R15, R13, UR39 ;  /* 0x000000270d0f7c20 */ /* 0x000fe20008400000 */
[----:B------:R-:W-:-:S02]  /*111b0*/  ISETP.GE.AND P3, PT, R2, R125, PT ;  /* 0x0000007d0200720c */ /* 0x000fc40003f66270 */
[----:B------:R-:W-:Y:S01]  /*111c0*/  FSEL R115, R115, -INF , P2 ;  /* 0xff80000073737808 */ /* 0x000fe20001000000 */
[--C-:B------:R-:W-:Y:S01]  /*111d0*/  FFMA R17, R25, UR39, -R15.reuse ;  /* 0x0000002719117c23 */ /* 0x100fe2000800080f */
[----:B------:R-:W-:Y:S01]  /*111e0*/  FSEL R119, R119, -INF , P5 ;  /* 0xff80000077777808 */ /* 0x000fe20002800000 */
[--C-:B------:R-:W-:Y:S01]  /*111f0*/  FFMA R11, R11, UR39, -R15.reuse ;  /* 0x000000270b0b7c23 */ /* 0x100fe2000800080f */
[----:B------:R-:W-:Y:S01]  /*11200*/  FSEL R131, R131, -INF , P3 ;  /* 0xff80000083837808 */ /* 0x000fe20001800000 */
[--C-:B------:R-:W-:Y:S01]  /*11210*/  FFMA R16, R32, UR39, -R15.reuse ;  /* 0x0000002720107c23 */ /* 0x100fe2000800080f */
[----:B------:R-:W-:Y:S01]  /*11220*/  ISETP.GE.AND P2, PT, R2, R18, PT ;  /* 0x000000120200720c */ /* 0x000fe20003f46270 */
[--C-:B------:R-:W-:Y:S01]  /*11230*/  FFMA R14, R28, UR39, -R15.reuse ;  /* 0x000000271c0e7c23 */ /* 0x100fe2000800080f */
[C---:B------:R-:W-:Y:S01]  /*11240*/  ISETP.GE.AND P5, PT, R2.reuse, R20, PT ;  /* 0x000000140200720c */ /* 0x040fe20003fa6270 */
[--C-:B------:R-:W-:Y:S01]  /*11250*/  FFMA R19, R29, UR39, -R15.reuse ;  /* 0x000000271d137c23 */ /* 0x100fe2000800080f */
[----:B------:R-:W-:Y:S01]  /*11260*/  ISETP.GE.AND P3, PT, R2, R136, PT ;  /* 0x000000880200720c */ /* 0x000fe20003f66270 */
[--C-:B------:R-:W-:Y:S01]  /*11270*/  FFMA R18, R36, UR39, -R15.reuse ;  /* 0x0000002724127c23 */ /* 0x100fe2000800080f */
        /* <DEDUP_REMOVED lines=8> */
[----:B------:R-:W-:Y:S01]  /*11300*/  ISETP.GE.AND P5, PT, R2, R133, PT ;  /* 0x000000850200720c */ /* 0x000fe20003fa6270 */
[--C-:B------:R-:W-:Y:S01]  /*11310*/  FFMA R20, R41, UR39, -R15.reuse ;  /* 0x0000002729147c23 */ /* 0x100fe2000800080f */
[----:B------:R-:W-:Y:S01]  /*11320*/  FSETP.GEU.AND P3, PT, R17, -126, PT ;  /* 0xc2fc00001100780b */ /* 0x000fe20003f6e000 */
[--C-:B------:R-:W-:Y:S01]  /*11330*/  FFMA R33, R48, UR39, -R15.reuse ;  /* 0x0000002730217c23 */ /* 0x100fe2000800080f */
[----:B------:R-:W-:Y:S01]  /*11340*/  FSEL R127, R127, -INF , P4 ;  /* 0xff8000007f7f7808 */ /* 0x000fe20002000000 */
[--C-:B------:R-:W-:Y:S01]  /*11350*/  FFMA R41, R56, UR39, -R15.reuse ;  /* 0x0000002738297c23 */ /* 0x100fe2000800080f */
[----:B------:R-:W-:Y:S01]  /*11360*/  ISETP.GE.AND P4, PT, R2, R208, PT ;  /* 0x000000d00200720c */ /* 0x000fe20003f86270 */
[--C-:B------:R-:W-:Y:S01]  /*11370*/  FFMA R37, R52, UR39, -R15.reuse ;  /* 0x0000002734257c23 */ /* 0x100fe2000800080f */
[----:B------:R-:W-:Y:S01]  /*11380*/  FSEL R134, R134, -INF , P2 ;  /* 0xff80000086867808 */ /* 0x000fe20001000000 */
[--C-:B------:R-:W-:Y:S01]  /*11390*/  FFMA R120, R120, UR39, -R15.reuse ;  /* 0x0000002778787c23 */ /* 0x100fe2000800080f */
[----:B------:R-:W-:Y:S01]  /*113a0*/  FSEL R139, R139, -INF , P5 ;  /* 0xff8000008b8b7808 */ /* 0x000fe20002800000 */
[--C-:B------:R-:W-:Y:S01]  /*113b0*/  FFMA R125, R129, UR39, -R15.reuse ;  /* 0x00000027817d7c23 */ /* 0x100fe2000800080f */
[----:B------:R-:W-:Y:S01]  /*113c0*/  FSETP.GEU.AND P2, PT, R11, -126, PT ;  /* 0xc2fc00000b00780b */ /* 0x000fe20003f4e000 */
[--C-:B------:R-:W-:Y:S01]  /*113d0*/  FFMA R133, R214, UR39, -R15.reuse ;  /* 0x00000027d6857c23 */ /* 0x100fe2000800080f */
[C---:B------:R-:W-:Y:S01]  /*113e0*/  ISETP.GE.AND P5, PT, R2.reuse, R141, PT ;  /* 0x0000008d0200720c */ /* 0x040fe20003fa6270 */
[----:B------:R-:W-:Y:S01]  /*113f0*/  @!P3 FMUL R17, R17, 0.5 ;  /* 0x3f0000001111b820 */ /* 0x000fe20000400000 */
[----:B------:R-:W-:Y:S01]  /*11400*/  ISETP.GE.AND P6, PT, R2, R132, PT ;  /* 0x000000840200720c */ /* 0x000fe20003fc6270 */
[--C-:B------:R-:W-:Y:S01]  /*11410*/  FFMA R129, R210, UR39, -R15.reuse ;  /* 0x00000027d2817c23 */ /* 0x100fe2000800080f */
[----:B------:R-:W-:Y:S01]  /*11420*/  FSEL R135, R135, -INF , P4 ;  /* 0xff80000087877808 */ /* 0x000fe20002000000 */
[--C-:B------:R-:W-:Y:S01]  /*11430*/  FFMA R132, R145, UR39, -R15.reuse ;  /* 0x0000002791847c23 */ /* 0x100fe2000800080f */
[----:B------:R-:W-:Y:S01]  /*11440*/  ISETP.GE.AND P4, PT, R2, R216, PT ;  /* 0x000000d80200720c */ /* 0x000fe20003f86270 */
[----:B------:R-:W1:Y:S01]  /*11450*/  MUFU.EX2 R17, R17 ;  /* 0x0000001100117308 */ /* 0x000e620000000800 */
[----:B------:R-:W-:Y:S01]  /*11460*/  FSEL R147, R147, -INF , P5 ;  /* 0xff80000093937808 */ /* 0x000fe20002800000 */
[--C-:B------:R-:W-:Y:S01]  /*11470*/  FFMA R141, R144, UR39, -R15.reuse ;  /* 0x00000027908d7c23 */ /* 0x100fe2000800080f */
[----:B------:R-:W-:Y:S01]  /*11480*/  FSEL R138, R138, -INF , P6 ;  /* 0xff8000008a8a7808 */ /* 0x000fe20003000000 */
[----:B------:R-:W-:Y:S01]  /*11490*/  @!P2 FMUL R11, R11, 0.5 ;  /* 0x3f0000000b0ba820 */ /* 0x000fe20000400000 */
[C---:B------:R-:W-:Y:S01]  /*114a0*/  ISETP.GE.AND P5, PT, R2.reuse, R224, PT ;  /* 0x000000e00200720c */ /* 0x040fe20003fa6270 */
[--C-:B------:R-:W-:Y:S01]  /*114b0*/  FFMA R149, R149, UR39, -R15.reuse ;  /* 0x0000002795957c23 */ /* 0x100fe2000800080f */
[----:B------:R-:W-:Y:S01]  /*114c0*/  ISETP.GE.AND P6, PT, R2, R140, PT ;  /* 0x0000008c0200720c */ /* 0x000fe20003fc6270 */
[----:B------:R-:W2:Y:S01]  /*114d0*/  MUFU.EX2 R12, R11 ;  /* 0x0000000b000c7308 */ /* 0x000ea20000000800 */
[----:B------:R-:W-:Y:S01]  /*114e0*/  FSEL R143, R143, -INF , P4 ;  /* 0xff8000008f8f7808 */ /* 0x000fe20002000000 */
[----:B------:R-:W-:Y:S01]  /*114f0*/  FFMA R148, R148, UR39, -R15 ;  /* 0x0000002794947c23 */ /* 0x000fe2000800080f */
[----:B------:R-:W-:-:S02]  /*11500*/  ISETP.GE.AND P4, PT, R2, R222, PT ;  /* 0x000000de0200720c */ /* 0x000fc40003f86270 */
[----:B------:R-:W-:Y:S02]  /*11510*/  FSEL R151, R151, -INF , P5 ;  /* 0xff80000097977808 */ /* 0x000fe40002800000 */
[----:B------:R-:W-:Y:S02]  /*11520*/  FSEL R146, R146, -INF , P6 ;  /* 0xff80000092927808 */ /* 0x000fe40003000000 */
[----:B------:R-:W-:Y:S01]  /*11530*/  FSETP.GEU.AND P5, PT, R16, -126, PT ;  /* 0xc2fc00001000780b */ /* 0x000fe20003fae000 */
[----:B-1----:R-:W-:Y:S01]  /*11540*/  @!P3 FMUL R17, R17, R17 ;  /* 0x000000111111b220 */ /* 0x002fe20000400000 */
[----:B------:R-:W-:Y:S02]  /*11550*/  FSETP.GEU.AND P6, PT, R14, -126, PT ;  /* 0xc2fc00000e00780b */ /* 0x000fe40003fce000 */
[----:B------:R-:W-:Y:S02]  /*11560*/  FSEL R150, R150, -INF , P4 ;  /* 0xff80000096967808 */ /* 0x000fe40002000000 */
[----:B------:R-:W-:-:S02]  /*11570*/  FSETP.GEU.AND P4, PT, R19, -126, PT ;  /* 0xc2fc00001300780b */ /* 0x000fc40003f8e000 */
[----:B------:R-:W-:Y:S01]  /*11580*/  FSETP.GEU.AND P3, PT, R18, -126, PT ;  /* 0xc2fc00001200780b */ /* 0x000fe20003f6e000 */
[----:B--2---:R-:W-:Y:S01]  /*11590*/  @!P2 FMUL R12, R12, R12 ;  /* 0x0000000c0c0ca220 */ /* 0x004fe20000400000 */
[----:B------:R-:W-:-:S03]  /*115a0*/  FSETP.GEU.AND P2, PT, R21, -126, PT ;  /* 0xc2fc00001500780b */ /* 0x000fc60003f4e000 */
[----:B------:R-:W-:Y:S02]  /*115b0*/  @!P5 FMUL R16, R16, 0.5 ;  /* 0x3f0000001010d820 */ /* 0x000fe40000400000 */
[----:B------:R-:W-:-:S04]  /*115c0*/  @!P6 FMUL R14, R14, 0.5 ;  /* 0x3f0000000e0ee820 */ /* 0x000fc80000400000 */
[----:B------:R-:W-:Y:S01]  /*115d0*/  @!P4 FMUL R19, R19, 0.5 ;  /* 0x3f0000001313c820 */ /* 0x000fe20000400000 */
[----:B------:R-:W1:Y:S01]  /*115e0*/  MUFU.EX2 R16, R16 ;  /* 0x0000001000107308 */ /* 0x000e620000000800 */
[----:B------:R-:W-:Y:S02]  /*115f0*/  @!P3 FMUL R18, R18, 0.5 ;  /* 0x3f0000001212b820 */ /* 0x000fe40000400000 */
[----:B------:R-:W-:-:S05]  /*11600*/  @!P2 FMUL R21, R21, 0.5 ;  /* 0x3f0000001515a820 */ /* 0x000fca0000400000 */
[----:B------:R-:W2:Y:S08]  /*11610*/  MUFU.EX2 R14, R14 ;  /* 0x0000000e000e7308 */ /* 0x000eb00000000800 */
[----:B------:R-:W3:Y:S01]  /*11620*/  MUFU.EX2 R19, R19 ;  /* 0x0000001300137308 */ /* 0x000ee20000000800 */
[----:B-1----:R-:W-:Y:S01]  /*11630*/  @!P5 FMUL R16, R16, R16 ;  /* 0x000000101010d220 */ /* 0x002fe20000400000 */
[----:B------:R-:W-:-:S06]  /*11640*/  FSETP.GEU.AND P5, PT, R25, -126, PT ;  /* 0xc2fc00001900780b */ /* 0x000fcc0003fae000 */
[----:B------:R-:W1:Y:S01]  /*11650*/  MUFU.EX2 R18, R18 ;  /* 0x0000001200127308 */ /* 0x000e620000000800 */
[----:B--2---:R-:W-:Y:S01]  /*11660*/  @!P6 FMUL R14, R14, R14 ;  /* 0x0000000e0e0ee220 */ /* 0x004fe20000400000 */
[----:B------:R-:W-:-:S05]  /*11670*/  FSETP.GEU.AND P6, PT, R23, -126, PT ;  /* 0xc2fc00001700780b */ /* 0x000fca0003fce000 */
[----:B------:R-:W-:Y:S01]  /*11680*/  @!P5 FMUL R25, R25, 0.5 ;  /* 0x3f0000001919d820 */ /* 0x000fe20000400000 */
[----:B------:R-:W2:Y:S01]  /*11690*/  MUFU.EX2 R21, R21 ;  /* 0x0000001500157308 */ /* 0x000ea20000000800 */
[----:B---3--:R-:W-:Y:S01]  /*116a0*/  @!P4 FMUL R19, R19, R19 ;  /* 0x000000131313c220 */ /* 0x008fe20000400000 */
[----:B------:R-:W-:-:S04]  /*116b0*/  ISETP.GE.AND P4, PT, R2, R3, PT ;  /* 0x000000030200720c */ /* 0x000fc80003f86270 */
[----:B------:R-:W-:Y:S01]  /*116c0*/  FSEL R26, R26, -INF , P4 ;  /* 0xff8000001a1a7808 */ /* 0x000fe20002000000 */
[----:B------:R-:W-:Y:S01]  /*116d0*/  @!P6 FMUL R23, R23, 0.5 ;  /* 0x3f0000001717e820 */ /* 0x000fe20000400000 */
[----:B------:R-:W3:Y:S01]  /*116e0*/  MUFU.EX2 R25, R25 ;  /* 0x0000001900197308 */ /* 0x000ee20000000800 */
[----:B-1----:R-:W-:Y:S01]  /*116f0*/  @!P3 FMUL R18, R18, R18 ;  /* 0x000000121212b220 */ /* 0x002fe20000400000 */
[----:B------:R-:W-:Y:S02]  /*11700*/  FMNMX R24, R26, R9, !PT ;  /* 0x000000091a187209 */ /* 0x000fe40007800000 */
[----:B------:R-:W-:Y:S02]  /*11710*/  FSETP.GEU.AND P4, PT, R20, -126, PT ;  /* 0xc2fc00001400780b */ /* 0x000fe40003f8e000 */
[----:B------:R-:W-:Y:S01]  /*11720*/  FMNMX R11, R27, R24, !PT ;  /* 0x000000181b0b7209 */ /* 0x000fe20007800000 */
[--C-:B------:R-:W-:Y:S01]  /*11730*/  FFMA R24, R45, UR39, -R15.reuse ;  /* 0x000000272d187c23 */ /* 0x100fe2000800080f */
[----:B------:R-:W1:Y:S01]  /*11740*/  MUFU.EX2 R23, R23 ;  /* 0x0000001700177308 */ /* 0x000e620000000800 */
[----:B--2---:R-:W-:Y:S01]  /*11750*/  @!P2 FMUL R21, R21, R21 ;  /* 0x000000151515a220 */ /* 0x004fe20000400000 */
[----:B------:R-:W-:Y:S01]  /*11760*/  FSETP.GEU.AND P2, PT, R29, -126, PT ;  /* 0xc2fc00001d00780b */ /* 0x000fe20003f4e000 */
[----:B------:R-:W-:Y:S01]  /*11770*/  FFMA R45, R60, UR39, -R15 ;  /* 0x000000273c2d7c23 */ /* 0x000fe2000800080f */
[----:B------:R-:W-:-:S02]  /*11780*/  FSETP.GEU.AND P3, PT, R24, -126, PT ;  /* 0xc2fc00001800780b */ /* 0x000fc40003f6e000 */
[----:B------:R-:W-:Y:S01]  /*11790*/  FMNMX R28, R30, R11, !PT ;  /* 0x0000000b1e1c7209 */ /* 0x000fe20007800000 */
[----:B---3--:R-:W-:-:S03]  /*117a0*/  @!P5 FMUL R25, R25, R25 ;  /* 0x000000191919d220 */ /* 0x008fc60000400000 */
[----:B------:R-:W-:Y:S01]  /*117b0*/  FMNMX R11, R31, R28, !PT ;  /* 0x0000001c1f0b7209 */ /* 0x000fe20007800000 */
[--C-:B------:R-:W-:Y:S01]  /*117c0*/  FFMA R28, R49, UR39, -R15.reuse ;  /* 0x00000027311c7c23 */ /* 0x100fe2000800080f */
[----:B------:R-:W-:Y:S01]  /*117d0*/  @!P4 FMUL R20, R20, 0.5 ;  /* 0x3f0000001414c820 */ /* 0x000fe20000400000 */
[----:B------:R-:W-:Y:S01]  /*117e0*/  FFMA R49, R64, UR39, -R15 ;  /* 0x0000002740317c23 */ /* 0x000fe2000800080f */
[----:B------:R-:W-:Y:S01]  /*117f0*/  FMNMX R32, R34, R11, !PT ;  /* 0x0000000b22207209 */ /* 0x000fe20007800000 */
[----:B------:R-:W-:Y:S01]  /*11800*/  @!P2 FMUL R29, R29, 0.5 ;  /* 0x3f0000001d1da820 */ /* 0x000fe20000400000 */
[----:B------:R-:W-:Y:S01]  /*11810*/  FSETP.GEU.AND P5, PT, R28, -126, PT ;  /* 0xc2fc00001c00780b */ /* 0x000fe20003fae000 */
[----:B------:R-:W-:Y:S01]  /*11820*/  @!P3 FMUL R24, R24, 0.5 ;  /* 0x3f0000001818b820 */ /* 0x000fe20000400000 */
[----:B-1----:R-:W-:Y:S01]  /*11830*/  @!P6 FMUL R23, R23, R23 ;  /* 0x000000171717e220 */ /* 0x002fe20000400000 */
[----:B------:R-:W-:Y:S01]  /*11840*/  FSETP.GEU.AND P6, PT, R33, -126, PT ;  /* 0xc2fc00002100780b */ /* 0x000fe20003fce000 */
[----:B------:R-:W1:Y:S01]  /*11850*/  MUFU.EX2 R20, R20 ;  /* 0x0000001400147308 */ /* 0x000e620000000800 */
[----:B------:R-:W-:-:S04]  /*11860*/  FMNMX R11, R35, R32, !PT ;  /* 0x00000020230b7209 */ /* 0x000fc80007800000 */
[----:B------:R-:W-:-:S03]  /*11870*/  FMNMX R32, R38, R11, !PT ;  /* 0x0000000b26207209 */ /* 0x000fc60007800000 */
[----:B------:R-:W2:Y:S01]  /*11880*/  MUFU.EX2 R24, R24 ;  /* 0x0000001800187308 */ /* 0x000ea20000000800 */
[----:B------:R-:W-:Y:S01]  /*11890*/  @!P5 FMUL R28, R28, 0.5 ;  /* 0x3f0000001c1cd820 */ /* 0x000fe20000400000 */
[----:B------:R-:W-:Y:S01]  /*118a0*/  FMNMX R11, R39, R32, !PT ;  /* 0x00000020270b7209 */ /* 0x000fe20007800000 */
[--C-:B------:R-:W-:Y:S01]  /*118b0*/  FFMA R32, R53, UR39, -R15.reuse ;  /* 0x0000002735207c23 */ /* 0x100fe2000800080f */
[----:B------:R-:W-:Y:S01]  /*118c0*/  @!P6 FMUL R33, R33, 0.5 ;  /* 0x3f0000002121e820 */ /* 0x000fe20000400000 */
[--C-:B------:R-:W-:Y:S01]  /*118d0*/  FFMA R53, R69, UR39, -R15.reuse ;  /* 0x0000002745357c23 */ /* 0x100fe2000800080f */
[----:B------:R-:W-:Y:S02]  /*118e0*/  FMNMX R36, R42, R11, !PT ;  /* 0x0000000b2a247209 */ /* 0x000fe40007800000 */
[----:B------:R-:W3:Y:S01]  /*118f0*/  MUFU.EX2 R29, R29 ;  /* 0x0000001d001d7308 */ /* 0x000ee20000000800 */
[----:B-1----:R-:W-:Y:S01]  /*11900*/  @!P4 FMUL R20, R20, R20 ;  /* 0x000000141414c220 */ /* 0x002fe20000400000 */
[----:B------:R-:W-:Y:S01]  /*11910*/  FMNMX R11, R43, R36, !PT ;  /* 0x000000242b0b7209 */ /* 0x000fe20007800000 */
[--C-:B------:R-:W-:Y:S01]  /*11920*/  FFMA R36, R57, UR39, -R15.reuse ;  /* 0x0000002739247c23 */ /* 0x100fe2000800080f */
[----:B------:R-:W-:Y:S01]  /*11930*/  FSETP.GEU.AND P4, PT, R37, -126, PT ;  /* 0xc2fc00002500780b */ /* 0x000fe20003f8e000 */
[--C-:B------:R-:W-:Y:S01]  /*11940*/  FFMA R57, R73, UR39, -R15.reuse ;  /* 0x0000002749397c23 */ /* 0x100fe2000800080f */
[----:B------:R-:W-:Y:S01]  /*11950*/  FMNMX R40, R46, R11, !PT ;  /* 0x0000000b2e287209 */ /* 0x000fe20007800000 */
        /* <DEDUP_REMOVED lines=29> */
[--C-:B------:R-:W-:Y:S01]  /*11b30*/  FFMA R44, R65, UR39, -R15.reuse ;  /* 0x00000027412c7c23 */ /* 0x100fe2000800080f */
[----:B------:R-:W-:Y:S01]  /*11b40*/  FMNMX R48, R58, R11, !PT ;  /* 0x0000000b3a307209 */ /* 0x000fe20007800000 */
[--C-:B------:R-:W-:Y:S01]  /*11b50*/  FFMA R65, R81, UR39, -R15.reuse ;  /* 0x0000002751417c23 */ /* 0x100fe2000800080f */
[----:B------:R-:W-:Y:S01]  /*11b60*/  @!P5 FMUL R45, R45, 0.5 ;  /* 0x3f0000002d2dd820 */ /* 0x000fe20000400000 */
[--C-:B------:R-:W-:Y:S01]  /*11b70*/  FFMA R81, R88, UR39, -R15.reuse ;  /* 0x0000002758517c23 */ /* 0x100fe2000800080f */
[----:B------:R-:W-:Y:S01]  /*11b80*/  FMNMX R11, R59, R48, !PT ;  /* 0x000000303b0b7209 */ /* 0x000fe20007800000 */
[--C-:B------:R-:W-:Y:S01]  /*11b90*/  FFMA R48, R68, UR39, -R15.reuse ;  /* 0x0000002744307c23 */ /* 0x100fe2000800080f */
[----:B------:R-:W3:Y:S01]  /*11ba0*/  MUFU.EX2 R32, R32 ;  /* 0x0000002000207308 */ /* 0x000ee20000000800 */
[----:B-1----:R-:W-:Y:S01]  /*11bb0*/  @!P4 FMUL R37, R37, R37 ;  /* 0x000000252525c220 */ /* 0x002fe20000400000 */
[----:B------:R-:W-:Y:S01]  /*11bc0*/  FSETP.GEU.AND P4, PT, R40, -126, PT ;  /* 0xc2fc00002800780b */ /* 0x000fe20003f8e000 */
[--C-:B------:R-:W-:Y:S01]  /*11bd0*/  FFMA R117, R121, UR39, -R15.reuse ;  /* 0x0000002779757c23 */ /* 0x100fe2000800080f */
[----:B------:R-:W-:Y:S01]  /*11be0*/  @!P6 FMUL R36, R36, 0.5 ;  /* 0x3f0000002424e820 */ /* 0x000fe20000400000 */
[----:B------:R-:W-:Y:S01]  /*11bf0*/  FMNMX R52, R62, R11, !PT ;  /* 0x0000000b3e347209 */ /* 0x000fe20007800000 */
[----:B------:R-:W-:-:S02]  /*11c00*/  FFMA R121, R22, UR39, -R15 ;  /* 0x0000002716797c23 */ /* 0x000fc4000800080f */
        /* <DEDUP_REMOVED lines=16> */
[----:B------:R-:W-:Y:S01]  /*11d10*/  FFMA R72, R89, UR39, -R15 ;  /* 0x0000002759487c23 */ /* 0x000fe2000800080f */
[----:B------:R-:W-:Y:S01]  /*11d20*/  @!P2 FMUL R49, R49, 0.5 ;  /* 0x3f0000003131a820 */ /* 0x000fe20000400000 */
[----:B------:R-:W-:Y:S01]  /*11d30*/  FMNMX R11, R71, R56, !PT ;  /* 0x00000038470b7209 */ /* 0x000fe20007800000 */
[----:B--2---:R-:W-:Y:S01]  /*11d40*/  @!P6 FMUL R36, R36, R36 ;  /* 0x000000242424e220 */ /* 0x004fe20000400000 */
[----:B------:R-:W-:Y:S01]  /*11d50*/  FSETP.GEU.AND P6, PT, R48, -126, PT ;  /* 0xc2fc00003000780b */ /* 0x000fe20003fce000 */
[----:B------:R-:W2:Y:S01]  /*11d60*/  MUFU.EX2 R44, R44 ;  /* 0x0000002c002c7308 */ /* 0x000ea20000000800 */
[----:B------:R-:W-:-:S03]  /*11d70*/  FMNMX R56, R74, R11, !PT ;  /* 0x0000000b4a387209 */ /* 0x000fc60007800000 */
[----:B------:R-:W-:Y:S01]  /*11d80*/  @!P5 FMUL R53, R53, 0.5 ;  /* 0x3f0000003535d820 */ /* 0x000fe20000400000 */
[----:B------:R-:W-:Y:S01]  /*11d90*/  FMNMX R11, R75, R56, !PT ;  /* 0x000000384b0b7209 */ /* 0x000fe20007800000 */
[--C-:B------:R-:W-:Y:S02]  /*11da0*/  FFMA R56, R77, UR39, -R15.reuse ;  /* 0x000000274d387c23 */ /* 0x100fe4000800080f */
        /* <DEDUP_REMOVED lines=28> */
[--C-:B------:R-:W-:Y:S01]  /*11f70*/  FFMA R97, R100, UR39, -R15.reuse ;  /* 0x0000002764617c23 */ /* 0x100fe2000800080f */
[----:B------:R-:W-:Y:S01]  /*11f80*/  FMNMX R11, R87, R68, !PT ;  /* 0x00000044570b7209 */ /* 0x000fe20007800000 */
[--C-:B------:R-:W-:Y:S01]  /*11f90*/  FFMA R100, R108, UR39, -R15.reuse ;  /* 0x000000276c647c23 */ /* 0x100fe2000800080f */
[----:B------:R-:W-:Y:S01]  /*11fa0*/  @!P2 FMUL R57, R57, 0.5 ;  /* 0x3f0000003939a820 */ /* 0x000fe20000400000 */
[--C-:B------:R-:W-:Y:S01]  /*11fb0*/  FFMA R108, R116, UR39, -R15.reuse ;  /* 0x00000027746c7c23 */ /* 0x100fe2000800080f */
        /* <DEDUP_REMOVED lines=9> */
[----:B------:R-:W-:Y:S01]  /*12050*/  FFMA R137, R220, UR39, -R15 ;  /* 0x00000027dc897c23 */ /* 0x000fe2000800080f */
[----:B------:R-:W3:Y:S01]  /*12060*/  MUFU.EX2 R57, R57 ;  /* 0x0000003900397308 */ /* 0x000ee20000000800 */
[----:B-1----:R-:W-:Y:S01]  /*12070*/  @!P4 FMUL R52, R52, R52 ;  /* 0x000000343434c220 */ /* 0x002fe20000400000 */
[----:B------:R-:W-:-:S02]  /*12080*/  FSETP.GEU.AND P4, PT, R65, -126, PT ;  /* 0xc2fc00004100780b */ /* 0x000fc40003f8e000 */
        /* <DEDUP_REMOVED lines=76> */
[----:B------:R-:W-:Y:S02]  /*12550*/  FMNMX R11, R123, R68, !PT ;  /* 0x000000447b0b7209 */ /* 0x000fe40007800000 */
[----:B------:R-:W-:Y:S02]  /*12560*/  FSETP.GEU.AND P4, PT, R104, -126, PT ;  /* 0xc2fc00006800780b */ /* 0x000fe40003f8e000 */
[----:B------:R-:W-:Y:S01]  /*12570*/  FMNMX R68, R126, R11, !PT ;  /* 0x0000000b7e447209 */ /* 0x000fe20007800000 */
[----:B------:R-:W-:Y:S01]  /*12580*/  @!P6 FMUL R100, R100, 0.5 ;  /* 0x3f0000006464e820 */ /* 0x000fe20000400000 */
[----:B------:R-:W1:Y:S01]  /*12590*/  MUFU.EX2 R105, R105 ;  /* 0x0000006900697308 */ /* 0x000e620000000800 */
[----:B--2---:R-:W-:Y:S01]  /*125a0*/  @!P3 FMUL R101, R101, R101 ;  /* 0x000000656565b220 */ /* 0x004fe20000400000 */
[----:B------:R-:W-:-:S02]  /*125b0*/  FSETP.GEU.AND P3, PT, R108, -126, PT ;  /* 0xc2fc00006c00780b */ /* 0x000fc40003f6e000 */
[----:B------:R-:W-:Y:S01]  /*125c0*/  FMNMX R11, R127, R68, !PT ;  /* 0x000000447f0b7209 */ /* 0x000fe20007800000 */
[----:B------:R-:W-:-:S03]  /*125d0*/  FADD R220, R20, R101 ;  /* 0x0000006514dc7221 */ /* 0x000fc60000000000 */
[----:B------:R-:W2:Y:S01]  /*125e0*/  MUFU.EX2 R100, R100 ;  /* 0x0000006400647308 */ /* 0x000ea20000000800 */
[----:B---3--:R-:W-:Y:S01]  /*125f0*/  @!P2 FMUL R96, R96, R96 ;  /* 0x000000606060a220 */ /* 0x008fe20000400000 */
[----:B------:R-:W-:Y:S01]  /*12600*/  FSETP.GEU.AND P2, PT, R109, -126, PT ;  /* 0xc2fc00006d00780b */ /* 0x000fe20003f4e000 */
[----:B------:R-:W-:Y:S01]  /*12610*/  @!P4 FMUL R104, R104, 0.5 ;  /* 0x3f0000006868c820 */ /* 0x000fe20000400000 */
        /* <DEDUP_REMOVED lines=9> */
[----:B------:R-:W-:-:S02]  /*126b0*/  FADD R214, R24, R105 ;  /* 0x0000006918d67221 */ /* 0x000fc40000000000 */
[----:B------:R-:W-:Y:S01]  /*126c0*/  @!P2 FMUL R109, R109, 0.5 ;  /* 0x3f0000006d6da820 */ /* 0x000fe20000400000 */
[----:B------:R-:W-:Y:S01]  /*126d0*/  FMNMX R11, R135, R68, !PT ;  /* 0x00000044870b7209 */ /* 0x000fe20007800000 */
[----:B--2---:R-:W-:Y:S01]  /*126e0*/  @!P6 FMUL R100, R100, R100 ;  /* 0x000000646464e220 */ /* 0x004fe20000400000 */
[----:B------:R-:W-:Y:S01]  /*126f0*/  FSETP.GEU.AND P6, PT, R113, -126, PT ;  /* 0xc2fc00007100780b */ /* 0x000fe20003fce000 */
[----:B------:R-:W2:Y:S01]  /*12700*/  MUFU.EX2 R108, R108 ;  /* 0x0000006c006c7308 */ /* 0x000ea20000000800 */
[----:B------:R-:W-:Y:S01]  /*12710*/  FMNMX R68, R138, R11, !PT ;  /* 0x0000000b8a447209 */ /* 0x000fe20007800000 */
[----:B------:R-:W-:Y:S02]  /*12720*/  FADD R216, R29, R100 ;  /* 0x000000641dd87221 */ /* 0x000fe40000000000 */
        /* <DEDUP_REMOVED lines=8> */
[----:B------:R1:W4:Y:S01]  /*127b0*/  MUFU.EX2 R22, R120 ;  /* 0x0000007800167308 */ /* 0x0003220000000800 */
[----:B--2---:R-:W-:Y:S01]  /*127c0*/  @!P3 FMUL R108, R108, R108 ;  /* 0x0000006c6c6cb220 */ /* 0x004fe20000400000 */
[----:B------:R-:W-:Y:S02]  /*127d0*/  FSETP.GEU.AND P3, PT, R121, -126, PT ;  /* 0xc2fc00007900780b */ /* 0x000fe40003f6e000 */
[----:B------:R-:W-:-:S04]  /*127e0*/  FMNMX R68, R146, R11, !PT ;  /* 0x0000000b92447209 */ /* 0x000fc80007800000 */
[----:B------:R-:W2:Y:S01]  /*127f0*/  MUFU.EX2 R113, R113 ;  /* 0x0000007100717308 */ /* 0x000ea20000000800 */
[----:B---3--:R-:W-:Y:S01]  /*12800*/  @!P2 FMUL R109, R109, R109 ;  /* 0x0000006d6d6da220 */ /* 0x008fe20000400000 */
[----:B------:R-:W-:Y:S01]  /*12810*/  FSETP.GEU.AND P2, PT, R112, -126, PT ;  /* 0xc2fc00007000780b */ /* 0x000fe20003f4e000 */
[----:B------:R-:W-:Y:S01]  /*12820*/  @!P4 FMUL R117, R117, 0.5 ;  /* 0x3f0000007575c820 */ /* 0x000fe20000400000 */
[----:B------:R-:W-:Y:S01]  /*12830*/  FMNMX R11, R147, R68, !PT ;  /* 0x00000044930b7209 */ /* 0x000fe20007800000 */
[----:B-1----:R-:W-:Y:S02]  /*12840*/  FFMA R120, R212, UR39, -R15 ;  /* 0x00000027d4787c23 */ /* 0x002fe4000800080f */
[----:B------:R-:W-:Y:S01]  /*12850*/  @!P3 FMUL R121, R121, 0.5 ;  /* 0x3f0000007979b820 */ /* 0x000fe20000400000 */
[----:B------:R-:W-:Y:S01]  /*12860*/  FMNMX R68, R150, R11, !PT ;  /* 0x0000000b96447209 */ /* 0x000fe20007800000 */
[----:B----4-:R-:W-:Y:S01]  /*12870*/  @!P5 FMUL R22, R22, R22 ;  /* 0x000000161616d220 */ /* 0x010fe20000400000 */
        /* <DEDUP_REMOVED lines=54> */
[----:B------:R-:W-:Y:S01]  /*12be0*/  FSETP.GEU.AND P6, PT, R148, -126, PT ;  /* 0xc2fc00009400780b */ /* 0x000fe20003fce000 */
[----:B--2---:R-:W-:Y:S01]  /*12bf0*/  @!P4 FMUL R137, R137, R137 ;  /* 0x000000898989c220 */ /* 0x004fe20000400000 */
[C---:B------:R-:W-:Y:S01]  /*12c00*/  FMUL R76, R68.reuse, UR39 ;  /* 0x00000027444c7c20 */ /* 0x040fe20008400000 */
[----:B------:R-:W-:-:S03]  /*12c10*/  FADD R68, -R68, R9 ;  /* 0x0000000944447221 */ /* 0x000fc60000000100 */
[--C-:B------:R-:W-:Y:S01]  /*12c20*/  FFMA R69, R26, UR39, -R76.reuse ;  /* 0x000000271a457c23 */ /* 0x100fe2000800084c */
[--C-:B------:R-:W-:Y:S01]  /*12c30*/  FFMA R77, R27, UR39, -R76.reuse ;  /* 0x000000271b4d7c23 */ /* 0x100fe2000800084c */
[----:B------:R-:W2:Y:S01]  /*12c40*/  MUFU.EX2 R26, R149 ;  /* 0x00000095001a7308 */ /* 0x000ea20000000800 */
[--C-:B------:R-:W-:Y:S01]  /*12c50*/  FFMA R27, R30, UR39, -R76.reuse ;  /* 0x000000271e1b7c23 */ /* 0x100fe2000800084c */
[----:B---3--:R-:W-:Y:S01]  /*12c60*/  @!P3 FMUL R132, R132, R132 ;  /* 0x000000848484b220 */ /* 0x008fe20000400000 */
[--C-:B------:R-:W-:Y:S01]  /*12c70*/  FFMA R34, R34, UR39, -R76.reuse ;  /* 0x0000002722227c23 */ /* 0x100fe2000800084c */
[----:B------:R-:W-:Y:S01]  /*12c80*/  FSETP.GEU.AND P4, PT, R69, -126, PT ;  /* 0xc2fc00004500780b */ /* 0x000fe20003f8e000 */
[----:B------:R-:W-:Y:S01]  /*12c90*/  @!P6 FMUL R148, R148, 0.5 ;  /* 0x3f0000009494e820 */ /* 0x000fe20000400000 */
[----:B------:R-:W-:Y:S01]  /*12ca0*/  FSETP.GEU.AND P3, PT, R27, -126, PT ;  /* 0xc2fc00001b00780b */ /* 0x000fe20003f6e000 */
[--C-:B------:R-:W-:Y:S01]  /*12cb0*/  FFMA R144, R38, UR39, -R76.reuse ;  /* 0x0000002726907c23 */ /* 0x100fe2000800084c */
[----:B-1----:R-:W-:Y:S01]  /*12cc0*/  @!P2 FMUL R141, R141, R141 ;  /* 0x0000008d8d8da220 */ /* 0x002fe20000400000 */
[----:B------:R-:W-:Y:S01]  /*12cd0*/  FSETP.GEU.AND P2, PT, R77, -126, PT ;  /* 0xc2fc00004d00780b */ /* 0x000fe20003f4e000 */
[----:B------:R-:W1:Y:S01]  /*12ce0*/  MUFU.EX2 R15, R148 ;  /* 0x00000094000f7308 */ /* 0x000e620000000800 */
[--C-:B------:R-:W-:Y:S01]  /*12cf0*/  FFMA R39, R39, UR39, -R76.reuse ;  /* 0x0000002727277c23 */ /* 0x100fe2000800084c */
[--C-:B------:R-:W-:Y:S01]  /*12d00*/  FFMA R31, R31, UR39, -R76.reuse ;  /* 0x000000271f1f7c23 */ /* 0x100fe2000800084c */
[--C-:B------:R-:W-:Y:S01]  /*12d10*/  FFMA R35, R35, UR39, -R76.reuse ;  /* 0x0000002723237c23 */ /* 0x100fe2000800084c */
        /* <DEDUP_REMOVED lines=10> */
[--C-:B------:R-:W-:Y:S01]  /*12dc0*/  FFMA R59, R59, UR39, -R76.reuse ;  /* 0x000000273b3b7c23 */ /* 0x100fe2000800084c */
[----:B------:R-:W2:Y:S01]  /*12dd0*/  MUFU.EX2 R27, R27 ;  /* 0x0000001b001b7308 */ /* 0x000ea20000000800 */
[--C-:B------:R-:W-:Y:S01]  /*12de0*/  FFMA R51, R51, UR39, -R76.reuse ;  /* 0x0000002733337c23 */ /* 0x100fe2000800084c */
[----:B-1----:R-:W-:Y:S01]  /*12df0*/  @!P6 FMUL R15, R15, R15 ;  /* 0x0000000f0f0fe220 */ /* 0x002fe20000400000 */
[----:B------:R-:W-:Y:S01]  /*12e00*/  FSETP.GEU.AND P6, PT, R31, -126, PT ;  /* 0xc2fc00001f00780b */ /* 0x000fe20003fce000 */
[--C-:B------:R-:W-:Y:S01]  /*12e10*/  FFMA R71, R71, UR39, -R76.reuse ;  /* 0x0000002747477c23 */ /* 0x100fe2000800084c */
[--C-:B------:R-:W-:Y:S01]  /*12e20*/  FFMA R63, R63, UR39, -R76.reuse ;  /* 0x000000273f3f7c23 */ /* 0x100fe2000800084c */
[----:B------:R-:W-:Y:S01]  /*12e30*/  @!P5 FMUL R34, R34, 0.5 ;  /* 0x3f0000002222d820 */ /* 0x000fe20000400000 */
[--C-:B------:R-:W-:Y:S01]  /*12e40*/  FFMA R67, R67, UR39, -R76.reuse ;  /* 0x0000002743437c23 */ /* 0x100fe2000800084c */
[----:B------:R-:W1:Y:S01]  /*12e50*/  MUFU.EX2 R30, R77 ;  /* 0x0000004d001e7308 */ /* 0x000e620000000800 */
[--C-:B------:R-:W-:Y:S01]  /*12e60*/  FFMA R75, R75, UR39, -R76.reuse ;  /* 0x000000274b4b7c23 */ /* 0x100fe2000800084c */
[--C-:B------:R-:W-:Y:S01]  /*12e70*/  FFMA R83, R83, UR39, -R76.reuse ;  /* 0x0000002753537c23 */ /* 0x100fe2000800084c */
[--C-:B------:R-:W-:Y:S01]  /*12e80*/  FFMA R9, R123, UR39, -R76.reuse ;  /* 0x000000277b097c23 */ /* 0x100fe2000800084c */
[--C-:B------:R-:W-:Y:S01]  /*12e90*/  FFMA R123, R126, UR39, -R76.reuse ;  /* 0x000000277e7b7c23 */ /* 0x100fe2000800084c */
[--C-:B------:R-:W-:Y:S01]  /*12ea0*/  FFMA R115, R115, UR39, -R76.reuse ;  /* 0x0000002773737c23 */ /* 0x100fe2000800084c */
[--C-:B------:R-:W-:Y:S01]  /*12eb0*/  FFMA R127, R127, UR39, -R76.reuse ;  /* 0x000000277f7f7c23 */ /* 0x100fe2000800084c */
[--C-:B------:R-:W-:Y:S01]  /*12ec0*/  FFMA R126, R139, UR39, -R76.reuse ;  /* 0x000000278b7e7c23 */ /* 0x100fe2000800084c */
[----:B------:R-:W3:Y:S01]  /*12ed0*/  MUFU.EX2 R69, R69 ;  /* 0x0000004500457308 */ /* 0x000ee20000000800 */
[----:B--2---:R-:W-:Y:S01]  /*12ee0*/  @!P3 FMUL R27, R27, R27 ;  /* 0x0000001b1b1bb220 */ /* 0x004fe20000400000 */
[----:B------:R-:W-:Y:S01]  /*12ef0*/  FSETP.GEU.AND P3, PT, R39, -126, PT ;  /* 0xc2fc00002700780b */ /* 0x000fe20003f6e000 */
[----:B------:R-:W-:Y:S01]  /*12f00*/  @!P6 FMUL R31, R31, 0.5 ;  /* 0x3f0000001f1fe820 */ /* 0x000fe20000400000 */
[----:B------:R-:W-:Y:S01]  /*12f10*/  FFMA R55, R55, UR39, -R76 ;  /* 0x0000002737377c23 */ /* 0x000fe2000800084c */
[----:B------:R-:W-:-:S03]  /*12f20*/  FMUL R68, R68, UR39 ;  /* 0x0000002744447c20 */ /* 0x000fc60008400000 */
[----:B------:R2:W4:Y:S01]  /*12f30*/  MUFU.EX2 R38, R34 ;  /* 0x0000002200267308 */ /* 0x0005220000000800 */
[----:B-1----:R-:W-:Y:S01]  /*12f40*/  @!P2 FMUL R30, R30, R30 ;  /* 0x0000001e1e1ea220 */ /* 0x002fe20000400000 */
[----:B------:R-:W-:-:S05]  /*12f50*/  FSETP.GEU.AND P2, PT, R144, -126, PT ;  /* 0xc2fc00009000780b */ /* 0x000fca0003f4e000 */
[----:B------:R-:W-:Y:S01]  /*12f60*/  @!P3 FMUL R39, R39, 0.5 ;  /* 0x3f0000002727b820 */ /* 0x000fe20000400000 */
[----:B------:R1:W5:Y:S01]  /*12f70*/  MUFU.EX2 R88, R31 ;  /* 0x0000001f00587308 */ /* 0x0003620000000800 */
[----:B---3--:R-:W-:Y:S01]  /*12f80*/  @!P4 FMUL R69, R69, R69 ;  /* 0x000000454545c220 */ /* 0x008fe20000400000 */
[----:B------:R-:W-:Y:S01]  /*12f90*/  FSETP.GEU.AND P4, PT, R35, -126, PT ;  /* 0xc2fc00002300780b */ /* 0x000fe20003f8e000 */
[----:B--2---:R-:W-:Y:S01]  /*12fa0*/  FFMA R34, R90, UR39, -R76 ;  /* 0x000000275a227c23 */ /* 0x004fe2000800084c */
[----:B------:R-:W-:Y:S01]  /*12fb0*/  FADD R90, R33, R104 ;  /* 0x00000068215a7221 */ /* 0x000fe20000000000 */
[----:B------:R-:W-:Y:S02]  /*12fc0*/  F2FP.F16.F32.PACK_AB R104, R109, R104 ;  /* 0x000000686d68723e */ /* 0x000fe400000000ff */
[----:B------:R-:W-:Y:S01]  /*12fd0*/  @!P2 FMUL R144, R144, 0.5 ;  /* 0x3f0000009090a820 */ /* 0x000fe20000400000 */
[----:B------:R2:W3:Y:S01]  /*12fe0*/  MUFU.EX2 R217, R39 ;  /* 0x0000002700d97308 */ /* 0x0004e20000000800 */
[----:B----4-:R-:W-:Y:S01]  /*12ff0*/  @!P5 FMUL R38, R38, R38 ;  /* 0x000000262626d220 */ /* 0x010fe20000400000 */
[----:B------:R-:W-:Y:S01]  /*13000*/  FSETP.GEU.AND P5, PT, R43, -126, PT ;  /* 0xc2fc00002b00780b */ /* 0x000fe20003fae000 */
[--C-:B-1----:R-:W-:Y:S01]  /*13010*/  FFMA R31, R54, UR39, -R76.reuse ;  /* 0x00000027361f7c23 */ /* 0x102fe2000800084c */
[----:B------:R-:W-:Y:S01]  /*13020*/  FFMA R54, R70, UR39, -R76 ;  /* 0x0000002746367c23 */ /* 0x000fe2000800084c */
[----:B------:R-:W-:Y:S01]  /*13030*/  FADD R70, -R13, R10 ;  /* 0x0000000a0d467221 */ /* 0x000fe20000000100 */
[--C-:B------:R-:W-:Y:S01]  /*13040*/  FFMA R13, R143, UR39, -R76.reuse ;  /* 0x000000278f0d7c23 */ /* 0x100fe2000800084c */
[----:B------:R-:W-:Y:S01]  /*13050*/  @!P4 FMUL R35, R35, 0.5 ;  /* 0x3f0000002323c820 */ /* 0x000fe20000400000 */
[----:B------:R-:W1:Y:S01]  /*13060*/  MUFU.EX2 R144, R144 ;  /* 0x0000009000907308 */ /* 0x000e620000000800 */
[----:B-----5:R-:W-:Y:S01]  /*13070*/  @!P6 FMUL R88, R88, R88 ;  /* 0x000000585858e220 */ /* 0x020fe20000400000 */
[----:B------:R-:W-:Y:S01]  /*13080*/  FSETP.GEU.AND P6, PT, R42, -126, PT ;  /* 0xc2fc00002a00780b */ /* 0x000fe20003fce000 */
[--C-:B--2---:R-:W-:Y:S01]  /*13090*/  FFMA R39, R58, UR39, -R76.reuse ;  /* 0x000000273a277c23 */ /* 0x104fe2000800084c */
[--C-:B------:R-:W-:Y:S01]  /*130a0*/  FFMA R58, R74, UR39, -R76.reuse ;  /* 0x000000274a3a7c23 */ /* 0x100fe2000800084c */
[----:B------:R-:W-:Y:S01]  /*130b0*/  FFMA R74, R79, UR39, -R76 ;  /* 0x000000274f4a7c23 */ /* 0x000fe2000800084c */
[----:B------:R-:W-:Y:S01]  /*130c0*/  FADD R79, R52, R133 ;  /* 0x00000085344f7221 */ /* 0x000fe20000000000 */
[----:B------:R-:W-:Y:S01]  /*130d0*/  @!P5 FMUL R43, R43, 0.5 ;  /* 0x3f0000002b2bd820 */ /* 0x000fe20000400000 */
[----:B------:R2:W4:Y:S01]  /*130e0*/  MUFU.EX2 R77, R35 ;  /* 0x00000023004d7308 */ /* 0x0005220000000800 */
[----:B---3--:R-:W-:Y:S01]  /*130f0*/  @!P3 FMUL R217, R217, R217 ;  /* 0x000000d9d9d9b220 */ /* 0x008fe20000400000 */
[----:B------:R-:W-:Y:S01]  /*13100*/  FSETP.GEU.AND P3, PT, R50, -126, PT ;  /* 0xc2fc00003200780b */ /* 0x000fe20003f6e000 */
[----:B------:R-:W-:Y:S01]  /*13110*/  FADD R218, R218, R79 ;  /* 0x0000004fdada7221 */ /* 0x000fe20000000000 */
[----:B------:R-:W-:Y:S01]  /*13120*/  FADD R143, R19, R80 ;  /* 0x00000050138f7221 */ /* 0x000fe20000000000 */
[----:B------:R-:W-:Y:S01]  /*13130*/  FADD R79, R56, R137 ;  /* 0x00000089384f7221 */ /* 0x000fe20000000000 */
[----:B------:R-:W-:Y:S01]  /*13140*/  FMUL R70, R70, UR39 ;  /* 0x0000002746467c20 */ /* 0x000fe20008400000 */
[----:B------:R-:W-:Y:S01]  /*13150*/  @!P6 FMUL R42, R42, 0.5 ;  /* 0x3f0000002a2ae820 */ /* 0x000fe20000400000 */
[----:B------:R3:W5:Y:S01]  /*13160*/  MUFU.EX2 R210, R43 ;  /* 0x0000002b00d27308 */ /* 0x0007620000000800 */
[----:B-1----:R-:W-:Y:S01]  /*13170*/  @!P2 FMUL R144, R144, R144 ;  /* 0x000000909090a220 */ /* 0x002fe20000400000 */
[----:B------:R-:W-:Y:S01]  /*13180*/  FSETP.GEU.AND P2, PT, R47, -126, PT ;  /* 0xc2fc00002f00780b */ /* 0x000fe20003f4e000 */
[----:B--2---:R-:W-:Y:S01]  /*13190*/  FFMA R35, R98, UR39, -R76 ;  /* 0x0000002762237c23 */ /* 0x004fe2000800084c */
[----:B------:R-:W-:Y:S01]  /*131a0*/  FADD R214, R214, R79 ;  /* 0x0000004fd6d67221 */ /* 0x000fe20000000000 */
[----:B------:R-:W-:Y:S01]  /*131b0*/  FADD R79, R21, R84 ;  /* 0x00000054154f7221 */ /* 0x000fe20000000000 */
[----:B------:R-:W-:Y:S01]  /*131c0*/  FADD R98, R64, R15 ;  /* 0x0000000f40627221 */ /* 0x000fe20000000000 */
[----:B------:R-:W-:Y:S01]  /*131d0*/  @!P3 FMUL R50, R50, 0.5 ;  /* 0x3f0000003232b820 */ /* 0x000fe20000400000 */
[----:B------:R1:W2:Y:S01]  /*131e0*/  MUFU.EX2 R89, R42 ;  /* 0x0000002a00597308 */ /* 0x0002a20000000800 */
[----:B----4-:R-:W-:Y:S01]  /*131f0*/  @!P4 FMUL R77, R77, R77 ;  /* 0x0000004d4d4dc220 */ /* 0x010fe20000400000 */
[----:B------:R-:W-:Y:S01]  /*13200*/  FSETP.GEU.AND P4, PT, R46, -126, PT ;  /* 0xc2fc00002e00780b */ /* 0x000fe20003f8e000 */
[--C-:B---3--:R-:W-:Y:S01]  /*13210*/  FFMA R43, R102, UR39, -R76.reuse ;  /* 0x00000027662b7c23 */ /* 0x108fe2000800084c */
[--C-:B------:R-:W-:Y:S01]  /*13220*/  FFMA R102, R118, UR39, -R76.reuse ;  /* 0x0000002776667c23 */ /* 0x100fe2000800084c */
[----:B------:R-:W-:Y:S01]  /*13230*/  FFMA R118, R142, UR39, -R76 ;  /* 0x000000278e767c23 */ /* 0x000fe2000800084c */
[----:B------:R-:W-:Y:S01]  /*13240*/  FADD R142, R73, R26 ;  /* 0x0000001a498e7221 */ /* 0x000fe20000000000 */
[----:B------:R-:W-:Y:S01]  /*13250*/  @!P2 FMUL R47, R47, 0.5 ;  /* 0x3f0000002f2fa820 */ /* 0x000fe20000400000 */
[----:B------:R3:W4:Y:S01]  /*13260*/  MUFU.EX2 R136, R50 ;  /* 0x0000003200887308 */ /* 0x0007220000000800 */
[----:B-----5:R-:W-:Y:S01]  /*13270*/  @!P5 FMUL R210, R210, R210 ;  /* 0x000000d2d2d2d220 */ /* 0x020fe20000400000 */
[----:B------:R-:W-:Y:S01]  /*13280*/  FSETP.GEU.AND P5, PT, R31, -126, PT ;  /* 0xc2fc00001f00780b */ /* 0x000fe20003fae000 */
[--C-:B-1----:R-:W-:Y:S01]  /*13290*/  FFMA R42, R94, UR39, -R76.reuse ;  /* 0x000000275e2a7c23 */ /* 0x102fe2000800084c */
[--C-:B------:R-:W-:Y:S01]  /*132a0*/  FFMA R94, R111, UR39, -R76.reuse ;  /* 0x000000276f5e7c23 */ /* 0x100fe2000800084c */
[--C-:B------:R-:W-:Y:S01]  /*132b0*/  FFMA R111, R134, UR39, -R76.reuse ;  /* 0x00000027866f7c23 */ /* 0x100fe2000800084c */
[----:B------:R-:W-:Y:S01]  /*132c0*/  F2FP.F16.F32.PACK_AB R52, R57, R52 ;  /* 0x000000343934723e */ /* 0x000fe200000000ff */
[----:B------:R-:W-:Y:S01]  /*132d0*/  @!P4 FMUL R46, R46, 0.5 ;  /* 0x3f0000002e2ec820 */ /* 0x000fe20000400000 */
[----:B------:R1:W5:Y:S01]  /*132e0*/  MUFU.EX2 R213, R47 ;  /* 0x0000002f00d57308 */ /* 0x0003620000000800 */
[----:B--2---:R-:W-:Y:S01]  /*132f0*/  @!P6 FMUL R89, R89, R89 ;  /* 0x000000595959e220 */ /* 0x004fe20000400000 */
[----:B------:R-:W-:Y:S01]  /*13300*/  FSETP.GEU.AND P6, PT, R51, -126, PT ;  /* 0xc2fc00003300780b */ /* 0x000fe20003fce000 */
[----:B---3--:R-:W-:Y:S01]  /*13310*/  FFMA R50, R106, UR39, -R76 ;  /* 0x000000276a327c23 */ /* 0x008fe2000800084c */
[----:B------:R-:W-:Y:S01]  /*13320*/  FADD R106, R23, R92 ;  /* 0x0000005c176a7221 */ /* 0x000fe20000000000 */
[----:B------:R-:W-:-:S02]  /*13330*/  F2FP.F16.F32.PACK_AB R84, R84, R93 ;  /* 0x0000005d5454723e */ /* 0x000fc400000000ff */
[----:B------:R-:W-:Y:S01]  /*13340*/  @!P5 FMUL R31, R31, 0.5 ;  /* 0x3f0000001f1fd820 */ /* 0x000fe20000400000 */
[----:B------:R2:W3:Y:S01]  /*13350*/  MUFU.EX2 R140, R46 ;  /* 0x0000002e008c7308 */ /* 0x0004e20000000800 */
[----:B----4-:R-:W-:Y:S01]  /*13360*/  @!P3 FMUL R136, R136, R136 ;  /* 0x000000888888b220 */ /* 0x010fe20000400000 */
[--C-:B-1----:R-:W-:Y:S01]  /*13370*/  FFMA R47, R66, UR39, -R76.reuse ;  /* 0x00000027422f7c23 */ /* 0x102fe2000800084c */
[--C-:B------:R-:W-:Y:S01]  /*13380*/  FFMA R66, R99, UR39, -R76.reuse ;  /* 0x0000002763427c23 */ /* 0x100fe2000800084c */
[--C-:B------:R-:W-:Y:S01]  /*13390*/  FFMA R99, R110, UR39, -R76.reuse ;  /* 0x000000276e637c23 */ /* 0x100fe2000800084c */
[--C-:B------:R-:W-:Y:S01]  /*133a0*/  FFMA R110, R122, UR39, -R76.reuse ;  /* 0x000000277a6e7c23 */ /* 0x100fe2000800084c */
[--C-:B------:R-:W-:Y:S01]  /*133b0*/  FFMA R122, R147, UR39, -R76.reuse ;  /* 0x00000027937a7c23 */ /* 0x100fe2000800084c */
[----:B------:R-:W-:Y:S01]  /*133c0*/  @!P6 FMUL R51, R51, 0.5 ;  /* 0x3f0000003333e820 */ /* 0x000fe20000400000 */
[----:B------:R-:W1:Y:S01]  /*133d0*/  MUFU.EX2 R31, R31 ;  /* 0x0000001f001f7308 */ /* 0x000e620000000800 */
[--C-:B--2---:R-:W-:Y:S01]  /*133e0*/  FFMA R46, R62, UR39, -R76.reuse ;  /* 0x000000273e2e7c23 */ /* 0x104fe2000800084c */
[----:B-----5:R-:W-:Y:S01]  /*133f0*/  @!P2 FMUL R213, R213, R213 ;  /* 0x000000d5d5d5a220 */ /* 0x020fe20000400000 */
[----:B------:R-:W-:Y:S01]  /*13400*/  FSETP.GEU.AND P2, PT, R59, -126, PT ;  /* 0xc2fc00003b00780b */ /* 0x000fe20003f4e000 */
[--C-:B------:R-:W-:Y:S01]  /*13410*/  FFMA R62, R82, UR39, -R76.reuse ;  /* 0x00000027523e7c23 */ /* 0x100fe2000800084c */
[--C-:B------:R-:W-:Y:S01]  /*13420*/  FFMA R82, R103, UR39, -R76.reuse ;  /* 0x0000002767527c23 */ /* 0x100fe2000800084c */
[----:B------:R-:W-:Y:S01]  /*13430*/  FSETP.GEU.AND P3, PT, R46, -126, PT ;  /* 0xc2fc00002e00780b */ /* 0x000fe20003f6e000 */
[----:B------:R-:W-:Y:S01]  /*13440*/  FFMA R103, R138, UR39, -R76 ;  /* 0x000000278a677c23 */ /* 0x000fe2000800084c */
[----:B------:R2:W4:Y:S01]  /*13450*/  MUFU.EX2 R215, R51 ;  /* 0x0000003300d77308 */ /* 0x0005220000000800 */
[----:B---3--:R-:W-:Y:S01]  /*13460*/  @!P4 FMUL R140, R140, R140 ;  /* 0x0000008c8c8cc220 */ /* 0x008fe20000400000 */
[----:B------:R-:W-:Y:S01]  /*13470*/  FSETP.GEU.AND P4, PT, R39, -126, PT ;  /* 0xc2fc00002700780b */ /* 0x000fe20003f8e000 */
[----:B------:R-:W-:Y:S01]  /*13480*/  FADD R147, R14, R85 ;  /* 0x000000550e937221 */ /* 0x000fe20000000000 */
[----:B------:R-:W-:-:S04]  /*13490*/  F2FP.F16.F32.PACK_AB R26, R26, R15 ;  /* 0x0000000f1a1a723e */ /* 0x000fc800000000ff */
[----:B------:R-:W-:Y:S01]  /*134a0*/  @!P2 FMUL R59, R59, 0.5 ;  /* 0x3f0000003b3ba820 */ /* 0x000fe20000400000 */
[----:B-1----:R-:W-:Y:S01]  /*134b0*/  @!P5 FMUL R31, R31, R31 ;  /* 0x0000001f1f1fd220 */ /* 0x002fe20000400000 */
[----:B------:R-:W-:Y:S01]  /*134c0*/  FSETP.GEU.AND P5, PT, R47, -126, PT ;  /* 0xc2fc00002f00780b */ /* 0x000fe20003fae000 */
[----:B------:R-:W-:Y:S01]  /*134d0*/  @!P3 FMUL R46, R46, 0.5 ;  /* 0x3f0000002e2eb820 */ /* 0x000fe20000400000 */
[----:B------:R1:W3:Y:S01]  /*134e0*/  MUFU.EX2 R148, R59 ;  /* 0x0000003b00947308 */ /* 0x0002e20000000800 */
[--C-:B--2---:R-:W-:Y:S01]  /*134f0*/  FFMA R51, R114, UR39, -R76.reuse ;  /* 0x0000002772337c23 */ /* 0x104fe2000800084c */
[----:B------:R-:W-:Y:S01]  /*13500*/  FFMA R114, R150, UR39, -R76 ;  /* 0x0000002796727c23 */ /* 0x000fe2000800084c */
[----:B------:R-:W-:Y:S01]  /*13510*/  @!P4 FMUL R39, R39, 0.5 ;  /* 0x3f0000002727c820 */ /* 0x000fe20000400000 */
[----:B----4-:R-:W-:Y:S01]  /*13520*/  @!P6 FMUL R215, R215, R215 ;  /* 0x000000d7d7d7e220 */ /* 0x010fe20000400000 */
[----:B------:R-:W-:-:S03]  /*13530*/  FSETP.GEU.AND P6, PT, R63, -126, PT ;  /* 0xc2fc00003f00780b */ /* 0x000fc60003fce000 */
[----:B------:R-:W2:Y:S01]  /*13540*/  MUFU.EX2 R46, R46 ;  /* 0x0000002e002e7308 */ /* 0x000ea20000000800 */
[----:B-1----:R-:W-:Y:S01]  /*13550*/  FFMA R59, R78, UR39, -R76 ;  /* 0x000000274e3b7c23 */ /* 0x002fe2000800084c */
[----:B------:R-:W-:Y:S01]  /*13560*/  FADD R78, R41, R22 ;  /* 0x00000016294e7221 */ /* 0x000fe20000000000 */
[----:B------:R-:W-:-:S05]  /*13570*/  @!P5 FMUL R47, R47, 0.5 ;  /* 0x3f0000002f2fd820 */ /* 0x000fca0000400000 */
[----:B------:R-:W1:Y:S01]  /*13580*/  MUFU.EX2 R39, R39 ;  /* 0x0000002700277308 */ /* 0x000e620000000800 */
[----:B---3--:R-:W-:Y:S01]  /*13590*/  @!P2 FMUL R148, R148, R148 ;  /* 0x000000949494a220 */ /* 0x008fe20000400000 */
[----:B------:R-:W-:Y:S01]  /*135a0*/  FSETP.GEU.AND P2, PT, R54, -126, PT ;  /* 0xc2fc00003600780b */ /* 0x000fe20003f4e000 */
[----:B------:R-:W-:-:S05]  /*135b0*/  @!P6 FMUL R63, R63, 0.5 ;  /* 0x3f0000003f3fe820 */ /* 0x000fca0000400000 */
[----:B------:R-:W3:Y:S01]  /*135c0*/  MUFU.EX2 R47, R47 ;  /* 0x0000002f002f7308 */ /* 0x000ee20000000800 */
[----:B--2---:R-:W-:Y:S01]  /*135d0*/  @!P3 FMUL R46, R46, R46 ;  /* 0x0000002e2e2eb220 */ /* 0x004fe20000400000 */
[----:B------:R-:W-:-:S05]  /*135e0*/  FSETP.GEU.AND P3, PT, R71, -126, PT ;  /* 0xc2fc00004700780b */ /* 0x000fca0003f6e000 */
[----:B------:R-:W-:Y:S01]  /*135f0*/  @!P2 FMUL R54, R54, 0.5 ;  /* 0x3f0000003636a820 */ /* 0x000fe20000400000 */
[----:B------:R2:W4:Y:S01]  /*13600*/  MUFU.EX2 R145, R63 ;  /* 0x0000003f00917308 */ /* 0x0005220000000800 */
[----:B-1----:R-:W-:Y:S01]  /*13610*/  @!P4 FMUL R39, R39, R39 ;  /* 0x000000272727c220 */ /* 0x002fe20000400000 */
[----:B------:R-:W-:-:S05]  /*13620*/  FSETP.GEU.AND P4, PT, R67, -126, PT ;  /* 0xc2fc00004300780b */ /* 0x000fca0003f8e000 */
[----:B------:R-:W-:Y:S01]  /*13630*/  @!P3 FMUL R71, R71, 0.5 ;  /* 0x3f0000004747b820 */ /* 0x000fe20000400000 */
[----:B------:R-:W1:Y:S01]  /*13640*/  MUFU.EX2 R54, R54 ;  /* 0x0000003600367308 */ /* 0x000e620000000800 */
[----:B---3--:R-:W-:Y:S01]  /*13650*/  @!P5 FMUL R47, R47, R47 ;  /* 0x0000002f2f2fd220 */ /* 0x008fe20000400000 */
[----:B------:R-:W-:Y:S01]  /*13660*/  FSETP.GEU.AND P5, PT, R75, -126, PT ;  /* 0xc2fc00004b00780b */ /* 0x000fe20003fae000 */
[--C-:B--2---:R-:W-:Y:S01]  /*13670*/  FFMA R63, R86, UR39, -R76.reuse ;  /* 0x00000027563f7c23 */ /* 0x104fe2000800084c */
[--C-:B------:R-:W-:Y:S01]  /*13680*/  FFMA R86, R87, UR39, -R76.reuse ;  /* 0x0000002757567c23 */ /* 0x100fe2000800084c */
[--C-:B------:R-:W-:Y:S01]  /*13690*/  FFMA R87, R130, UR39, -R76.reuse ;  /* 0x0000002782577c23 */ /* 0x100fe2000800084c */
[----:B------:R-:W-:Y:S01]  /*136a0*/  FFMA R130, R135, UR39, -R76 ;  /* 0x0000002787827c23 */ /* 0x000fe2000800084c */
[----:B------:R-:W-:Y:S01]  /*136b0*/  @!P4 FMUL R67, R67, 0.5 ;  /* 0x3f0000004343c820 */ /* 0x000fe20000400000 */
[----:B------:R2:W3:Y:S01]  /*136c0*/  MUFU.EX2 R149, R71 ;  /* 0x0000004700957308 */ /* 0x0004e20000000800 */
[----:B----4-:R-:W-:Y:S01]  /*136d0*/  @!P6 FMUL R145, R145, R145 ;  /* 0x000000919191e220 */ /* 0x010fe20000400000 */
[----:B------:R-:W-:-:S05]  /*136e0*/  FSETP.GEU.AND P6, PT, R58, -126, PT ;  /* 0xc2fc00003a00780b */ /* 0x000fca0003fce000 */
[----:B------:R-:W-:Y:S01]  /*136f0*/  @!P5 FMUL R75, R75, 0.5 ;  /* 0x3f0000004b4bd820 */ /* 0x000fe20000400000 */
[----:B------:R4:W5:Y:S01]  /*13700*/  MUFU.EX2 R208, R67 ;  /* 0x0000004300d07308 */ /* 0x0009620000000800 */
[----:B-1----:R-:W-:Y:S01]  /*13710*/  @!P2 FMUL R54, R54, R54 ;  /* 0x000000363636a220 */ /* 0x002fe20000400000 */
[----:B------:R-:W-:Y:S01]  /*13720*/  FSETP.GEU.AND P2, PT, R74, -126, PT ;  /* 0xc2fc00004a00780b */ /* 0x000fe20003f4e000 */
[----:B--2---:R-:W-:-:S04]  /*13730*/  FADD R71, R12, R81 ;  /* 0x000000510c477221 */ /* 0x004fc80000000000 */
[----:B------:R-:W-:Y:S01]  /*13740*/  @!P6 FMUL R58, R58, 0.5 ;  /* 0x3f0000003a3ae820 */ /* 0x000fe20000400000 */
[----:B------:R1:W2:Y:S01]  /*13750*/  MUFU.EX2 R209, R75 ;  /* 0x0000004b00d17308 */ /* 0x0002a20000000800 */
[----:B---3--:R-:W-:Y:S01]  /*13760*/  @!P3 FMUL R149, R149, R149 ;  /* 0x000000959595b220 */ /* 0x008fe20000400000 */
[----:B------:R-:W-:Y:S01]  /*13770*/  FSETP.GEU.AND P3, PT, R62, -126, PT ;  /* 0xc2fc00003e00780b */ /* 0x000fe20003f6e000 */
[----:B----4-:R-:W-:Y:S01]  /*13780*/  FFMA R67, R91, UR39, -R76 ;  /* 0x000000275b437c23 */ /* 0x010fe2000800084c */
[----:B------:R-:W-:-:S03]  /*13790*/  FADD R91, R65, R132 ;  /* 0x00000084415b7221 */ /* 0x000fc60000000000 */
[----:B------:R-:W-:Y:S01]  /*137a0*/  @!P2 FMUL R74, R74, 0.5 ;  /* 0x3f0000004a4aa820 */ /* 0x000fe20000400000 */
[----:B------:R-:W3:Y:S01]  /*137b0*/  MUFU.EX2 R58, R58 ;  /* 0x0000003a003a7308 */ /* 0x000ee20000000800 */
[----:B-----5:R-:W-:Y:S01]  /*137c0*/  @!P4 FMUL R208, R208, R208 ;  /* 0x000000d0d0d0c220 */ /* 0x020fe20000400000 */
[----:B------:R-:W-:Y:S01]  /*137d0*/  FSETP.GEU.AND P4, PT, R59, -126, PT ;  /* 0xc2fc00003b00780b */ /* 0x000fe20003f8e000 */
[--C-:B-1----:R-:W-:Y:S01]  /*137e0*/  FFMA R75, R95, UR39, -R76.reuse ;  /* 0x000000275f4b7c23 */ /* 0x102fe2000800084c */
[----:B------:R-:W-:-:S03]  /*137f0*/  FFMA R95, R146, UR39, -R76 ;  /* 0x00000027925f7c23 */ /* 0x000fc6000800084c */
        /* <DEDUP_REMOVED lines=21> */
[----:B------:R-:W3:Y:S01]  /*13950*/  MUFU.EX2 R67, R67 ;  /* 0x0000004300437308 */ /* 0x000ee20000000800 */
[----:B-1----:R-:W-:Y:S01]  /*13960*/  @!P5 FMUL R63, R63, R63 ;  /* 0x0000003f3f3fd220 */ /* 0x002fe20000400000 */
[----:B------:R-:W-:Y:S01]  /*13970*/  FSETP.GEU.AND P5, PT, R35, -126, PT ;  /* 0xc2fc00002300780b */ /* 0x000fe20003fae000 */
[--C-:B--2---:R-:W-:Y:S01]  /*13980*/  FFMA R83, R107, UR39, -R76.reuse ;  /* 0x000000276b537c23 */ /* 0x104fe2000800084c */
[--C-:B------:R-:W-:Y:S01]  /*13990*/  FFMA R107, R119, UR39, -R76.reuse ;  /* 0x00000027776b7c23 */ /* 0x100fe2000800084c */
[----:B------:R-:W-:Y:S02]  /*139a0*/  FFMA R119, R131, UR39, -R76 ;  /* 0x0000002783777c23 */ /* 0x000fe4000800084c */
[----:B------:R-:W-:Y:S01]  /*139b0*/  @!P4 FMUL R34, R34, 0.5 ;  /* 0x3f0000002222c820 */ /* 0x000fe20000400000 */
[----:B------:R-:W1:Y:S01]  /*139c0*/  MUFU.EX2 R42, R42 ;  /* 0x0000002a002a7308 */ /* 0x000e620000000800 */
[----:B----4-:R-:W-:Y:S01]  /*139d0*/  @!P6 FMUL R211, R211, R211 ;  /* 0x000000d3d3d3e220 */ /* 0x010fe20000400000 */
[----:B------:R-:W-:-:S05]  /*139e0*/  FSETP.GEU.AND P6, PT, R75, -126, PT ;  /* 0xc2fc00004b00780b */ /* 0x000fca0003fce000 */
[----:B------:R-:W-:Y:S01]  /*139f0*/  @!P5 FMUL R35, R35, 0.5 ;  /* 0x3f0000002323d820 */ /* 0x000fe20000400000 */
[----:B------:R-:W2:Y:S01]  /*13a00*/  MUFU.EX2 R34, R34 ;  /* 0x0000002200227308 */ /* 0x000ea20000000800 */
[----:B---3--:R-:W-:Y:S01]  /*13a10*/  @!P2 FMUL R67, R67, R67 ;  /* 0x000000434343a220 */ /* 0x008fe20000400000 */
[----:B------:R-:W-:-:S03]  /*13a20*/  FSETP.GEU.AND P2, PT, R43, -126, PT ;  /* 0xc2fc00002b00780b */ /* 0x000fc60003f4e000 */
[----:B------:R-:W-:Y:S02]  /*13a30*/  FADD R131, R30, R67 ;  /* 0x000000431e837221 */ /* 0x000fe40000000000 */
        /* <DEDUP_REMOVED lines=15> */
[----:B------:R-:W-:-:S03]  /*13b30*/  FSETP.GEU.AND P6, PT, R50, -126, PT ;  /* 0xc2fc00003200780b */ /* 0x000fc60003fce000 */
[----:B------:R-:W-:Y:S01]  /*13b40*/  FADD R212, R88, R75 ;  /* 0x0000004b58d47221 */ /* 0x000fe20000000000 */
[----:B------:R-:W-:Y:S01]  /*13b50*/  F2FP.F16.F32.PACK_AB R75, R75, R42 ;  /* 0x0000002a4b4b723e */ /* 0x000fe200000000ff */
        /* <DEDUP_REMOVED lines=15> */
[----:B------:R-:W-:-:S03]  /*13c50*/  FSETP.GEU.AND P5, PT, R102, -126, PT ;  /* 0xc2fc00006600780b */ /* 0x000fc60003fae000 */
[----:B------:R-:W-:Y:S02]  /*13c60*/  FADD R150, R210, R83 ;  /* 0x00000053d2967221 */ /* 0x000fe40000000000 */
        /* <DEDUP_REMOVED lines=17> */
[----:B------:R3:W4:Y:S01]  /*13d80*/  MUFU.EX2 R115, R9 ;  /* 0x0000000900737308 */ /* 0x0007220000000800 */
[----:B-1----:R-:W-:Y:S01]  /*13d90*/  @!P5 FMUL R102, R102, R102 ;  /* 0x000000666666d220 */ /* 0x002fe20000400000 */
[----:B------:R-:W-:-:S05]  /*13da0*/  FSETP.GEU.AND P5, PT, R87, -126, PT ;  /* 0xc2fc00005700780b */ /* 0x000fca0003fae000 */
[----:B------:R-:W-:Y:S01]  /*13db0*/  @!P4 FMUL R110, R110, 0.5 ;  /* 0x3f0000006e6ec820 */ /* 0x000fe20000400000 */
[----:B------:R-:W1:Y:S01]  /*13dc0*/  MUFU.EX2 R123, R123 ;  /* 0x0000007b007b7308 */ /* 0x000e620000000800 */
[----:B--2---:R-:W-:Y:S01]  /*13dd0*/  @!P6 FMUL R10, R10, R10 ;  /* 0x0000000a0a0ae220 */ /* 0x004fe20000400000 */
[----:B------:R-:W-:Y:S01]  /*13de0*/  FSETP.GEU.AND P6, PT, R127, -126, PT ;  /* 0xc2fc00007f00780b */ /* 0x000fe20003fce000 */
[----:B---3--:R-:W-:Y:S01]  /*13df0*/  FFMA R9, R151, UR39, -R76 ;  /* 0x0000002797097c23 */ /* 0x008fe2000800084c */
[----:B------:R-:W-:Y:S01]  /*13e00*/  FADD R151, R71, R78 ;  /* 0x0000004e47977221 */ /* 0x000fe20000000000 */
[----:B------:R-:W-:Y:S01]  /*13e10*/  FADD R76, R36, R117 ;  /* 0x00000075244c7221 */ /* 0x000fe20000000000 */
[----:B------:R-:W-:Y:S01]  /*13e20*/  FADD R71, R57, R124 ;  /* 0x0000007c39477221 */ /* 0x000fe20000000000 */
[----:B------:R-:W-:Y:S01]  /*13e30*/  @!P5 FMUL R87, R87, 0.5 ;  /* 0x3f0000005757d820 */ /* 0x000fe20000400000 */
[----:B------:R-:W2:Y:S01]  /*13e40*/  MUFU.EX2 R110, R110 ;  /* 0x0000006e006e7308 */ /* 0x000ea20000000800 */
[----:B----4-:R-:W-:Y:S01]  /*13e50*/  @!P2 FMUL R115, R115, R115 ;  /* 0x000000737373a220 */ /* 0x010fe20000400000 */
        /* <DEDUP_REMOVED lines=18> */
[----:B---3--:R-:W-:Y:S01]  /*13f80*/  FADD R87, R60, R141 ;  /* 0x0000008d3c577221 */ /* 0x008fe20000000000 */
        /* <DEDUP_REMOVED lines=75> */
[----:B------:R2:W-:Y:S01]  /*14440*/  MUFU.EX2 R98, R55 ;  /* 0x0000003700627308 */ /* 0x0005e20000000800 */
        /* <DEDUP_REMOVED lines=11> */
[----:B--2---:R-:W-:Y:S01]  /*14500*/  FADD R55, R38, R35 ;  /* 0x0000002326377221 */ /* 0x004fe20000000000 */
        /* <DEDUP_REMOVED lines=11> */
[----:B------:R-:W2:Y:S01]  /*145c0*/  MUFU.EX2 R86, R86 ;  /* 0x0000005600567308 */ /* 0x000ea20000000800 */
[----:B---3--:R-:W-:Y:S01]  /*145d0*/  @!P2 FMUL R107, R107, R107 ;  /* 0x0000006b6b6ba220 */ /* 0x008fe20000400000 */
[----:B------:R-:W-:Y:S01]  /*145e0*/  FADD R79, R31, R102 ;  /* 0x000000661f4f7221 */ /* 0x000fe20000000000 */
[----:B------:R-:W-:Y:S01]  /*145f0*/  FADD R220, R63, R114 ;  /* 0x000000723fdc7221 */ /* 0x000fe20000000000 */
[----:B------:R-:W-:Y:S01]  /*14600*/  FSETP.GEU.AND P2, PT, R68, -126, PT ;  /* 0xc2fc00004400780b */ /* 0x000fe20003f4e000 */
[----:B------:R-:W-:Y:S01]  /*14610*/  FADD R71, R71, R214 ;  /* 0x000000d647477221 */ /* 0x000fe20000000000 */
[----:B------:R-:W-:Y:S01]  /*14620*/  @!P6 FMUL R98, R98, R98 ;  /* 0x000000626262e220 */ /* 0x000fe20000400000 */
[----:B------:R-:W-:Y:S01]  /*14630*/  FADD R220, R79, R220 ;  /* 0x000000dc4fdc7221 */ /* 0x000fe20000000000 */
[----:B------:R-:W3:Y:S01]  /*14640*/  MUFU.EX2 R9, R9 ;  /* 0x0000000900097308 */ /* 0x000ee20000000800 */
[----:B-1----:R-:W-:Y:S01]  /*14650*/  @!P3 FMUL R130, R130, R130 ;  /* 0x000000828282b220 */ /* 0x002fe20000400000 */
[----:B------:R-:W-:Y:S01]  /*14660*/  FSETP.GEU.AND P3, PT, R70, -126, PT ;  /* 0xc2fc00004600780b */ /* 0x000fe20003f6e000 */
[----:B------:R-:W-:Y:S01]  /*14670*/  FADD R79, R217, R82 ;  /* 0x00000052d94f7221 */ /* 0x000fe20000000000 */
[----:B------:R-:W-:Y:S01]  /*14680*/  FADD R78, R78, R87 ;  /* 0x000000574e4e7221 */ /* 0x000fe20000000000 */
[----:B------:R-:W-:Y:S01]  /*14690*/  FADD R214, R149, R130 ;  /* 0x0000008295d67221 */ /* 0x000fe20000000000 */
[----:B------:R-:W-:Y:S01]  /*146a0*/  FADD R139, R209, R126 ;  /* 0x0000007ed18b7221 */ /* 0x000fe20000000000 */
[----:B------:R-:W-:Y:S01]  /*146b0*/  FADD R222, R74, R13 ;  /* 0x0000000d4ade7221 */ /* 0x000fe20000000000 */
[----:B------:R-:W-:Y:S01]  /*146c0*/  FADD R127, R127, R142 ;  /* 0x0000008e7f7f7221 */ /* 0x000fe20000000000 */
[----:B--2---:R-:W-:Y:S01]  /*146d0*/  @!P4 FMUL R86, R86, R86 ;  /* 0x000000565656c220 */ /* 0x004fe20000400000 */
[----:B------:R-:W-:Y:S01]  /*146e0*/  FADD R87, R79, R214 ;  /* 0x000000d64f577221 */ /* 0x000fe20000000000 */
[----:B------:R-:W-:Y:S01]  /*146f0*/  FADD R79, R98, R107 ;  /* 0x0000006b624f7221 */ /* 0x000fe20000000000 */
[----:B------:R-:W-:Y:S01]  /*14700*/  FADD R150, R150, R139 ;  /* 0x0000008b96967221 */ /* 0x000fe20000000000 */
[----:B------:R-:W-:Y:S01]  /*14710*/  @!P2 FMUL R68, R68, 0.5 ;  /* 0x3f0000004444a820 */ /* 0x000fe20000400000 */
[----:B------:R-:W-:Y:S01]  /*14720*/  FADD R139, R213, R94 ;  /* 0x0000005ed58b7221 */ /* 0x000fe20000000000 */
[----:B------:R-:W-:Y:S01]  /*14730*/  @!P3 FMUL R70, R70, 0.5 ;  /* 0x3f0000004646b820 */ /* 0x000fe20000400000 */
[----:B------:R-:W-:Y:S01]  /*14740*/  FADD R106, R106, R91 ;  /* 0x0000005b6a6a7221 */ /* 0x000fe20000000000 */
[----:B---3--:R-:W-:Y:S01]  /*14750*/  @!P5 FMUL R9, R9, R9 ;  /* 0x000000090909d220 */ /* 0x008fe20000400000 */
[----:B------:R1:W-:Y:S01]  /*14760*/  MUFU.EX2 R142, R68 ;  /* 0x00000044008e7308 */ /* 0x0003e20000000800 */
        /* <DEDUP_REMOVED lines=8> */
[----:B------:R-:W2:Y:S01]  /*147f0*/  MUFU.EX2 R79, R70 ;  /* 0x00000046004f7308 */ /* 0x000ea20000000800 */
        /* <DEDUP_REMOVED lines=14> */
[----:B-1----:R-:W-:Y:S01]  /*148e0*/  F2FP.F16.F32.PACK_AB R68, R17, R12 ;  /* 0x0000000c1144723e */ /* 0x002fe200000000ff */
[----:B------:R-:W-:Y:S01]  /*148f0*/  FADD R90, R90, R143 ;  /* 0x0000008f5a5a7221 */ /* 0x000fe20000000000 */
[----:B------:R-:W-:Y:S01]  /*14900*/  F2FP.F16.F32.PACK_AB R77, R77, R38 ;  /* 0x000000264d4d723e */ /* 0x000fe200000000ff */
[----:B--2---:R-:W-:Y:S01]  /*14910*/  @!P3 FMUL R79, R79, R79 ;  /* 0x0000004f4f4fb220 */ /* 0x004fe20000400000 */
[----:B------:R-:W-:Y:S01]  /*14920*/  F2FP.F16.F32.PACK_AB R38, R40, R45 ;  /* 0x0000002d2826723e */ /* 0x000fe200000000ff */
[----:B------:R-:W-:Y:S01]  /*14930*/  FADD R127, R127, R214 ;  /* 0x000000d67f7f7221 */ /* 0x000fe20000000000 */
[----:B------:R-:W-:Y:S01]  /*14940*/  SHF.L.U32 R12, R4, 0x1f, RZ ;  /* 0x0000001f040c7819 */ /* 0x000fe200000006ff */
[----:B------:R-:W-:Y:S01]  /*14950*/  @!P2 FMUL R142, R142, R142 ;  /* 0x0000008e8e8ea220 */ /* 0x000fe20000400000 */
[----:B------:R-:W-:Y:S01]  /*14960*/  F2FP.F16.F32.PACK_AB R45, R208, R47 ;  /* 0x0000002fd02d723e */ /* 0x000fe200000000ff */
[----:B------:R-:W-:Y:S01]  /*14970*/  FFMA R6, R79, R6, R90 ;  /* 0x000000064f067223 */ /* 0x000fe2000000005a */
[----:B------:R-:W-:Y:S01]  /*14980*/  F2FP.F16.F32.PACK_AB R69, R30, R69 ;  /* 0x000000451e45723e */ /* 0x000fe200000000ff */
[----:B------:R1:W2:Y:S01]  /*14990*/  SYNCS.PHASECHK.TRANS64.TRYWAIT P2, [UR10+0x4d000], R12 ;  /* 0x04d0000cff0075a7 */ /* 0x0002a2000804014a */
[----:B------:R-:W-:Y:S01]  /*149a0*/  F2FP.F16.F32.PACK_AB R47, R149, R54 ;  /* 0x00000036952f723e */ /* 0x000fe200000000ff */
[----:B------:R-:W-:Y:S01]  /*149b0*/  FMUL R200, R200, R79 ;  /* 0x0000004fc8c87220 */ /* 0x000fe20000400000 */
[----:B------:R-:W-:Y:S01]  /*149c0*/  F2FP.F16.F32.PACK_AB R30, R32, R37 ;  /* 0x00000025201e723e */ /* 0x000fe200000000ff */
[----:B------:R-:W-:Y:S01]  /*149d0*/  FFMA R5, R142, R5, R127 ;  /* 0x000000058e057223 */ /* 0x000fe2000000007f */
[----:B------:R-:W-:Y:S01]  /*149e0*/  F2FP.F16.F32.PACK_AB R54, R56, R61 ;  /* 0x0000003d3836723e */ /* 0x000fe200000000ff */
[----:B------:R-:W-:Y:S01]  /*149f0*/  FMUL R201, R201, R79 ;  /* 0x0000004fc9c97220 */ /* 0x000fe20000400000 */
[----:B------:R-:W-:Y:S01]  /*14a00*/  F2FP.F16.F32.PACK_AB R37, R148, R39 ;  /* 0x000000279425723e */ /* 0x000fe200000000ff */
[----:B------:R-:W-:Y:S01]  /*14a10*/  FMUL R204, R204, R79 ;  /* 0x0000004fcccc7220 */ /* 0x000fe20000400000 */
[----:B------:R-:W-:Y:S01]  /*14a20*/  F2FP.F16.F32.PACK_AB R55, R74, R59 ;  /* 0x0000003b4a37723e */ /* 0x000fe200000000ff */
[-C--:B------:R-:W-:Y:S01]  /*14a30*/  FMUL R205, R205, R79.reuse ;  /* 0x0000004fcdcd7220 */ /* 0x080fe20000400000 */
[----:B------:R-:W-:Y:S01]  /*14a40*/  F2FP.F16.F32.PACK_AB R61, R211, R62 ;  /* 0x0000003ed33d723e */ /* 0x000fe200000000ff */
[----:B------:R-:W-:Y:S01]  /*14a50*/  FMUL R192, R192, R79 ;  /* 0x0000004fc0c07220 */ /* 0x000fe20000400000 */
[----:B------:R-:W-:Y:S01]  /*14a60*/  F2FP.F16.F32.PACK_AB R71, R88, R27 ;  /* 0x0000001b5847723e */ /* 0x000fe200000000ff */
[----:B------:R-:W-:Y:S01]  /*14a70*/  FMUL R193, R193, R79 ;  /* 0x0000004fc1c17220 */ /* 0x000fe20000400000 */
[----:B------:R-:W-:Y:S01]  /*14a80*/  F2FP.F16.F32.PACK_AB R31, R98, R31 ;  /* 0x0000001f621f723e */ /* 0x000fe200000000ff */
[-C--:B------:R-:W-:Y:S01]  /*14a90*/  FMUL R196, R196, R79.reuse ;  /* 0x0000004fc4c47220 */ /* 0x080fe20000400000 */
        /* <DEDUP_REMOVED lines=26> */
[----:B------:R-:W-:Y:S01]  /*14c40*/  F2FP.F16.F32.PACK_AB R88, R20, R25 ;  /* 0x000000191458723e */ /* 0x000fe200000000ff */
[-C--:B------:R-:W-:Y:S01]  /*14c50*/  FMUL R202, R202, R142.reuse ;  /* 0x0000008ecaca7220 */ /* 0x080fe20000400000 */
        /* <DEDUP_REMOVED lines=23> */
[----:B------:R-:W-:Y:S01]  /*14dd0*/  FMUL R178, R178, R142 ;  /* 0x0000008eb2b27220 */ /* 0x000fe20000400000 */
        /* <DEDUP_REMOVED lines=39> */
[----:B------:R-:W-:Y:S01]  /*15050*/  F2FP.F16.F32.PACK_AB R25, R122, R95 ;  /* 0x0000005f7a19723e */ /* 0x000fe200000000ff */
[----:B-12---:R-:W-:Y:S06]  /*15060*/  @!P0 BRA `(.L_x_39) ;  /* 0x0000000000048947 */ /* 0x006fec0003800000 */
[----:B------:R-:W-:Y:S01]  /*15070*/  BPT.TRAP 0x1 ;  /* 0x000000040000795c */ /* 0x000fe20000300000 */
.L_x_39:
[----:B------:R-:W-:Y:S05]  /*15080*/  @P2 BRA `(.L_x_40) ;  /* 0x0000000000082947 */ /* 0x000fea0003800000 */
[----:B------:R-:W1:Y:S02]  /*15090*/  SYNCS.PHASECHK.TRANS64.TRYWAIT P2, [UR10+0x4d000], R12 ;  /* 0x04d0000cff0075a7 */ /* 0x000e64000804014a */
[----:B-1----:R-:W-:Y:S05]  /*150a0*/  @!P2 BRA `(.L_x_41) ;  /* 0x000000640058a947 */ /* 0x002fea0003800000 */
.L_x_40:
        /* <DEDUP_REMOVED lines=563> */
.L_x_42:
[----:B------:R-:W-:-:S04]  /*173e0*/  ULEA UR10, UR5, UR36, 0x3 ;  /* 0x00000024050a7291 */ /* 0x000fc8000f8e183f */
[----:B------:R-:W-:-:S04]  /*173f0*/  UIADD3 UR10, UR10, 0x4d028, URZ ;  /* 0x0004d0280a0a7890 */ /* 0x000fc8000fffe03f */
[----:B------:R-:W-:-:S09]  /*17400*/  UPRMT UR10, URZ, 0x654, UR10 ;  /* 0x000006543f0a7896 */ /* 0x000fd2000800000a */
[----:B------:R-:W-:Y:S01]  /*17410*/  SYNCS.ARRIVE.TRANS64.RED.A1T0 RZ, [UR10], RZ ;  /* 0x000000ffffff79a7 */ /* 0x000fe2000810040a */
[----:B------:R-:W-:Y:S05]  /*17420*/  @P1 BRA `(.L_x_43) ;  /* 0x0000000000041947 */ /* 0x000fea0003800000 */
[----:B------:R-:W-:Y:S01]  /*17430*/  BPT.TRAP 0x1 ;  /* 0x000000040000795c */ /* 0x000fe20000300000 */
.L_x_43:
[----:B------:R-:W-:-:S04]  /*17440*/  UIADD3 UR5, UR5, 0x1, URZ ;  /* 0x0000000105057890 */ /* 0x000fc8000fffe03f */
[----:B------:R-:W-:-:S04]  /*17450*/  UISETP.NE.AND UP0, UPT, UR5, 0x5, UPT ;  /* 0x000000050500788c */ /* 0x000fc8000bf05270 */
[----:B------:R-:W-:Y:S01]  /*17460*/  USEL UR10, UR5, URZ, UP0 ;  /* 0x0000003f050a7287 */ /* 0x000fe20008000000 */
[----:B------:R-:W-:Y:S11]  /*17470*/  @!P0 BRA `(.L_x_44) ;  /* 0x0000000000048947 */ /* 0x000ff60003800000 */
[----:B------:R-:W-:Y:S01]  /*17480*/  BPT.TRAP 0x1 ;  /* 0x000000040000795c */ /* 0x000fe20000300000 */
.L_x_44:
[----:B------:R-:W-:-:S04]  /*17490*/  ULEA UR5, UR10, UR36, 0x3 ;  /* 0x000000240a057291 */ /* 0x000fc8000f8e183f */
[----:B------:R-:W-:-:S04]  /*174a0*/  UIADD3 UR5, UR5, 0x4d028, URZ ;  /* 0x0004d02805057890 */ /* 0x000fc8000fffe03f */
[----:B------:R-:W-:-:S09]  /*174b0*/  UPRMT UR5, URZ, 0x654, UR5 ;  /* 0x000006543f057896 */ /* 0x000fd20008000005 */
[----:B------:R-:W-:Y:S01]  /*174c0*/  SYNCS.ARRIVE.TRANS64.RED.A1T0 RZ, [UR5], RZ ;  /* 0x000000ffffff79a7 */ /* 0x000fe20008100405 */
[----:B------:R-:W-:Y:S05]  /*174d0*/  @P1 BRA `(.L_x_45) ;  /* 0x0000000000041947 */ /* 0x000fea0003800000 */
[----:B------:R-:W-:Y:S01]  /*174e0*/  BPT.TRAP 0x1 ;  /* 0x000000040000795c */ /* 0x000fe20000300000 */
.L_x_45:
[----:B------:R-:W-:Y:S01]  /*174f0*/  UIADD3 UR7, UR7, 0x1, URZ ;  /* 0x0000000107077890 */ /* 0x000fe2000fffe03f */
[C---:B------:R-:W-:Y:S01]  /*17500*/  ISETP.GT.AND P2, PT, R8.reuse, 0x1, PT ;  /* 0x000000010800780c */ /* 0x040fe20003f44270 */
[----:B------:R-:W-:Y:S01]  /*17510*/  UIADD3 UR5, UR10, 0x1, URZ ;  /* 0x000000010a057890 */ /* 0x000fe2000fffe03f */
[----:B------:R-:W-:Y:S01]  /*17520*/  VIADD R8, R8, 0xffffffff ;  /* 0xffffffff08087836 */ /* 0x000fe20000000000 */
[----:B------:R-:W-:Y:S01]  /*17530*/  UISETP.NE.AND UP1, UPT, UR7, 0x5, UPT ;  /* 0x000000050700788c */ /* 0x000fe2000bf25270 */
[----:B------:R-:W-:Y:S01]  /*17540*/  IADD3 R3, R3, 0x100, RZ ;  /* 0x0000010003037810 */ /* 0x000fe20007ffe0ff */
[----:B------:R-:W-:Y:S01]  /*17550*/  UISETP.NE.AND UP0, UPT, UR5, 0x5, UPT ;  /* 0x000000050500788c */ /* 0x000fe2000bf05270 */
[----:B------:R-:W-:Y:S01]  /*17560*/  MOV R10, R7 ;  /* 0x00000007000a7202 */ /* 0x000fe20000000f00 */
[----:B------:R-:W-:Y:S01]  /*17570*/  USEL UR10, URZ, 0x1, UP1 ;  /* 0x000000013f0a7887 */ /* 0x000fe20008800000 */
[----:B------:R-:W-:Y:S01]  /*17580*/  MOV R9, R11 ;  /* 0x0000000b00097202 */ /* 0x000fe20000000f00 */
[----:B------:R-:W-:-:S02]  /*17590*/  USEL UR5, UR5, URZ, UP0 ;  /* 0x0000003f05057287 */ /* 0x000fc40008000000 */
[----:B------:R-:W-:Y:S02]  /*175a0*/  USEL UR7, UR7, URZ, UP1 ;  /* 0x0000003f07077287 */ /* 0x000fe40008800000 */
[----:B------:R-:W-:Y:S01]  /*175b0*/  LOP3.LUT R4, R4, UR10, RZ, 0x3c, !PT ;  /* 0x0000000a04047c12 */ /* 0x000fe2000f8e3cff */
[----:B------:R-:W-:Y:S09]  /*175c0*/  @P2 BRA `(.L_x_46) ;  /* 0xffffff8000842947 */ /* 0x000ff2000383ffff */
.L_x_35:
[----:B------:R-:W2:Y:S01]  /*175d0*/  SHFL.BFLY PT, R3, R6, 0x1, 0x1f ;  /* 0x0c201f0006037f89 */ /* 0x000ea200000e0000 */
[----:B------:R-:W-:Y:S01]  /*175e0*/  BSSY B0, `(.L_x_47) ;  /* 0x0000023000007945 */ /* 0x000fe20003800000 */
[----:B------:R-:W-:Y:S01]  /*175f0*/  MOV R9, 0x7f800000 ;  /* 0x7f80000000097802 */ /* 0x000fe20000000f00 */
[----:B------:R-:W-:Y:S01]  /*17600*/  IMAD.MOV.U32 R8, RZ, RZ, 0x3f800000 ;  /* 0x3f800000ff087424 */ /* 0x000fe200078e00ff */
[----:B------:R-:W3:Y:S01]  /*17610*/  SHFL.BFLY PT, R0, R5, 0x1, 0x1f ;  /* 0x0c201f0005007f89 */ /* 0x000ee200000e0000 */
[----:B-1----:R-:W-:Y:S01]  /*17620*/  MOV R13, 0x7f800000 ;  /* 0x7f800000000d7802 */ /* 0x002fe20000000f00 */
[----:B--2---:R-:W-:Y:S01]  /*17630*/  FADD R3, R3, R6 ;  /* 0x0000000603037221 */ /* 0x004fe20000000000 */
[----:B---3--:R-:W-:-:S04]  /*17640*/  FADD R16, R0, R5 ;  /* 0x0000000500107221 */ /* 0x008fc80000000000 */
[----:B------:R-:W1:Y:S01]  /*17650*/  SHFL.BFLY PT, R2, R3, 0x2, 0x1f ;  /* 0x0c401f0003027f89 */ /* 0x000e6200000e0000 */
[----:B------:R-:W-:-:S03]  /*17660*/  MOV R0, 0x3f800000 ;  /* 0x3f80000000007802 */ /* 0x000fc60000000f00 */
[----:B------:R-:W2:Y:S01]  /*17670*/  SHFL.BFLY PT, R17, R16, 0x2, 0x1f ;  /* 0x0c401f0010117f89 */ /* 0x000ea200000e0000 */
[C---:B-1----:R-:W-:Y:S01]  /*17680*/  FSETP.NE.AND P0, PT, R3.reuse, -R2, PT ;  /* 0x800000020300720b */ /* 0x042fe20003f05000 */
[----:B------:R-:W-:Y:S01]  /*17690*/  FADD R4, R3, R2 ;  /* 0x0000000203047221 */ /* 0x000fe20000000000 */
[----:B--2---:R-:W-:-:S11]  /*176a0*/  FADD R5, R16, R17 ;  /* 0x0000001110057221 */ /* 0x004fd60000000000 */
[----:B------:R-:W-:Y:S05]  /*176b0*/  @!P0 BRA `(.L_x_48) ;  /* 0x0000000000548947 */ /* 0x000fea0003800000 */
[----:B------:R-:W-:Y:S01]  /*176c0*/  IADD3 R0, R4, 0x1800000, RZ ;  /* 0x0180000004007810 */ /* 0x000fe20007ffe0ff */
[----:B------:R-:W-:Y:S03]  /*176d0*/  BSSY B1, `(.L_x_49) ;  /* 0x000000c000017945 */ /* 0x000fe60003800000 */
[----:B------:R-:W-:-:S04]  /*176e0*/  LOP3.LUT R0, R0, 0x7f800000, RZ, 0xc0, !PT ;  /* 0x7f80000000007812 */ /* 0x000fc800078ec0ff */
[----:B------:R-:W-:-:S13]  /*176f0*/  ISETP.GT.U32.AND P0, PT, R0, 0x1ffffff, PT ;  /* 0x01ffffff0000780c */ /* 0x000fda0003f04070 */
[----:B------:R-:W-:Y:S05]  /*17700*/  @P0 BRA `(.L_x_50) ;  /* 0x0000000000100947 */ /* 0x000fea0003800000 */
[----:B------:R-:W-:Y:S02]  /*17710*/  MOV R2, R4 ;  /* 0x0000000400027202 */ /* 0x000fe40000000f00 */
[----:B------:R-:W-:-:S07]  /*17720*/  MOV R14, 0x17740 ;  /* 0x00017740000e7802 */ /* 0x000fce0000000f00 */
[----:B------:R-:W-:Y:S05]  /*17730*/  CALL.REL.NOINC `($__internal_0_$__cuda_sm20_rcp_rn_f32_slowpath) ;  /* 0x00000040005c7944 */ /* 0x000fea0003c00000 */
[----:B------:R-:W-:Y:S05]  /*17740*/  BRA `(.L_x_51) ;  /* 0x0000000000107947 */ /* 0x000fea0003800000 */
.L_x_50:
[----:B------:R-:W1:Y:S02]  /*17750*/  MUFU.RCP R3, R4 ;  /* 0x0000000400037308 */ /* 0x000e640000001000 */
[----:B-1----:R-:W-:-:S04]  /*17760*/  FFMA R0, R4, R3, -1 ;  /* 0xbf80000004007423 */ /* 0x002fc80000000003 */
[----:B------:R-:W-:-:S04]  /*17770*/  FADD.FTZ R0, -R0, -RZ ;  /* 0x800000ff00007221 */ /* 0x000fc80000010100 */
[----:B------:R-:W-:-:S07]  /*17780*/  FFMA R0, R3, R0, R3 ;  /* 0x0000000003007223 */ /* 0x000fce0000000003 */
.L_x_51:
[----:B------:R-:W-:Y:S05]  /*17790*/  BSYNC B1 ;  /* 0x0000000000017941 */ /* 0x000fea0003800000 */
.L_x_49:
[----:B------:R-:W-:Y:S01]  /*177a0*/  FSETP.GEU.AND P0, PT, |R4|, 1.175494350822287508e-38, PT ;  /* 0x008000000400780b */ /* 0x000fe20003f0e200 */
[----:B------:R-:W-:-:S12]  /*177b0*/  ULDC UR4, c[0x0][0x600] ;  /* 0x0001800000047ab9 */ /* 0x000fd80000000800 */
[----:B------:R-:W-:-:S04]  /*177c0*/  @!P0 FMUL R4, R4, 16777216 ;  /* 0x4b80000004048820 */ /* 0x000fc80000400000 */
[----:B------:R-:W1:Y:S02]  /*177d0*/  MUFU.LG2 R2, R4 ;  /* 0x0000000400027308 */ /* 0x000e640000000c00 */
[----:B-1----:R-:W-:-:S04]  /*177e0*/  @!P0 FADD R2, R2, -24 ;  /* 0xc1c0000002028421 */ /* 0x002fc80000000000 */
[----:B------:R-:W-:-:S04]  /*177f0*/  FMUL R2, R2, 0.69314718246459960938 ;  /* 0x3f31721802027820 */ /* 0x000fc80000400000 */
[----:B------:R-:W-:-:S07]  /*17800*/  FFMA R13, R7, UR4, R2 ;  /* 0x00000004070d7c23 */ /* 0x000fce0008000002 */
.L_x_48:
[----:B------:R-:W-:Y:S05]  /*17810*/  BSYNC B0 ;  /* 0x0000000000007941 */ /* 0x000fea0003800000 */
.L_x_47:
[----:B------:R-:W-:Y:S01]  /*17820*/  FSETP.NE.AND P0, PT, R16, -R17, PT ;  /* 0x800000111000720b */ /* 0x000fe20003f05000 */
[----:B------:R-:W-:Y:S01]  /*17830*/  ULDC UR4, c[0x0][0x608] ;  /* 0x0001820000047ab9 */ /* 0x000fe20000000800 */
[----:B------:R-:W-:Y:S01]  /*17840*/  BSSY B0, `(.L_x_52) ;  /* 0x0000035000007945 */ /* 0x000fe20003800000 */
[----:B------:R-:W-:-:S04]  /*17850*/  FMUL R0, R0, UR4 ;  /* 0x0000000400007c20 */ /* 0x000fc80008400000 */
        /* <DEDUP_REMOVED lines=28> */
[----:B------:R-:W-:Y:S06]  /*17a20*/  @!P0 BRA `(.L_x_53) ;  /* 0x0000000000588947 */ /* 0x000fec0003800000 */
[----:B------:R-:W-:Y:S01]  /*17a30*/  VIADD R0, R5, 0x1800000 ;  /* 0x0180000005007836 */ /* 0x000fe20000000000 */
[----:B------:R-:W-:Y:S04]  /*17a40*/  BSSY B1, `(.L_x_54) ;  /* 0x000000d000017945 */ /* 0x000fe80003800000 */
[----:B------:R-:W-:-:S04]  /*17a50*/  LOP3.LUT R0, R0, 0x7f800000, RZ, 0xc0, !PT ;  /* 0x7f80000000007812 */ /* 0x000fc800078ec0ff */
[----:B------:R-:W-:-:S13]  /*17a60*/  ISETP.GT.U32.AND P0, PT, R0, 0x1ffffff, PT ;  /* 0x01ffffff0000780c */ /* 0x000fda0003f04070 */
[----:B------:R-:W-:Y:S05]  /*17a70*/  @P0 BRA `(.L_x_55) ;  /* 0x0000000000140947 */ /* 0x000fea0003800000 */
[----:B------:R-:W-:Y:S02]  /*17a80*/  MOV R2, R5 ;  /* 0x0000000500027202 */ /* 0x000fe40000000f00 */
[----:B------:R-:W-:-:S07]  /*17a90*/  MOV R14, 0x17ab0 ;  /* 0x00017ab0000e7802 */ /* 0x000fce0000000f00 */
[----:B------:R-:W-:Y:S05]  /*17aa0*/  CALL.REL.NOINC `($__internal_0_$__cuda_sm20_rcp_rn_f32_slowpath) ;  /* 0x0000003c00807944 */ /* 0x000fea0003c00000 */
[----:B------:R-:W-:Y:S01]  /*17ab0*/  MOV R8, R0 ;  /* 0x0000000000087202 */ /* 0x000fe20000000f00 */
[----:B------:R-:W-:Y:S06]  /*17ac0*/  BRA `(.L_x_56) ;  /* 0x0000000000107947 */ /* 0x000fec0003800000 */
.L_x_55:
[----:B------:R-:W1:Y:S02]  /*17ad0*/  MUFU.RCP R8, R5 ;  /* 0x0000000500087308 */ /* 0x000e640000001000 */
[----:B-1----:R-:W-:-:S04]  /*17ae0*/  FFMA R0, R5, R8, -1 ;  /* 0xbf80000005007423 */ /* 0x002fc80000000008 */
[----:B------:R-:W-:-:S04]  /*17af0*/  FADD.FTZ R3, -R0, -RZ ;  /* 0x800000ff00037221 */ /* 0x000fc80000010100 */
[----:B------:R-:W-:-:S07]  /*17b00*/  FFMA R8, R8, R3, R8 ;  /* 0x0000000308087223 */ /* 0x000fce0000000008 */
.L_x_56:
[----:B------:R-:W-:Y:S05]  /*17b10*/  BSYNC B1 ;  /* 0x0000000000017941 */ /* 0x000fea0003800000 */
.L_x_54:
[----:B------:R-:W-:Y:S01]  /*17b20*/  FSETP.GEU.AND P0, PT, |R5|, 1.175494350822287508e-38, PT ;  /* 0x008000000500780b */ /* 0x000fe20003f0e200 */
[----:B------:R-:W-:-:S12]  /*17b30*/  ULDC UR4, c[0x0][0x600] ;  /* 0x0001800000047ab9 */ /* 0x000fd80000000800 */
[----:B------:R-:W-:-:S04]  /*17b40*/  @!P0 FMUL R5, R5, 16777216 ;  /* 0x4b80000005058820 */ /* 0x000fc80000400000 */
[----:B------:R-:W1:Y:S02]  /*17b50*/  MUFU.LG2 R0, R5 ;  /* 0x0000000500007308 */ /* 0x000e640000000c00 */
[----:B-1----:R-:W-:-:S04]  /*17b60*/  @!P0 FADD R0, R0, -24 ;  /* 0xc1c0000000008421 */ /* 0x002fc80000000000 */
[----:B------:R-:W-:-:S04]  /*17b70*/  FMUL R0, R0, 0.69314718246459960938 ;  /* 0x3f31721800007820 */ /* 0x000fc80000400000 */
[----:B------:R-:W-:-:S07]  /*17b80*/  FFMA R9, R11, UR4, R0 ;  /* 0x000000040b097c23 */ /* 0x000fce0008000000 */
.L_x_53:
[----:B------:R-:W-:Y:S05]  /*17b90*/  BSYNC B0 ;  /* 0x0000000000007941 */ /* 0x000fea0003800000 */
.L_x_52:
[----:B------:R-:W-:Y:S01]  /*17ba0*/  UISETP.NE.AND UP0, UPT, UR38, 0x1, UPT ;  /* 0x000000012600788c */ /* 0x000fe2000bf05270 */
[----:B------:R-:W1:Y:S01]  /*17bb0*/  S2R R2, SR_TID.X ;  /* 0x0000000000027919 */ /* 0x000e620000002100 */
[----:B------:R-:W-:Y:S02]  /*17bc0*/  UIADD3 UR4, UR36, 0x4d090, URZ ;  /* 0x0004d09024047890 */ /* 0x000fe4000fffe03f */
[----:B------:R-:W-:Y:S02]  /*17bd0*/  USEL UR5, URZ, 0x1, UP0 ;  /* 0x000000013f057887 */ /* 0x000fe40008000000 */
[----:B------:R-:W-:-:S04]  /*17be0*/  ULEA UR4, UR38, UR4, 0x3 ;  /* 0x0000000426047291 */ /* 0x000fc8000f8e183f */
[----:B------:R-:W-:Y:S01]  /*17bf0*/  MOV R0, UR5 ;  /* 0x0000000500007c02 */ /* 0x000fe20008000f00 */
[----:B------:R-:W-:Y:S02]  /*17c00*/  ULDC UR5, c[0x0][0x608] ;  /* 0x0001820000057ab9 */ /* 0x000fe40000000800 */
[----:B------:R-:W-:Y:S01]  /*17c10*/  FMUL R8, R8, UR5 ;  /* 0x0000000508087c20 */ /* 0x000fe20008400000 */
[----:B------:R-:W-:-:S03]  /*17c20*/  SHF.L.U32 R0, R0, 0x1f, RZ ;  /* 0x0000001f00007819 */ /* 0x000fc600000006ff */
[-C--:B------:R-:W-:Y:S01]  /*17c30*/  FMUL R202, R202, R8.reuse ;  /* 0x00000008caca7220 */ /* 0x080fe20000400000 */
[----:B------:R-:W2:Y:S01]  /*17c40*/  SYNCS.PHASECHK.TRANS64.TRYWAIT P0, [UR4+0x8], R0 ;  /* 0x00000800ff0075a7 */ /* 0x000ea20008000144 */
        /* <DEDUP_REMOVED lines=14> */
[C---:B-1----:R-:W-:Y:S01]  /*17d30*/  LOP3.LUT P1, R18, R2.reuse, 0x3, RZ, 0xc0, !PT ;  /* 0x0000000302127812 */ /* 0x042fe2000782c0ff */
[----:B------:R-:W-:Y:S01]  /*17d40*/  FMUL R56, R183, R8 ;  /* 0x00000008b7387220 */ /* 0x000fe20000400000 */
[----:B------:R-:W-:Y:S01]  /*17d50*/  LOP3.LUT R16, R2, 0x7f, RZ, 0xc0, !PT ;  /* 0x0000007f02107812 */ /* 0x000fe200078ec0ff */
[----:B--2---:R-:W-:Y:S10]  /*17d60*/  @!P0 BRA `(.L_x_57) ;  /* 0x0000003800408947 */ /* 0x004ff40003800000 */
.L_x_117:
[----:B------:R-:W-:Y:S01]  /*17d70*/  ULDC.64 UR10, c[0x0][0x208] ;  /* 0x00008200000a7ab9 */ /* 0x000fe20000000a00 */
[----:B------:R-:W-:Y:S01]  /*17d80*/  BSSY B0, `(.L_x_58) ;  /* 0x0000019000007945 */ /* 0x000fe20003800000 */
[----:B------:R-:W-:-:S03]  /*17d90*/  SHF.R.U32.HI R17, RZ, 0x5, R16 ;  /* 0x00000005ff117819 */ /* 0x000fc60000011610 */
[----:B------:R-:W-:Y:S05]  /*17da0*/  @P1 BRA `(.L_x_59) ;  /* 0x0000000000581947 */ /* 0x000fea0003800000 */
[----:B------:R-:W2:Y:S01]  /*17db0*/  S2UR UR4, SR_CTAID.Y ;  /* 0x00000000000479c3 */ /* 0x000ea20000002600 */
[----:B-1----:R-:W-:Y:S01]  /*17dc0*/  SHF.R.U32.HI R0, RZ, 0x2, R2 ;  /* 0x00000002ff007819 */ /* 0x002fe20000011602 */
[----:B------:R-:W-:Y:S01]  /*17dd0*/  USHF.L.U32 UR8, UR37, 0x6, URZ ;  /* 0x0000000625087899 */ /* 0x000fe2000800063f */
[----:B------:R-:W-:Y:S01]  /*17de0*/  SHF.L.U32 R3, R17, 0x4, RZ ;  /* 0x0000000411037819 */ /* 0x000fe200000006ff */
[----:B------:R-:W-:Y:S01]  /*17df0*/  ULDC.64 UR6, c[0x0][0x688] ;  /* 0x0001a20000067ab9 */ /* 0x000fe20000000a00 */
[----:B------:R-:W-:-:S03]  /*17e00*/  LOP3.LUT R0, R0, 0x7, RZ, 0xc0, !PT ;  /* 0x0000000700007812 */ /* 0x000fc600078ec0ff */
[----:B------:R-:W1:Y:S01]  /*17e10*/  S2UR UR5, SR_CTAID.Z ;  /* 0x00000000000579c3 */ /* 0x000e620000002700 */
[----:B------:R-:W-:-:S05]  /*17e20*/  LOP3.LUT R0, R3, 0xfffffff0, R0, 0xe2, !PT ;  /* 0xfffffff003007812 */ /* 0x000fca00078ee200 */
[----:B------:R-:W-:-:S05]  /*17e30*/  VIADD R3, R0, UR8 ;  /* 0x0000000800037c36 */ /* 0x000fca0008000000 */
[----:B------:R-:W-:Y:S01]  /*17e40*/  IADD3 R2, R3, 0x8, RZ ;  /* 0x0000000803027810 */ /* 0x000fe20007ffe0ff */
[----:B--2---:R-:W-:-:S04]  /*17e50*/  UIMAD UR4, UR4, UR6, UR8 ;  /* 0x00000006040472a4 */ /* 0x004fc8000f8e0208 */
[----:B-1----:R-:W-:-:S03]  /*17e60*/  UIMAD UR4, UR5, UR7, UR4 ;  /* 0x00000007050472a4 */ /* 0x002fc6000f8e0204 */
[----:B------:R-:W-:Y:S02]  /*17e70*/  ULDC UR5, c[0x0][0x288] ;  /* 0x0000a20000057ab9 */ /* 0x000fe40000000800 */
[----:B------:R-:W-:Y:S02]  /*17e80*/  ISETP.GE.U32.AND P0, PT, R3, UR5, PT ;  /* 0x0000000503007c0c */ /* 0x000fe4000bf06070 */
[----:B------:R-:W-:Y:S02]  /*17e90*/  IADD3 R0, P2, R0, UR4, RZ ;  /* 0x0000000400007c10 */ /* 0x000fe4000ff5e0ff */
[----:B------:R-:W-:Y:S01]  /*17ea0*/  ISETP.GE.U32.AND P1, PT, R2, UR5, PT ;  /* 0x0000000502007c0c */ /* 0x000fe2000bf26070 */
[----:B------:R-:W-:Y:S01]  /*17eb0*/  ULDC.64 UR4, c[0x0][0x680] ;  /* 0x0001a00000047ab9 */ /* 0x000fe20000000a00 */
[----:B------:R-:W-:Y:S02]  /*17ec0*/  IADD3.X R3, RZ, RZ, RZ, P2, !PT ;  /* 0x000000ffff037210 */ /* 0x000fe400017fe4ff */
[----:B------:R-:W-:-:S04]  /*17ed0*/  LEA R2, P2, R0, UR4, 0x2 ;  /* 0x0000000400027c11 */ /* 0x000fc8000f8410ff */
[----:B------:R-:W-:-:S05]  /*17ee0*/  LEA.HI.X R3, R0, UR5, R3, 0x2, P2 ;  /* 0x0000000500037c11 */ /* 0x000fca00090f1403 */
[----:B------:R2:W-:Y:S04]  /*17ef0*/  @!P0 STG.E desc[UR10][R2.64], R13 ;  /* 0x0000000d02008986 */ /* 0x0005e8000c10190a */
[----:B------:R2:W-:Y:S02]  /*17f00*/  @!P1 STG.E desc[UR10][R2.64+0x20], R9 ;  /* 0x0000200902009986 */ /* 0x0005e4000c10190a */
.L_x_59:
[----:B------:R-:W-:Y:S05]  /*17f10*/  BSYNC B0 ;  /* 0x0000000000007941 */ /* 0x000fea0003800000 */
.L_x_58:
[----:B------:R-:W-:Y:S01]  /*17f20*/  ULDC.64 UR4, c[0x0][0x730] ;  /* 0x0001cc0000047ab9 */ /* 0x000fe20000000a00 */
[-C--:B------:R-:W-:Y:S01]  /*17f30*/  FMUL R170, R170, R8.reuse ;  /* 0x00000008aaaa7220 */ /* 0x080fe20000400000 */
[----:B------:R-:W-:Y:S01]  /*17f40*/  ISETP.NE.U32.AND P0, PT, RZ, UR4, PT ;  /* 0x00000004ff007c0c */ /* 0x000fe2000bf05070 */
[-C--:B------:R-:W-:Y:S01]  /*17f50*/  FMUL R58, R171, R8.reuse ;  /* 0x00000008ab3a7220 */ /* 0x080fe20000400000 */
[-C--:B------:R-:W-:Y:S01]  /*17f60*/  FMUL R174, R174, R8.reuse ;  /* 0x00000008aeae7220 */ /* 0x080fe20000400000 */
[-C--:B------:R-:W-:Y:S01]  /*17f70*/  FMUL R60, R175, R8.reuse ;  /* 0x00000008af3c7220 */ /* 0x080fe20000400000 */
[----:B------:R-:W-:Y:S01]  /*17f80*/  ISETP.NE.AND.EX P0, PT, RZ, UR5, PT, P0 ;  /* 0x00000005ff007c0c */ /* 0x000fe2000bf05300 */
[-C--:B------:R-:W-:Y:S01]  /*17f90*/  FMUL R162, R162, R8.reuse ;  /* 0x00000008a2a27220 */ /* 0x080fe20000400000 */
[-C--:B------:R-:W-:Y:S01]  /*17fa0*/  FMUL R62, R163, R8.reuse ;  /* 0x00000008a33e7220 */ /* 0x080fe20000400000 */
[-C--:B------:R-:W-:Y:S01]  /*17fb0*/  FMUL R166, R166, R8.reuse ;  /* 0x00000008a6a67220 */ /* 0x080fe20000400000 */
[-C--:B------:R-:W-:Y:S01]  /*17fc0*/  FMUL R64, R167, R8.reuse ;  /* 0x00000008a7407220 */ /* 0x080fe20000400000 */
[-C--:B------:R-:W-:Y:S01]  /*17fd0*/  FMUL R154, R154, R8.reuse ;  /* 0x000000089a9a7220 */ /* 0x080fe20000400000 */
[-C--:B------:R-:W-:Y:S01]  /*17fe0*/  FMUL R66, R155, R8.reuse ;  /* 0x000000089b427220 */ /* 0x080fe20000400000 */
[-C--:B------:R-:W-:Y:S01]  /*17ff0*/  FMUL R158, R158, R8.reuse ;  /* 0x000000089e9e7220 */ /* 0x080fe20000400000 */
[----:B------:R-:W-:-:S05]  /*18000*/  FMUL R68, R159, R8 ;  /* 0x000000089f447220 */ /* 0x000fca0000400000 */
[----:B------:R-:W-:Y:S05]  /*18010*/  @P0 BRA `(.L_x_60) ;  /* 0x0000000000200947 */ /* 0x000fea0003800000 */
[----:B------:R-:W-:Y:S02]  /*18020*/  ULDC.64 UR4, c[0x0][0x728] ;  /* 0x0001ca0000047ab9 */ /* 0x000fe40000000a00 */
[----:B------:R-:W-:-:S04]  /*18030*/  ISETP.NE.U32.AND P0, PT, RZ, UR4, PT ;  /* 0x00000004ff007c0c */ /* 0x000fc8000bf05070 */
[----:B------:R-:W-:-:S13]  /*18040*/  ISETP.NE.AND.EX P0, PT, RZ, UR5, PT, P0 ;  /* 0x00000005ff007c0c */ /* 0x000fda000bf05300 */
[----:B------:R-:W-:Y:S05]  /*18050*/  @!P0 BRA `(.L_x_61) ;  /* 0x00000000000c8947 */ /* 0x000fea0003800000 */
[----:B-12---:R-:W1:Y:S02]  /*18060*/  LDC.64 R2, c[0x0][0x728] ;  /* 0x0001ca00ff027b82 */ /* 0x006e640000000a00 */
[----:B-1----:R4:W5:Y:S01]  /*18070*/  LDG.E R2, desc[UR10][R2.64] ;  /* 0x0000000a02027981 */ /* 0x002962000c1e1900 */
[----:B------:R-:W-:Y:S05]  /*18080*/  BRA `(.L_x_60) ;  /* 0x0000000000047947 */ /* 0x000fea0003800000 */
.L_x_61:
[----:B--2---:R-:W3:Y:S02]  /*18090*/  LDC R2, c[0x0][0x720] ;  /* 0x0001c800ff027b82 */ /* 0x004ee40000000800 */
.L_x_60:
[----:B-1----:R-:W-:Y:S02]  /*180a0*/  MOV R0, RZ ;  /* 0x000000ff00007202 */ /* 0x002fe40000000f00 */
[----:B---3-5:R-:W-:Y:S02]  /*180b0*/  MOV R49, R2 ;  /* 0x0000000200317202 */ /* 0x028fe40000000f00 */
[----:B------:R-:W-:-:S13]  /*180c0*/  LOP3.LUT P0, RZ, R0, 0x9f, RZ, 0xc0, !PT ;  /* 0x0000009f00ff7812 */ /* 0x000fda000780c0ff */
[----:B------:R-:W-:Y:S05]  /*180d0*/  @!P0 BRA `(.L_x_62) ;  /* 0x0000000000408947 */ /* 0x000fea0003800000 */
[----:B------:R-:W-:Y:S01]  /*180e0*/  MOV R0, 0x0 ;  /* 0x0000000000007802 */ /* 0x000fe20000000f00 */
[----:B------:R-:W-:Y:S01]  /*180f0*/  ULDC.64 UR4, c[0x4][0x70] ;  /* 0x01001c0000047ab9 */ /* 0x000fe20000000a00 */
[----:B------:R-:W-:Y:S01]  /*18100*/  ULDC.64 UR6, c[0x4][0x8] ;  /* 0x0100020000067ab9 */ /* 0x000fe20000000a00 */
[----:B------:R-:W-:Y:S01]  /*18110*/  MOV R4, UR4 ;  /* 0x0000000400047c02 */ /* 0x000fe20008000f00 */
[----:B--2-4-:R1:W2:Y:S01]  /*18120*/  LDC.64 R2, c[0x4][R0] ;  /* 0x0100000000027b82 */ /* 0x0142a20000000a00 */
[----:B------:R-:W-:Y:S01]  /*18130*/  IMAD.U32 R5, RZ, RZ, UR5 ;  /* 0x00000005ff057e24 */ /* 0x000fe2000f8e00ff */
[----:B------:R-:W-:Y:S01]  /*18140*/  ULDC.64 UR4, c[0x4][0x78] ;  /* 0x01001e0000047ab9 */ /* 0x000fe20000000a00 */
[----:B------:R-:W-:Y:S01]  /*18150*/  MOV R10, UR6 ;  /* 0x00000006000a7c02 */ /* 0x000fe20008000f00 */
[----:B------:R-:W-:Y:S01]  /*18160*/  IMAD.MOV.U32 R8, RZ, RZ, 0x70 ;  /* 0x00000070ff087424 */ /* 0x000fe200078e00ff */
[----:B------:R-:W-:Y:S02]  /*18170*/  MOV R6, UR4 ;  /* 0x0000000400067c02 */ /* 0x000fe40008000f00 */
[----:B------:R-:W-:-:S02]  /*18180*/  MOV R7, UR5 ;  /* 0x0000000500077c02 */ /* 0x000fc40008000f00 */
[----:B------:R-:W-:Y:S02]  /*18190*/  MOV R11, UR7 ;  /* 0x00000007000b7c02 */ /* 0x000fe40008000f00 */
[----:B------:R-:W-:Y:S02]  /*181a0*/  MOV R12, 0x1 ;  /* 0x00000001000c7802 */ /* 0x000fe40000000f00 */
[----:B-1----:R-:W-:-:S07]  /*181b0*/  MOV R13, RZ ;  /* 0x000000ff000d7202 */ /* 0x002fce0000000f00 */
[----:B------:R-:W-:-:S07]  /*181c0*/  LEPC R20, `(.L_x_62) ;  /* 0x000000001014794e */ /* 0x000fce0000000000 */
[----:B--2---:R-:W-:Y:S05]  /*181d0*/  CALL.ABS.NOINC R2 ;  /* 0x0000000002007343 */ /* 0x004fea0003c00000 */
.L_x_62:
[----:B------:R-:W-:Y:S02]  /*181e0*/  MOV R19, UR36 ;  /* 0x0000002400137c02 */ /* 0x000fe40008000f00 */
[----:B------:R-:W-:-:S05]  /*181f0*/  MOV R0, UR38 ;  /* 0x0000002600007c02 */ /* 0x000fca0008000f00 */
[----:B------:R-:W-:-:S04]  /*18200*/  IMAD R19, R0, 0x1100, R19 ;  /* 0x0000110000137824 */ /* 0x000fc800078e0213 */
[----:B------:R-:W-:-:S05]  /*18210*/  VIADD R22, R19, 0xffffef00 ;  /* 0xffffef0013167836 */ /* 0x000fca0000000000 */
[----:B------:R-:W-:-:S13]  /*18220*/  LOP3.LUT P0, RZ, R22, 0x90, RZ, 0xc0, !PT ;  /* 0x0000009016ff7812 */ /* 0x000fda000780c0ff */
[----:B------:R-:W-:Y:S05]  /*18230*/  @!P0 BRA `(.L_x_63) ;  /* 0x0000000000408947 */ /* 0x000fea0003800000 */
[----:B------:R-:W-:Y:S01]  /*18240*/  MOV R0, 0x0 ;  /* 0x0000000000007802 */ /* 0x000fe20000000f00 */
[----:B------:R-:W-:Y:S01]  /*18250*/  ULDC.64 UR4, c[0x4][0x70] ;  /* 0x01001c0000047ab9 */ /* 0x000fe20000000a00 */
[----:B------:R-:W-:Y:S01]  /*18260*/  ULDC.64 UR6, c[0x4][0x78] ;  /* 0x01001e0000067ab9 */ /* 0x000fe20000000a00 */
[----:B------:R-:W-:Y:S01]  /*18270*/  MOV R4, UR4 ;  /* 0x0000000400047c02 */ /* 0x000fe20008000f00 */
[----:B--2-4-:R1:W2:Y:S01]  /*18280*/  LDC.64 R2, c[0x4][R0] ;  /* 0x0100000000027b82 */ /* 0x0142a20000000a00 */
[----:B------:R-:W-:Y:S01]  /*18290*/  MOV R5, UR5 ;  /* 0x0000000500057c02 */ /* 0x000fe20008000f00 */
[----:B------:R-:W-:Y:S01]  /*182a0*/  ULDC.64 UR4, c[0x4][0x10] ;  /* 0x0100040000047ab9 */ /* 0x000fe20000000a00 */
[----:B------:R-:W-:Y:S01]  /*182b0*/  MOV R6, UR6 ;  /* 0x0000000600067c02 */ /* 0x000fe20008000f00 */
[----:B------:R-:W-:Y:S01]  /*182c0*/  IMAD.U32 R10, RZ, RZ, UR4 ;  /* 0x00000004ff0a7e24 */ /* 0x000fe2000f8e00ff */
[----:B------:R-:W-:Y:S02]  /*182d0*/  MOV R7, UR7 ;  /* 0x0000000700077c02 */ /* 0x000fe40008000f00 */
[----:B------:R-:W-:-:S02]  /*182e0*/  MOV R11, UR5 ;  /* 0x00000005000b7c02 */ /* 0x000fc40008000f00 */
[----:B------:R-:W-:Y:S02]  /*182f0*/  MOV R8, 0x70 ;  /* 0x0000007000087802 */ /* 0x000fe40000000f00 */
[----:B------:R-:W-:Y:S02]  /*18300*/  MOV R12, 0x1 ;  /* 0x00000001000c7802 */ /* 0x000fe40000000f00 */
[----:B-1----:R-:W-:-:S07]  /*18310*/  MOV R13, RZ ;  /* 0x000000ff000d7202 */ /* 0x002fce0000000f00 */
[----:B------:R-:W-:-:S07]  /*18320*/  LEPC R20, `(.L_x_63) ;  /* 0x000000001014794e */ /* 0x000fce0000000000 */
[----:B--2---:R-:W-:Y:S05]  /*18330*/  CALL.ABS.NOINC R2 ;  /* 0x0000000002007343 */ /* 0x004fea0003c00000 */
.L_x_63:
[----:B------:R-:W1:Y:S01]  /*18340*/  S2R R4, SR_TID.X ;  /* 0x0000000000047919 */ /* 0x000e620000002100 */
[----:B------:R-:W-:Y:S01]  /*18350*/  ULDC.64 UR4, c[0x0][0x730] ;  /* 0x0001cc0000047ab9 */ /* 0x000fe20000000a00 */
[----:B------:R-:W-:Y:S02]  /*18360*/  IADD3 R16, R16, 0x1f, RZ ;  /* 0x0000001f10107810 */ /* 0x000fe40007ffe0ff */
[----:B------:R-:W-:Y:S02]  /*18370*/  ISETP.NE.U32.AND P0, PT, RZ, UR4, PT ;  /* 0x00000004ff007c0c */ /* 0x000fe4000bf05070 */
[----:B------:R-:W-:Y:S02]  /*18380*/  LEA R17, R17, R18, 0x4 ;  /* 0x0000001211117211 */ /* 0x000fe400078e20ff */
[----:B------:R-:W-:-:S13]  /*18390*/  ISETP.NE.AND.EX P0, PT, RZ, UR5, PT, P0 ;  /* 0x00000005ff007c0c */ /* 0x000fda000bf05300 */
[----:B------:R-:W3:Y:S01]  /*183a0*/  @P0 LDC R49, c[0x0][0x720] ;  /* 0x0001c800ff310b82 */ /* 0x000ee20000000800 */
[----:B------:R-:W-:Y:S01]  /*183b0*/  ISETP.GT.U32.AND P0, PT, R16, 0x3e, PT ;  /* 0x0000003e1000780c */ /* 0x000fe20003f04070 */
[----:B-1----:R-:W-:Y:S01]  /*183c0*/  IMAD.SHL.U32 R0, R4, 0x10, RZ ;  /* 0x0000001004007824 */ /* 0x002fe200078e00ff */
[----:B--2---:R-:W-:-:S04]  /*183d0*/  SHF.R.U32.HI R2, RZ, 0x1, R4 ;  /* 0x00000001ff027819 */ /* 0x004fc80000011604 */
[C---:B----4-:R-:W-:Y:S02]  /*183e0*/  LOP3.LUT R3, R0.reuse, 0x40, RZ, 0xc0, !PT ;  /* 0x0000004000037812 */ /* 0x050fe400078ec0ff */
[----:B------:R-:W-:Y:S02]  /*183f0*/  LOP3.LUT R0, R0, 0x80, RZ, 0xc0, !PT ;  /* 0x0000008000007812 */ /* 0x000fe400078ec0ff */
[----:B------:R-:W-:Y:S02]  /*18400*/  LOP3.LUT R3, R3, 0x8, R2, 0xf8, !PT ;  /* 0x0000000803037812 */ /* 0x000fe400078ef802 */
[----:B------:R-:W-:Y:S02]  /*18410*/  SHF.L.U32 R2, R4, 0x1, RZ ;  /* 0x0000000104027819 */ /* 0x000fe400000006ff */
[----:B------:R-:W-:Y:S01]  /*18420*/  LEA R0, R17, R0, 0x4 ;  /* 0x0000000011007211 */ /* 0x000fe200078e20ff */
[-C--:B---3--:R-:W-:Y:S01]  /*18430*/  FMUL R6, R204, R49.reuse ;  /* 0x00000031cc067220 */ /* 0x088fe20000400000 */
[----:B------:R-:W-:Y:S01]  /*18440*/  LOP3.LUT R3, R3, 0x8, R2, 0x78, !PT ;  /* 0x0000000803037812 */ /* 0x000fe200078e7802 */
[-C--:B------:R-:W-:Y:S01]  /*18450*/  FMUL R7, R26, R49.reuse ;  /* 0x000000311a077220 */ /* 0x080fe20000400000 */
[-C--:B------:R-:W-:Y:S01]  /*18460*/  FMUL R4, R200, R49.reuse ;  /* 0x00000031c8047220 */ /* 0x080fe20000400000 */
[-C--:B------:R-:W-:Y:S01]  /*18470*/  FMUL R5, R202, R49.reuse ;  /* 0x00000031ca057220 */ /* 0x080fe20000400000 */
[----:B------:R-:W-:Y:S01]  /*18480*/  FMUL R2, R206, R49 ;  /* 0x00000031ce027220 */ /* 0x000fe20000400000 */
[----:B------:R-:W-:-:S02]  /*18490*/  IMAD.IADD R8, R0, 0x1, R3 ;  /* 0x0000000100087824 */ /* 0x000fc400078e0203 */
        /* <DEDUP_REMOVED lines=50> */
[----:B------:R-:W-:Y:S01]  /*187c0*/  F2FP.F16.F32.PACK_AB R6, R7, R6 ;  /* 0x000000060706723e */ /* 0x000fe200000000ff */
[----:B------:R-:W-:Y:S01]  /*187d0*/  FMUL R49, R158, R49 ;  /* 0x000000319e317220 */ /* 0x000fe20000400000 */
[----:B------:R-:W-:-:S02]  /*187e0*/  F2FP.F16.F32.PACK_AB R4, R3, R4 ;  /* 0x000000040304723e */ /* 0x000fc400000000ff */
[----:B------:R-:W-:Y:S02]  /*187f0*/  F2FP.F16.F32.PACK_AB R5, R0, R5 ;  /* 0x000000050005723e */ /* 0x000fe400000000ff */
[----:B------:R-:W-:Y:S01]  /*18800*/  F2FP.F16.F32.PACK_AB R7, R9, R2 ;  /* 0x000000020907723e */ /* 0x000fe200000000ff */
[----:B------:R-:W-:Y:S06]  /*18810*/  @P0 BRA `(.L_x_64) ;  /* 0x0000000000040947 */ /* 0x000fec0003800000 */
[----:B------:R-:W-:-:S04]  /*18820*/  DEPBAR.LE SB0, 0x1 ;  /* 0x000080400000791a */ /* 0x000fc80000000000 */
.L_x_64:
[----:B------:R-:W-:Y:S05]  /*18830*/  WARPSYNC.ALL ;  /* 0x0000000000007948 */ /* 0x000fea0003800000 */
[----:B------:R-:W-:Y:S01]  /*18840*/  BAR.SYNC.DEFER_BLOCKING 0x1, 0x80 ;  /* 0x0042000000007b1d */ /* 0x000fe20000010000 */
[C---:B------:R-:W-:Y:S02]  /*18850*/  LEA R22, R8.reuse, R22, 0x1 ;  /* 0x0000001608167211 */ /* 0x040fe400078e08ff */
[----:B------:R-:W-:Y:S02]  /*18860*/  LEA R8, R8, R19, 0x1 ;  /* 0x0000001308087211 */ /* 0x000fe400078e08ff */
[----:B------:R-:W-:Y:S01]  /*18870*/  F2FP.F16.F32.PACK_AB R52, R10, R11 ;  /* 0x0000000b0a34723e */ /* 0x000fe200000000ff */
[----:B------:R-:W-:Y:S01]  /*18880*/  BSSY B0, `(.L_x_65) ;  /* 0x0000019000007945 */ /* 0x000fe20003800000 */
[----:B------:R-:W-:-:S02]  /*18890*/  F2FP.F16.F32.PACK_AB R53, R12, R13 ;  /* 0x0000000d0c35723e */ /* 0x000fc400000000ff */
[----:B------:R-:W-:Y:S02]  /*188a0*/  F2FP.F16.F32.PACK_AB R54, R14, R15 ;  /* 0x0000000f0e36723e */ /* 0x000fe400000000ff */
[----:B------:R-:W-:Y:S01]  /*188b0*/  F2FP.F16.F32.PACK_AB R55, R16, R17 ;  /* 0x000000111037723e */ /* 0x000fe200000000ff */
[----:B------:R1:W-:Y:S01]  /*188c0*/  STSM.16.M88.4 [R8+-0x1100], R4 ;  /* 0xffef000408007844 */ /* 0x0003e20000000200 */
[----:B------:R-:W-:Y:S01]  /*188d0*/  @!PT LDS RZ, [RZ] ;  /* 0x00000000fffff984 */ /* 0x000fe20000000800 */
[----:B------:R-:W-:Y:S01]  /*188e0*/  @!PT LDS RZ, [RZ] ;  /* 0x00000000fffff984 */ /* 0x000fe20000000800 */
[----:B------:R-:W-:Y:S01]  /*188f0*/  @!PT LDS RZ, [RZ] ;  /* 0x00000000fffff984 */ /* 0x000fe20000000800 */
[----:B------:R-:W-:Y:S01]  /*18900*/  @!PT LDS RZ, [RZ] ;  /* 0x00000000fffff984 */ /* 0x000fe20000000800 */
[----:B------:R2:W-:Y:S06]  /*18910*/  MEMBAR.ALL.CTA ;  /* 0x0000000000007992 */ /* 0x0005ec0000008000 */
[----:B--2---:R-:W2:Y:S02]  /*18920*/  FENCE.VIEW.ASYNC.S ;  /* 0x00000000000073c6 */ /* 0x004ea40000000000 */
[----:B--2---:R-:W-:Y:S06]  /*18930*/  BAR.SYNC.DEFER_BLOCKING 0x1, 0x80 ;  /* 0x0042000000007b1d */ /* 0x004fec0000010000 */
[----:B------:R-:W-:Y:S05]  /*18940*/  @P0 BRA `(.L_x_66) ;  /* 0x0000000000300947 */ /* 0x000fea0003800000 */
[----:B------:R-:W-:Y:S01]  /*18950*/  S2UR UR12, SR_CTAID.Z ;  /* 0x00000000000c79c3 */ /* 0x000fe20000002700 */
[----:B------:R-:W-:Y:S01]  /*18960*/  R2UR UR8, R19 ;  /* 0x00000000130872ca */ /* 0x000fe200000e0000 */
[----:B------:R-:W-:Y:S01]  /*18970*/  ULDC.64 UR4, c[0x0][0x198] ;  /* 0x0000660000047ab9 */ /* 0x000fe20000000a00 */
[----:B------:R-:W-:Y:S02]  /*18980*/  USHF.L.U32 UR10, UR37, 0x6, URZ ;  /* 0x00000006250a7899 */ /* 0x000fe4000800063f */
[----:B------:R-:W-:Y:S01]  /*18990*/  UIADD3 UR4, UP0, UR4, 0x670, URZ ;  /* 0x0000067004047890 */ /* 0x000fe2000ff1e03f */
[----:B------:R-:W-:Y:S02]  /*189a0*/  UMOV UR9, URZ ;  /* 0x0000003f00097c82 */ /* 0x000fe40008000000 */
[----:B------:R-:W2:Y:S01]  /*189b0*/  S2UR UR11, SR_CTAID.Y ;  /* 0x00000000000b79c3 */ /* 0x000ea20000002600 */
[----:B------:R-:W-:-:S05]  /*189c0*/  UIADD3.X UR5, URZ, UR5, URZ, UP0, !UPT ;  /* 0x000000053f057290 */ /* 0x000fca00087fe43f */
[----:B------:R-:W-:-:S09]  /*189d0*/  UIADD3 UR8, UR8, -0x1100, URZ ;  /* 0xffffef0008087890 */ /* 0x000fd2000fffe03f */
[----:B--2---:R2:W-:Y:S01]  /*189e0*/  UTMASTG.4D [UR8], [UR4] ;  /* 0x00000008040073b5 */ /* 0x0045e20008018000 */
[----:B------:R0:W-:Y:S01]  /*189f0*/  UTMACMDFLUSH ;  /* 0x00000000000079b7 */ /* 0x0001e20000000000 */
[----:B--2---:R-:W-:-:S04]  /*18a00*/  DEPBAR.LE SB0, 0x1 ;  /* 0x000080400000791a */ /* 0x004fc80000000000 */
.L_x_66:
[----:B------:R-:W-:Y:S05]  /*18a10*/  BSYNC B0 ;  /* 0x0000000000007941 */ /* 0x000fea0003800000 */
.L_x_65:
[----:B------:R-:W-:Y:S01]  /*18a20*/  BAR.SYNC.DEFER_BLOCKING 0x1, 0x80 ;  /* 0x0042000000007b1d */ /* 0x000fe20000010000 */
[----:B-1----:R-:W-:Y:S02]  /*18a30*/  F2FP.F16.F32.PACK_AB R4, R18, R21 ;  /* 0x000000151204723e */ /* 0x002fe400000000ff */
[----:B------:R-:W-:Y:S02]  /*18a40*/  F2FP.F16.F32.PACK_AB R5, R20, R23 ;  /* 0x000000171405723e */ /* 0x000fe400000000ff */
[----:B------:R-:W-:Y:S01]  /*18a50*/  F2FP.F16.F32.PACK_AB R6, R24, R25 ;  /* 0x000000191806723e */ /* 0x000fe200000000ff */
[----:B------:R-:W-:Y:S01]  /*18a60*/  BSSY B0, `(.L_x_67) ;  /* 0x0000017000007945 */ /* 0x000fe20003800000 */
[----:B------:R-:W-:Y:S01]  /*18a70*/  F2FP.F16.F32.PACK_AB R7, R26, R27 ;  /* 0x0000001b1a07723e */ /* 0x000fe200000000ff */
[----:B------:R1:W-:Y:S01]  /*18a80*/  STSM.16.M88.4 [R22+0x800], R52 ;  /* 0x0008003416007844 */ /* 0x0003e20000000200 */
        /* <DEDUP_REMOVED lines=13> */
[----:B------:R-:W-:Y:S02]  /*18b60*/  UMOV UR9, 0x10 ;  /* 0x0000001000097882 */ /* 0x000fe40000000000 */
[----:B------:R-:W2:Y:S01]  /*18b70*/  S2UR UR11, SR_CTAID.Y ;  /* 0x00000000000b79c3 */ /* 0x000ea20000002600 */
[----:B------:R-:W-:-:S05]  /*18b80*/  UIADD3.X UR5, URZ, UR5, URZ, UP0, !UPT ;  /* 0x000000053f057290 */ /* 0x000fca00087fe43f */
[----:B------:R-:W-:-:S09]  /*18b90*/  UIADD3 UR8, UR8, -0x900, URZ ;  /* 0xfffff70008087890 */ /* 0x000fd2000fffe03f */
[----:B--2---:R2:W-:Y:S01]  /*18ba0*/  UTMASTG.4D [UR8], [UR4] ;  /* 0x00000008040073b5 */ /* 0x0045e20008018000 */
[----:B------:R0:W-:Y:S01]  /*18bb0*/  UTMACMDFLUSH ;  /* 0x00000000000079b7 */ /* 0x0001e20000000000 */
[----:B--2---:R-:W-:-:S04]  /*18bc0*/  DEPBAR.LE SB0, 0x1 ;  /* 0x000080400000791a */ /* 0x004fc80000000000 */
.L_x_68:
[----:B------:R-:W-:Y:S05]  /*18bd0*/  BSYNC B0 ;  /* 0x0000000000007941 */ /* 0x000fea0003800000 */
.L_x_67:
[----:B------:R-:W-:Y:S01]  /*18be0*/  BAR.SYNC.DEFER_BLOCKING 0x1, 0x80 ;  /* 0x0042000000007b1d */ /* 0x000fe20000010000 */
[----:B------:R-:W-:Y:S02]  /*18bf0*/  F2FP.F16.F32.PACK_AB R28, R28, R29 ;  /* 0x0000001d1c1c723e */ /* 0x000fe400000000ff */
[----:B------:R-:W-:Y:S02]  /*18c00*/  F2FP.F16.F32.PACK_AB R29, R30, R31 ;  /* 0x0000001f1e1d723e */ /* 0x000fe400000000ff */
[----:B------:R-:W-:Y:S01]  /*18c10*/  F2FP.F16.F32.PACK_AB R30, R32, R33 ;  /* 0x00000021201e723e */ /* 0x000fe200000000ff */
[----:B------:R-:W-:Y:S01]  /*18c20*/  BSSY B0, `(.L_x_69) ;  /* 0x0000017000007945 */ /* 0x000fe20003800000 */
[----:B------:R-:W-:Y:S01]  /*18c30*/  F2FP.F16.F32.PACK_AB R31, R34, R35 ;  /* 0x00000023221f723e */ /* 0x000fe200000000ff */
[----:B------:R2:W-:Y:S01]  /*18c40*/  STSM.16.M88.4 [R22], R4 ;  /* 0x0000000416007844 */ /* 0x0005e20000000200 */
[----:B------:R-:W-:Y:S01]  /*18c50*/  @!PT LDS RZ, [RZ] ;  /* 0x00000000fffff984 */ /* 0x000fe20000000800 */
[----:B------:R-:W-:Y:S01]  /*18c60*/  @!PT LDS RZ, [RZ] ;  /* 0x00000000fffff984 */ /* 0x000fe20000000800 */
[----:B------:R-:W-:Y:S01]  /*18c70*/  @!PT LDS RZ, [RZ] ;  /* 0x00000000fffff984 */ /* 0x000fe20000000800 */
[----:B------:R-:W-:Y:S01]  /*18c80*/  @!PT LDS RZ, [RZ] ;  /* 0x00000000fffff984 */ /* 0x000fe20000000800 */
[----:B------:R3:W-:Y:S06]  /*18c90*/  MEMBAR.ALL.CTA ;  /* 0x0000000000007992 */ /* 0x0007ec0000008000 */
[----:B---3--:R-:W3:Y:S02]  /*18ca0*/  FENCE.VIEW.ASYNC.S ;  /* 0x00000000000073c6 */ /* 0x008ee40000000000 */
[----:B---3--:R-:W-:Y:S06]  /*18cb0*/  BAR.SYNC.DEFER_BLOCKING 0x1, 0x80 ;  /* 0x0042000000007b1d */ /* 0x008fec0000010000 */
[----:B------:R-:W-:Y:S05]  /*18cc0*/  @P0 BRA `(.L_x_70) ;  /* 0x0000000000300947 */ /* 0x000fea0003800000 */
[----:B------:R-:W-:Y:S01]  /*18cd0*/  S2UR UR12, SR_CTAID.Z ;  /* 0x00000000000c79c3 */ /* 0x000fe20000002700 */
[----:B------:R-:W-:Y:S01]  /*18ce0*/  R2UR UR8, R19 ;  /* 0x00000000130872ca */ /* 0x000fe200000e0000 */
[----:B------:R-:W-:Y:S01]  /*18cf0*/  ULDC.64 UR4, c[0x0][0x198] ;  /* 0x0000660000047ab9 */ /* 0x000fe20000000a00 */
[----:B------:R-:W-:Y:S02]  /*18d00*/  USHF.L.U32 UR10, UR37, 0x6, URZ ;  /* 0x00000006250a7899 */ /* 0x000fe4000800063f */
[----:B------:R-:W-:Y:S01]  /*18d10*/  UIADD3 UR4, UP0, UR4, 0x670, URZ ;  /* 0x0000067004047890 */ /* 0x000fe2000ff1e03f */
[----:B------:R-:W-:Y:S02]  /*18d20*/  UMOV UR9, 0x20 ;  /* 0x0000002000097882 */ /* 0x000fe40000000000 */
[----:B------:R-:W3:Y:S01]  /*18d30*/  S2UR UR11, SR_CTAID.Y ;  /* 0x00000000000b79c3 */ /* 0x000ee20000002600 */
[----:B------:R-:W-:-:S05]  /*18d40*/  UIADD3.X UR5, URZ, UR5, URZ, UP0, !UPT ;  /* 0x000000053f057290 */ /* 0x000fca00087fe43f */
[----:B------:R-:W-:-:S09]  /*18d50*/  UIADD3 UR8, UR8, -0x1100, URZ ;  /* 0xffffef0008087890 */ /* 0x000fd2000fffe03f */
[----:B---3--:R3:W-:Y:S01]  /*18d60*/  UTMASTG.4D [UR8], [UR4] ;  /* 0x00000008040073b5 */ /* 0x0087e20008018000 */
[----:B------:R0:W-:Y:S01]  /*18d70*/  UTMACMDFLUSH ;  /* 0x00000000000079b7 */ /* 0x0001e20000000000 */
[----:B---3--:R-:W-:-:S04]  /*18d80*/  DEPBAR.LE SB0, 0x1 ;  /* 0x000080400000791a */ /* 0x008fc80000000000 */
.L_x_70:
[----:B------:R-:W-:Y:S05]  /*18d90*/  BSYNC B0 ;  /* 0x0000000000007941 */ /* 0x000fea0003800000 */
.L_x_69:
[----:B------:R-:W-:Y:S01]  /*18da0*/  BAR.SYNC.DEFER_BLOCKING 0x1, 0x80 ;  /* 0x0042000000007b1d */ /* 0x000fe20000010000 */
[----:B------:R-:W-:Y:S02]  /*18db0*/  F2FP.F16.F32.PACK_AB R36, R36, R37 ;  /* 0x000000252424723e */ /* 0x000fe400000000ff */
        /* <DEDUP_REMOVED lines=10> */
[----:B----4-:R-:W4:Y:S02]  /*18e60*/  FENCE.VIEW.ASYNC.S ;  /* 0x00000000000073c6 */ /* 0x010f240000000000 */
[----:B----4-:R-:W-:Y:S06]  /*18e70*/  BAR.SYNC.DEFER_BLOCKING 0x1, 0x80 ;  /* 0x0042000000007b1d */ /* 0x010fec0000010000 */
[----:B------:R-:W-:Y:S05]  /*18e80*/  @P0 BRA `(.L_x_72) ;  /* 0x0000000000300947 */ /* 0x000fea0003800000 */
[----:B------:R-:W-:Y:S01]  /*18e90*/  S2UR UR12, SR_CTAID.Z ;  /* 0x00000000000c79c3 */ /* 0x000fe20000002700 */
[----:B------:R-:W-:Y:S01]  /*18ea0*/  R2UR UR8, R19 ;  /* 0x00000000130872ca */ /* 0x000fe200000e0000 */
[----:B------:R-:W-:Y:S01]  /*18eb0*/  ULDC.64 UR4, c[0x0][0x198] ;  /* 0x0000660000047ab9 */ /* 0x000fe20000000a00 */
[----:B------:R-:W-:Y:S02]  /*18ec0*/  USHF.L.U32 UR10, UR37, 0x6, URZ ;  /* 0x00000006250a7899 */ /* 0x000fe4000800063f */
[----:B------:R-:W-:Y:S01]  /*18ed0*/  UIADD3 UR4, UP0, UR4, 0x670, URZ ;  /* 0x0000067004047890 */ /* 0x000fe2000ff1e03f */
[----:B------:R-:W-:Y:S02]  /*18ee0*/  UMOV UR9, 0x30 ;  /* 0x0000003000097882 */ /* 0x000fe40000000000 */
[----:B------:R-:W4:Y:S01]  /*18ef0*/  S2UR UR11, SR_CTAID.Y ;  /* 0x00000000000b79c3 */ /* 0x000f220000002600 */
[----:B------:R-:W-:-:S05]  /*18f00*/  UIADD3.X UR5, URZ, UR5, URZ, UP0, !UPT ;  /* 0x000000053f057290 */ /* 0x000fca00087fe43f */
[----:B------:R-:W-:-:S09]  /*18f10*/  UIADD3 UR8, UR8, -0x900, URZ ;  /* 0xfffff70008087890 */ /* 0x000fd2000fffe03f */
[----:B----4-:R4:W-:Y:S01]  /*18f20*/  UTMASTG.4D [UR8], [UR4] ;  /* 0x00000008040073b5 */ /* 0x0109e20008018000 */
[----:B------:R0:W-:Y:S01]  /*18f30*/  UTMACMDFLUSH ;  /* 0x00000000000079b7 */ /* 0x0001e20000000000 */
[----:B----4-:R-:W-:-:S04]  /*18f40*/  DEPBAR.LE SB0, 0x1 ;  /* 0x000080400000791a */ /* 0x010fc80000000000 */
.L_x_72:
[----:B------:R-:W-:Y:S05]  /*18f50*/  BSYNC B0 ;  /* 0x0000000000007941 */ /* 0x000fea0003800000 */
.L_x_71:
        /* <DEDUP_REMOVED lines=12> */
[----:B-----5:R-:W5:Y:S02]  /*19020*/  FENCE.VIEW.ASYNC.S ;  /* 0x00000000000073c6 */ /* 0x020f640000000000 */
[----:B-----5:R-:W-:Y:S06]  /*19030*/  BAR.SYNC.DEFER_BLOCKING 0x1, 0x80 ;  /* 0x0042000000007b1d */ /* 0x020fec0000010000 */
[----:B------:R-:W-:Y:S05]  /*19040*/  @P0 BRA `(.L_x_74) ;  /* 0x0000000000300947 */ /* 0x000fea0003800000 */
[----:B------:R-:W-:Y:S01]  /*19050*/  S2UR UR12, SR_CTAID.Z ;  /* 0x00000000000c79c3 */ /* 0x000fe20000002700 */
[----:B------:R-:W-:Y:S01]  /*19060*/  R2UR UR8, R19 ;  /* 0x00000000130872ca */ /* 0x000fe200000e0000 */
[----:B------:R-:W-:Y:S01]  /*19070*/  ULDC.64 UR4, c[0x0][0x198] ;  /* 0x0000660000047ab9 */ /* 0x000fe20000000a00 */
[----:B------:R-:W-:Y:S02]  /*19080*/  USHF.L.U32 UR10, UR37, 0x6, URZ ;  /* 0x00000006250a7899 */ /* 0x000fe4000800063f */
[----:B------:R-:W-:Y:S01]  /*19090*/  UIADD3 UR4, UP0, UR4, 0x670, URZ ;  /* 0x0000067004047890 */ /* 0x000fe2000ff1e03f */
[----:B------:R-:W-:Y:S02]  /*190a0*/  UMOV UR9, 0x40 ;  /* 0x0000004000097882 */ /* 0x000fe40000000000 */
[----:B------:R-:W5:Y:S01]  /*190b0*/  S2UR UR11, SR_CTAID.Y ;  /* 0x00000000000b79c3 */ /* 0x000f620000002600 */
[----:B------:R-:W-:-:S05]  /*190c0*/  UIADD3.X UR5, URZ, UR5, URZ, UP0, !UPT ;  /* 0x000000053f057290 */ /* 0x000fca00087fe43f */
[----:B------:R-:W-:-:S09]  /*190d0*/  UIADD3 UR8, UR8, -0x1100, URZ ;  /* 0xffffef0008087890 */ /* 0x000fd2000fffe03f */
[----:B-----5:R1:W-:Y:S01]  /*190e0*/  UTMASTG.4D [UR8], [UR4] ;  /* 0x00000008040073b5 */ /* 0x0203e20008018000 */
[----:B------:R0:W-:Y:S01]  /*190f0*/  UTMACMDFLUSH ;  /* 0x00000000000079b7 */ /* 0x0001e20000000000 */
[----:B-1----:R-:W-:-:S04]  /*19100*/  DEPBAR.LE SB0, 0x1 ;  /* 0x000080400000791a */ /* 0x002fc80000000000 */
.L_x_74:
[----:B------:R-:W-:Y:S05]  /*19110*/  BSYNC B0 ;  /* 0x0000000000007941 */ /* 0x000fea0003800000 */
.L_x_73:
        /* <DEDUP_REMOVED lines=27> */
.L_x_76:
[----:B------:R-:W-:Y:S05]  /*192d0*/  BSYNC B0 ;  /* 0x0000000000007941 */ /* 0x000fea0003800000 */
.L_x_75:
[----:B------:R-:W-:Y:S06]  /*192e0*/  BAR.SYNC.DEFER_BLOCKING 0x1, 0x80 ;  /* 0x0042000000007b1d */ /* 0x000fec0000010000 */
[----:B------:R-:W-:Y:S01]  /*192f0*/  BSSY B0, `(.L_x_77) ;  /* 0x0000015000007945 */ /* 0x000fe20003800000 */
        /* <DEDUP_REMOVED lines=18> */
[----:B-----5:R1:W-:Y:S02]  /*19420*/  UTMASTG.4D [UR8], [UR4] ;  /* 0x00000008040073b5 */ /* 0x0203e40008018000 */
[----:B-1----:R0:W-:Y:S02]  /*19430*/  UTMACMDFLUSH ;  /* 0x00000000000079b7 */ /* 0x0021e40000000000 */
.L_x_78:
[----:B------:R-:W-:Y:S05]  /*19440*/  BSYNC B0 ;  /* 0x0000000000007941 */ /* 0x000fea0003800000 */
.L_x_77:
[----:B------:R-:W-:Y:S01]  /*19450*/  UIADD3 UR38, UR38, -0x1, URZ ;  /* 0xffffffff26267890 */ /* 0x000fe2000fffe03f */
[----:B------:R-:W-:-:S04]  /*19460*/  DEPBAR.LE SB0, 0x0 ;  /* 0x000080000000791a */ /* 0x000fc80000000000 */
[----:B------:R-:W-:-:S04]  /*19470*/  USHF.L.U32 UR4, UR38, 0x3, URZ ;  /* 0x0000000326047899 */ /* 0x000fc8000800063f */
[----:B------:R-:W-:-:S04]  /*19480*/  ULOP3.LUT UR4, UR4, 0x8, URZ, 0xe2, !UPT ;  /* 0x0000000804047892 */ /* 0x000fc8000f8ee23f */
[----:B------:R-:W-:-:S06]  /*19490*/  ULOP3.LUT UR4, UR4, 0x18, URZ, 0x3c, !UPT ;  /* 0x0000001804047892 */ /* 0x000fcc000f8e3c3f */
[----:B------:R-:W-:-:S04]  /*194a0*/  MOV R0, UR4 ;  /* 0x0000000400007c02 */ /* 0x000fc80008000f00 */
[----:B------:R-:W-:Y:S01]  /*194b0*/  SYNCS.ARRIVE.TRANS64.A1T0 RZ, [R0+UR36+0x4d090], RZ ;  /* 0x04d090ff00ff79a7 */ /* 0x000fe20008100024 */
[----:B------:R-:W-:Y:S05]  /*194c0*/  EXIT ;  /* 0x000000000000794d */ /* 0x000fea0003800000 */
.L_x_6:
[----:B------:R-:W-:-:S08]  /*194d0*/  UISETP.NE.AND UP0, UPT, UR4, 0x1, UPT ;  /* 0x000000010400788c */ /* 0x000fd0000bf05270 */
[----:B------:R-:W1:-:S00]  /*194e0*/  USETMAXREG.DEALLOC.CTAPOOL 0x18 ;  /* 0x00000018000079c8 */ /* 0x000e4000080e0500 */
[----:B------:R-:W-:-:S13]  /*194f0*/  PLOP3.LUT P0, PT, PT, PT, UP0, 0x80, 0x0 ;  /* 0x000000000000781c */ /* 0x000fda0003f0f008 */
[----:B------:R-:W-:Y:S05]  /*19500*/  @P0 EXIT ;  /* 0x000000000000094d */ /* 0x000fea0003800000 */
[----:B------:R-:W2:Y:S01]  /*19510*/  S2UR UR11, SR_CTAID.X ;  /* 0x00000000000b79c3 */ /* 0x000ea20000002500 */
[----:B------:R-:W-:Y:S01]  /*19520*/  ULDC UR4, c[0x0][0x28c] ;  /* 0x0000a30000047ab9 */ /* 0x000fe20000000800 */
[----:B------:R-:W-:Y:S01]  /*19530*/  ELECT P3, URZ, PT ;  /* 0x00000000003f782f */ /* 0x000fe20003860000 */
[----:B------:R-:W-:Y:S01]  /*19540*/  BSSY B0, `(.L_x_79) ;  /* 0x0000054000007945 */ /* 0x000fe20003800000 */
[----:B------:R-:W-:Y:S01]  /*19550*/  UIADD3 UR6, UR4, 0xff, URZ ;  /* 0x000000ff04067890 */ /* 0x000fe2000fffe03f */
[----:B-1----:R-:W-:Y:S02]  /*19560*/  CS2R R2, SRZ ;  /* 0x0000000000027805 */ /* 0x002fe4000001ff00 */
[----:B------:R-:W-:Y:S01]  /*19570*/  MOV R7, RZ ;  /* 0x000000ff00077202 */ /* 0x000fe20000000f00 */
[----:B------:R-:W-:Y:S01]  /*19580*/  USHF.R.S32.HI UR7, URZ, 0x1f, UR6 ;  /* 0x0000001f3f077899 */ /* 0x000fe20008011406 */
[----:B------:R-:W1:Y:S03]  /*19590*/  S2UR UR60, SR_CTAID.Y ;  /* 0x00000000003c79c3 */ /* 0x000e660000002600 */
[----:B------:R-:W-:-:S04]  /*195a0*/  ULEA.HI UR7, UR7, UR6, URZ, 0x8 ;  /* 0x0000000607077291 */ /* 0x000fc8000f8f403f */
[----:B------:R-:W-:Y:S01]  /*195b0*/  USHF.R.S32.HI UR7, URZ, 0x8, UR7 ;  /* 0x000000083f077899 */ /* 0x000fe20008011407 */
[----:B------:R-:W3:Y:S01]  /*195c0*/  S2UR UR61, SR_CTAID.Z ;  /* 0x00000000003d79c3 */ /* 0x000ee20000002700 */
[----:B--2---:R-:W-:-:S04]  /*195d0*/  USHF.L.U32 UR11, UR11, 0x7, URZ ;  /* 0x000000070b0b7899 */ /* 0x004fc8000800063f */
[----:B------:R-:W-:-:S04]  /*195e0*/  UIADD3 UR4, UR11, 0x17f, URZ ;  /* 0x0000017f0b047890 */ /* 0x000fc8000fffe03f */
[----:B------:R-:W-:-:S04]  /*195f0*/  USHF.R.U32.HI UR4, URZ, 0x8, UR4 ;  /* 0x000000083f047899 */ /* 0x000fc80008011604 */
[----:B------:R-:W-:-:S04]  /*19600*/  UISETP.LT.AND UP0, UPT, UR4, UR7, UPT ;  /* 0x000000070400728c */ /* 0x000fc8000bf01270 */
[----:B------:R-:W-:Y:S01]  /*19610*/  USEL UR4, UR4, UR7, UP0 ;  /* 0x0000000704047287 */ /* 0x000fe20008000000 */
[----:B-1-3--:R-:W-:Y:S11]  /*19620*/  @!P3 BRA `(.L_x_80) ;  /* 0x000000040014b947 */ /* 0x00aff60003800000 */
[----:B------:R-:W1:Y:S01]  /*19630*/  S2R R4, SR_CgaCtaId ;  /* 0x0000000000047919 */ /* 0x000e620000008800 */
[----:B------:R-:W-:Y:S01]  /*19640*/  MOV R3, 0x400 ;  /* 0x0000040000037802 */ /* 0x000fe20000000f00 */
[----:B------:R-:W-:-:S03]  /*19650*/  IMAD.MOV.U32 R5, RZ, RZ, 0x1 ;  /* 0x00000001ff057424 */ /* 0x000fc600078e00ff */
[----:B-1----:R-:W-:Y:S02]  /*19660*/  LEA R4, R4, R3, 0x18 ;  /* 0x0000000304047211 */ /* 0x002fe400078ec0ff */
[----:B------:R-:W-:-:S04]  /*19670*/  SHF.L.U32 R3, R5, 0x1f, RZ ;  /* 0x0000001f05037819 */ /* 0x000fc800000006ff */
[----:B------:R-:W1:Y:S02]  /*19680*/  SYNCS.PHASECHK.TRANS64.TRYWAIT P0, [R4+URZ+0x4d060], R3 ;  /* 0x04d06003040075a7 */ /* 0x000e64000800017f */
[----:B-1----:R-:W-:Y:S05]  /*19690*/  @!P0 BRA `(.L_x_81) ;  /* 0x00000020000c8947 */ /* 0x002fea0003800000 */
.L_x_118:
[----:B------:R-:W-:Y:S01]  /*196a0*/  ULOP3.LUT UR6, UR5, 0x2, URZ, 0xfc, !UPT ;  /* 0x0000000205067892 */ /* 0x000fe2000f8efc3f */
[----:B-1----:R-:W-:-:S03]  /*196b0*/  @P2 MOV R3, 0x3800 ;  /* 0x0000380000032802 */ /* 0x002fc60000000f00 */
[----:B------:R-:W-:Y:S01]  /*196c0*/  UPRMT UR6, UR6, 0x9910, URZ ;  /* 0x0000991006067896 */ /* 0x000fe2000800003f */
[----:B------:R1:W-:Y:S03]  /*196d0*/  @P2 SYNCS.ARRIVE.TRANS64 RZ, [R4+URZ+0x4d050], R3 ;  /* 0x04d0500304ff29a7 */ /* 0x0003e6000800003f */
[----:B------:R-:W-:-:S06]  /*196e0*/  UISETP.NE.AND UP0, UPT, UR6, 0x2, UPT ;  /* 0x000000020600788c */ /* 0x000fcc000bf05270 */
[----:B------:R-:W-:-:S13]  /*196f0*/  PLOP3.LUT P0, PT, PT, PT, UP0, 0x80, 0x0 ;  /* 0x000000000000781c */ /* 0x000fda0003f0f008 */
[----:B-1----:R-:W-:Y:S05]  /*19700*/  @P0 BRA `(.L_x_82) ;  /* 0x0000000000040947 */ /* 0x002fea0003800000 */
[----:B------:R-:W-:Y:S01]  /*19710*/  BPT.TRAP 0x1 ;  /* 0x000000040000795c */ /* 0x000fe20000300000 */
.L_x_82:
[----:B------:R-:W-:-:S04]  /*19720*/  LOP3.LUT P0, RZ, R0, 0x1f, RZ, 0xc0, !PT ;  /* 0x0000001f00ff7812 */ /* 0x000fc8000780c0ff */
[----:B------:R-:W-:-:S13]  /*19730*/  PLOP3.LUT P0, PT, P0, P2, PT, 0x2a, 0x0 ;  /* 0x000000000000781c */ /* 0x000fda0000704572 */
[----:B------:R-:W-:Y:S05]  /*19740*/  @P0 BRA `(.L_x_83) ;  /* 0x0000000000040947 */ /* 0x000fea0003800000 */
[----:B------:R-:W-:Y:S01]  /*19750*/  BPT.TRAP 0x1 ;  /* 0x000000040000795c */ /* 0x000fe20000300000 */
.L_x_83:
[----:B------:R-:W-:Y:S01]  /*19760*/  R2UR UR8, R4 ;  /* 0x00000000040872ca */ /* 0x000fe200000e0000 */
[----:B------:R-:W-:Y:S01]  /*19770*/  ULDC.64 UR6, c[0x0][0x198] ;  /* 0x0000660000067ab9 */ /* 0x000fe20000000a00 */
[----:B------:R-:W-:Y:S01]  /*19780*/  UMOV UR14, 0x0 ;  /* 0x00000000000e7882 */ /* 0x000fe20000000000 */
[----:B------:R-:W-:Y:S01]  /*19790*/  UIADD3 UR6, UP0, UR6, 0xf0, URZ ;  /* 0x000000f006067890 */ /* 0x000fe2000ff1e03f */
[----:B------:R-:W-:Y:S01]  /*197a0*/  MOV R7, 0x40 ;  /* 0x0000004000077802 */ /* 0x000fe20000000f00 */
[----:B------:R-:W-:Y:S01]  /*197b0*/  UMOV UR15, 0x10000000 ;  /* 0x10000000000f7882 */ /* 0x000fe20000000000 */
[----:B------:R-:W-:Y:S01]  /*197c0*/  UMOV UR10, URZ ;  /* 0x0000003f000a7c82 */ /* 0x000fe20008000000 */
[----:B------:R-:W-:Y:S01]  /*197d0*/  UIADD3.X UR7, URZ, UR7, URZ, UP0, !UPT ;  /* 0x000000073f077290 */ /* 0x000fe200087fe43f */
[----:B------:R-:W-:Y:S01]  /*197e0*/  MOV R3, 0x1 ;  /* 0x0000000100037802 */ /* 0x000fe20000000f00 */
[----:B------:R-:W-:Y:S01]  /*197f0*/  UMOV UR12, UR60 ;  /* 0x0000003c000c7c82 */ /* 0x000fe20008000000 */
[----:B------:R-:W-:Y:S01]  /*19800*/  UMOV UR13, UR61 ;  /* 0x0000003d000d7c82 */ /* 0x000fe20008000000 */
[----:B------:R-:W-:Y:S01]  /*19810*/  UMOV UR42, 0x10 ;  /* 0x00000010002a7882 */ /* 0x000fe20000000000 */
[----:B------:R-:W-:Y:S01]  /*19820*/  UMOV UR43, UR11 ;  /* 0x0000000b002b7c82 */ /* 0x000fe20008000000 */
[----:B------:R-:W-:-:S02]  /*19830*/  UIADD3 UR9, UR8, 0x4d050, URZ ;  /* 0x0004d05008097890 */ /* 0x000fc4000fffe03f */
[----:B------:R-:W-:Y:S02]  /*19840*/  UIADD3 UR40, UR8, 0x800, URZ ;  /* 0x0000080008287890 */ /* 0x000fe4000fffe03f */
[----:B------:R-:W-:Y:S02]  /*19850*/  UIADD3 UR32, UR8, 0x1000, URZ ;  /* 0x0000100008207890 */ /* 0x000fe4000fffe03f */
[----:B------:R-:W-:Y:S02]  /*19860*/  UIADD3 UR24, UR8, 0x1800, URZ ;  /* 0x0000180008187890 */ /* 0x000fe4000fffe03f */
[----:B------:R-:W-:Y:S02]  /*19870*/  UIADD3 UR16, UR8, 0x2000, URZ ;  /* 0x0000200008107890 */ /* 0x000fe4000fffe03f */
[----:B------:R1:W-:Y:S01]  /*19880*/  UTMALDG.4D [UR8], [UR6], desc[UR14] ;  /* 0x00000e08060075b4 */ /* 0x0003e20008019000 */
[----:B------:R-:W-:Y:S01]  /*19890*/  UIADD3 UR56, UR8, 0x2800, URZ ;  /* 0x0000280008387890 */ /* 0x000fe2000fffe03f */
[----:B------:R-:W-:Y:S01]  /*198a0*/  UMOV UR44, UR60 ;  /* 0x0000003c002c7c82 */ /* 0x000fe20008000000 */
[----:B------:R-:W-:Y:S01]  /*198b0*/  UMOV UR45, UR61 ;  /* 0x0000003d002d7c82 */ /* 0x000fe20008000000 */
[----:B------:R-:W-:Y:S01]  /*198c0*/  UMOV UR41, UR9 ;  /* 0x0000000900297c82 */ /* 0x000fe20008000000 */
[----:B------:R-:W-:Y:S01]  /*198d0*/  UMOV UR34, 0x20 ;  /* 0x0000002000227882 */ /* 0x000fe20000000000 */
[----:B------:R-:W-:Y:S01]  /*198e0*/  UMOV UR35, UR11 ;  /* 0x0000000b00237c82 */ /* 0x000fe20008000000 */
[----:B------:R-:W-:Y:S01]  /*198f0*/  UMOV UR36, UR60 ;  /* 0x0000003c00247c82 */ /* 0x000fe20008000000 */
[----:B------:R-:W-:Y:S01]  /*19900*/  UMOV UR37, UR61 ;  /* 0x0000003d00257c82 */ /* 0x000fe20008000000 */
[----:B------:R-:W-:Y:S01]  /*19910*/  UMOV UR33, UR9 ;  /* 0x0000000900217c82 */ /* 0x000fe20008000000 */
[----:B------:R-:W-:Y:S01]  /*19920*/  UMOV UR26, 0x30 ;  /* 0x00000030001a7882 */ /* 0x000fe20000000000 */
[----:B------:R-:W-:Y:S01]  /*19930*/  UMOV UR27, UR11 ;  /* 0x0000000b001b7c82 */ /* 0x000fe20008000000 */
[----:B------:R-:W-:Y:S01]  /*19940*/  UMOV UR28, UR60 ;  /* 0x0000003c001c7c82 */ /* 0x000fe20008000000 */
[----:B------:R-:W-:Y:S01]  /*19950*/  UMOV UR29, UR61 ;  /* 0x0000003d001d7c82 */ /* 0x000fe20008000000 */
[----:B------:R2:W-:Y:S01]  /*19960*/  UTMALDG.4D [UR40], [UR6], desc[UR14] ;  /* 0x00000e28060075b4 */ /* 0x0005e20008019000 */
[----:B------:R-:W-:Y:S01]  /*19970*/  UMOV UR25, UR9 ;  /* 0x0000000900197c82 */ /* 0x000fe20008000000 */
[----:B------:R-:W-:Y:S01]  /*19980*/  UMOV UR18, 0x40 ;  /* 0x0000004000127882 */ /* 0x000fe20000000000 */
[----:B------:R-:W-:Y:S01]  /*19990*/  UMOV UR19, UR11 ;  /* 0x0000000b00137c82 */ /* 0x000fe20008000000 */
[----:B------:R-:W-:Y:S01]  /*199a0*/  UMOV UR20, UR60 ;  /* 0x0000003c00147c82 */ /* 0x000fe20008000000 */
[----:B------:R-:W-:Y:S01]  /*199b0*/  UMOV UR21, UR61 ;  /* 0x0000003d00157c82 */ /* 0x000fe20008000000 */
[----:B------:R-:W-:Y:S01]  /*199c0*/  UMOV UR17, UR9 ;  /* 0x0000000900117c82 */ /* 0x000fe20008000000 */
[----:B------:R-:W-:Y:S01]  /*199d0*/  UMOV UR58, 0x50 ;  /* 0x00000050003a7882 */ /* 0x000fe20000000000 */
[----:B------:R2:W-:Y:S01]  /*199e0*/  UTMALDG.4D [UR32], [UR6], desc[UR14] ;  /* 0x00000e20060075b4 */ /* 0x0005e20008019000 */
[----:B------:R-:W-:Y:S01]  /*199f0*/  UMOV UR59, UR11 ;  /* 0x0000000b003b7c82 */ /* 0x000fe20008000000 */
[----:B------:R-:W-:Y:S01]  /*19a00*/  UMOV UR57, UR9 ;  /* 0x0000000900397c82 */ /* 0x000fe20008000000 */
[----:B-1----:R-:W-:Y:S01]  /*19a10*/  UIADD3 UR8, UR8, 0x3000, URZ ;  /* 0x0000300008087890 */ /* 0x002fe2000fffe03f */
[----:B------:R-:W-:Y:S01]  /*19a20*/  UMOV UR10, 0x60 ;  /* 0x00000060000a7882 */ /* 0x000fe20000000000 */
[----:B------:R2:W-:Y:S01]  /*19a30*/  UTMALDG.4D [UR24], [UR6], desc[UR14] ;  /* 0x00000e18060075b4 */ /* 0x0005e20008019000 */
[----:B------:R2:W-:Y:S01]  /*19a40*/  UTMALDG.4D [UR16], [UR6], desc[UR14] ;  /* 0x00000e10060075b4 */ /* 0x0005e20008019000 */
[----:B------:R2:W-:Y:S05]  /*19a50*/  UTMALDG.4D [UR56], [UR6], desc[UR14] ;  /* 0x00000e38060075b4 */ /* 0x0005ea0008019000 */
[----:B------:R2:W-:Y:S02]  /*19a60*/  UTMALDG.4D [UR8], [UR6], desc[UR14] ;  /* 0x00000e08060075b4 */ /* 0x0005e40008019000 */
[----:B--2---:R-:W-:Y:S01]  /*19a70*/  NOP ;  /* 0x0000000000007918 */ /* 0x004fe20000000000 */
.L_x_80:
[----:B------:R-:W-:Y:S05]  /*19a80*/  BSYNC B0 ;  /* 0x0000000000007941 */ /* 0x000fea0003800000 */
.L_x_79:
[----:B------:R-:W-:Y:S01]  /*19a90*/  ISETP.LT.AND P4, PT, RZ, UR4, P3 ;  /* 0x00000004ff007c0c */ /* 0x000fe20009f81270 */
[----:B------:R-:W-:-:S12]  /*19aa0*/  BSSY B0, `(.L_x_84) ;  /* 0x0000048000007945 */ /* 0x000fd80003800000 */
[----:B------:R-:W-:Y:S05]  /*19ab0*/  @!P4 BRA `(.L_x_85) ;  /* 0x000000040018c947 */ /* 0x000fea0003800000 */
[----:B------:R-:W1:Y:S01]  /*19ac0*/  S2R R5, SR_CgaCtaId ;  /* 0x0000000000057919 */ /* 0x000e620000008800 */
[----:B------:R-:W-:-:S04]  /*19ad0*/  MOV R2, 0x400 ;  /* 0x0000040000027802 */ /* 0x000fc80000000f00 */
[----:B-1----:R-:W-:Y:S02]  /*19ae0*/  LEA R5, R5, R2, 0x18 ;  /* 0x0000000205057211 */ /* 0x002fe400078ec0ff */
[----:B------:R-:W-:-:S04]  /*19af0*/  MOV R2, 0x1 ;  /* 0x0000000100027802 */ /* 0x000fc80000000f00 */
[----:B------:R-:W-:-:S04]  /*19b00*/  SHF.L.U32 R2, R2, 0x1f, RZ ;  /* 0x0000001f02027819 */ /* 0x000fc800000006ff */
[----:B------:R-:W1:Y:S02]  /*19b10*/  SYNCS.PHASECHK.TRANS64.TRYWAIT P0, [R5+URZ+0x4d028], R2 ;  /* 0x04d02802050075a7 */ /* 0x000e64000800017f */
[----:B-1----:R-:W-:Y:S05]  /*19b20*/  @!P0 BRA `(.L_x_86) ;  /* 0x0000001800fc8947 */ /* 0x002fea0003800000 */
.L_x_119:
[----:B------:R-:W-:Y:S01]  /*19b30*/  ULOP3.LUT UR6, UR5, 0x2, URZ, 0xfc, !UPT ;  /* 0x0000000205067892 */ /* 0x000fe2000f8efc3f */
[----:B-1----:R-:W-:-:S03]  /*19b40*/  @P2 IMAD.MOV.U32 R2, RZ, RZ, 0xe000 ;  /* 0x0000e000ff022424 */ /* 0x002fc600078e00ff */
[----:B------:R-:W-:Y:S01]  /*19b50*/  UPRMT UR6, UR6, 0x9910, URZ ;  /* 0x0000991006067896 */ /* 0x000fe2000800003f */
[----:B------:R1:W-:Y:S03]  /*19b60*/  @P2 SYNCS.ARRIVE.TRANS64 RZ, [R5+URZ+0x4d000], R2 ;  /* 0x04d0000205ff29a7 */ /* 0x0003e6000800003f */
[----:B------:R-:W-:-:S06]  /*19b70*/  UISETP.NE.AND UP0, UPT, UR6, 0x2, UPT ;  /* 0x000000020600788c */ /* 0x000fcc000bf05270 */
[----:B------:R-:W-:-:S13]  /*19b80*/  PLOP3.LUT P0, PT, PT, PT, UP0, 0x80, 0x0 ;  /* 0x000000000000781c */ /* 0x000fda0003f0f008 */
[----:B-1----:R-:W-:Y:S05]  /*19b90*/  @P0 BRA `(.L_x_87) ;  /* 0x0000000000040947 */ /* 0x002fea0003800000 */
[----:B------:R-:W-:Y:S01]  /*19ba0*/  BPT.TRAP 0x1 ;  /* 0x000000040000795c */ /* 0x000fe20000300000 */
.L_x_87:
[----:B------:R-:W-:-:S04]  /*19bb0*/  LOP3.LUT P0, RZ, R0, 0x1f, RZ, 0xc0, !PT ;  /* 0x0000001f00ff7812 */ /* 0x000fc8000780c0ff */
[----:B------:R-:W-:-:S13]  /*19bc0*/  PLOP3.LUT P0, PT, P0, P2, PT, 0x2a, 0x0 ;  /* 0x000000000000781c */ /* 0x000fda0000704572 */
[----:B------:R-:W-:Y:S05]  /*19bd0*/  @P0 BRA `(.L_x_88) ;  /* 0x0000000000040947 */ /* 0x000fea0003800000 */
[----:B------:R-:W-:Y:S01]  /*19be0*/  BPT.TRAP 0x1 ;  /* 0x000000040000795c */ /* 0x000fe20000300000 */
.L_x_88:
        /* <DEDUP_REMOVED lines=8> */
[----:B------:R-:W-:Y:S01]  /*19c70*/  UMOV UR59, URZ ;  /* 0x0000003f003b7c82 */ /* 0x000fe20008000000 */
[----:B------:R-:W-:Y:S01]  /*19c80*/  UMOV UR50, 0x10 ;  /* 0x0000001000327882 */ /* 0x000fe20000000000 */
[----:B------:R-:W-:Y:S01]  /*19c90*/  UMOV UR52, UR60 ;  /* 0x0000003c00347c82 */ /* 0x000fe20008000000 */
[----:B------:R-:W-:-:S02]  /*19ca0*/  UMOV UR53, UR61 ;  /* 0x0000003d00357c82 */ /* 0x000fc40008000000 */
[----:B------:R-:W-:Y:S02]  /*19cb0*/  UIADD3 UR56, UR10, 0x7000, URZ ;  /* 0x000070000a387890 */ /* 0x000fe4000fffe03f */
[----:B------:R-:W-:Y:S02]  /*19cc0*/  UIADD3 UR57, UR10, 0x4d000, URZ ;  /* 0x0004d0000a397890 */ /* 0x000fe4000fffe03f */
[----:B------:R-:W-:Y:S02]  /*19cd0*/  UIADD3 UR48, UR10, 0x9000, URZ ;  /* 0x000090000a307890 */ /* 0x000fe4000fffe03f */
[----:B------:R-:W-:Y:S02]  /*19ce0*/  UIADD3 UR40, UR10, 0xb000, URZ ;  /* 0x0000b0000a287890 */ /* 0x000fe4000fffe03f */
[----:B------:R-:W-:Y:S02]  /*19cf0*/  UIADD3 UR32, UR10, 0xd000, URZ ;  /* 0x0000d0000a207890 */ /* 0x000fe4000fffe03f */
[----:B------:R-:W-:Y:S01]  /*19d00*/  UIADD3 UR24, UR10, 0xf000, URZ ;  /* 0x0000f0000a187890 */ /* 0x000fe2000fffe03f */
[----:B------:R1:W-:Y:S01]  /*19d10*/  UTMALDG.4D [UR56], [UR6], desc[UR8] ;  /* 0x00000838060075b4 */ /* 0x0003e20008019000 */
[----:B------:R-:W-:Y:S01]  /*19d20*/  UIADD3 UR16, UR10, 0x11000, URZ ;  /* 0x000110000a107890 */ /* 0x000fe2000fffe03f */
        /* <DEDUP_REMOVED lines=10> */
[----:B------:R2:W-:Y:S01]  /*19dd0*/  UTMALDG.4D [UR48], [UR6], desc[UR8] ;  /* 0x00000830060075b4 */ /* 0x0005e20008019000 */
[----:B------:R-:W-:Y:S01]  /*19de0*/  UMOV UR35, UR59 ;  /* 0x0000003b00237c82 */ /* 0x000fe20008000000 */
[----:B------:R-:W-:Y:S01]  /*19df0*/  UMOV UR33, UR57 ;  /* 0x0000003900217c82 */ /* 0x000fe20008000000 */
[----:B------:R-:W-:Y:S01]  /*19e00*/  UMOV UR26, 0x40 ;  /* 0x00000040001a7882 */ /* 0x000fe20000000000 */
[----:B------:R-:W-:Y:S01]  /*19e10*/  UMOV UR28, UR60 ;  /* 0x0000003c001c7c82 */ /* 0x000fe20008000000 */
[----:B------:R-:W-:Y:S01]  /*19e20*/  UMOV UR29, UR61 ;  /* 0x0000003d001d7c82 */ /* 0x000fe20008000000 */
[----:B------:R-:W-:Y:S01]  /*19e30*/  UMOV UR27, UR59 ;  /* 0x0000003b001b7c82 */ /* 0x000fe20008000000 */
[----:B------:R-:W-:Y:S01]  /*19e40*/  UMOV UR25, UR57 ;  /* 0x0000003900197c82 */ /* 0x000fe20008000000 */
[----:B------:R2:W-:Y:S01]  /*19e50*/  UTMALDG.4D [UR40], [UR6], desc[UR8] ;  /* 0x00000828060075b4 */ /* 0x0005e20008019000 */
[----:B------:R-:W-:Y:S01]  /*19e60*/  UMOV UR18, 0x50 ;  /* 0x0000005000127882 */ /* 0x000fe20000000000 */
[----:B------:R-:W-:Y:S01]  /*19e70*/  UMOV UR20, UR60 ;  /* 0x0000003c00147c82 */ /* 0x000fe20008000000 */
[----:B------:R-:W-:Y:S01]  /*19e80*/  UMOV UR21, UR61 ;  /* 0x0000003d00157c82 */ /* 0x000fe20008000000 */
[----:B------:R-:W-:Y:S01]  /*19e90*/  UMOV UR19, UR59 ;  /* 0x0000003b00137c82 */ /* 0x000fe20008000000 */
[----:B-1----:R-:W-:Y:S01]  /*19ea0*/  UIADD3 UR56, UR10, 0x13000, URZ ;  /* 0x000130000a387890 */ /* 0x002fe2000fffe03f */
[----:B------:R-:W-:Y:S01]  /*19eb0*/  UMOV UR17, UR57 ;  /* 0x0000003900117c82 */ /* 0x000fe20008000000 */
[----:B------:R2:W-:Y:S01]  /*19ec0*/  UTMALDG.4D [UR32], [UR6], desc[UR8] ;  /* 0x00000820060075b4 */ /* 0x0005e20008019000 */
[----:B------:R-:W-:Y:S01]  /*19ed0*/  UMOV UR58, 0x60 ;  /* 0x00000060003a7882 */ /* 0x000fe20000000000 */
[----:B------:R2:W-:Y:S01]  /*19ee0*/  UTMALDG.4D [UR24], [UR6], desc[UR8] ;  /* 0x00000818060075b4 */ /* 0x0005e20008019000 */
[----:B------:R2:W-:Y:S04]  /*19ef0*/  UTMALDG.4D [UR16], [UR6], desc[UR8] ;  /* 0x00000810060075b4 */ /* 0x0005e80008019000 */
[----:B------:R2:W-:Y:S02]  /*19f00*/  UTMALDG.4D [UR56], [UR6], desc[UR8] ;  /* 0x00000838060075b4 */ /* 0x0005e40008019000 */
[----:B--2---:R-:W-:Y:S01]  /*19f10*/  NOP ;  /* 0x0000000000007918 */ /* 0x004fe20000000000 */
.L_x_85:
[----:B------:R-:W-:Y:S05]  /*19f20*/  BSYNC B0 ;  /* 0x0000000000007941 */ /* 0x000fea0003800000 */
.L_x_84:
[----:B------:R-:W-:Y:S04]  /*19f30*/  BSSY B0, `(.L_x_89) ;  /* 0x000004b000007945 */ /* 0x000fe80003800000 */
[----:B------:R-:W-:Y:S05]  /*19f40*/  @!P3 BRA `(.L_x_90) ;  /* 0x000000040024b947 */ /* 0x000fea0003800000 */
[----:B------:R-:W1:Y:S01]  /*19f50*/  S2R R5, SR_CgaCtaId ;  /* 0x0000000000057919 */ /* 0x000e620000008800 */
[----:B------:R-:W-:-:S04]  /*19f60*/  MOV R4, 0x400 ;  /* 0x0000040000047802 */ /* 0x000fc80000000f00 */
[----:B-1----:R-:W-:Y:S02]  /*19f70*/  LEA R6, R5, R4, 0x18 ;  /* 0x0000000405067211 */ /* 0x002fe400078ec0ff */
[----:B------:R-:W-:Y:S02]  /*19f80*/  MOV R5, 0x1 ;  /* 0x0000000100057802 */ /* 0x000fe40000000f00 */
[----:B------:R-:W-:Y:S02]  /*19f90*/  LEA R4, R3, R6, 0x3 ;  /* 0x0000000603047211 */ /* 0x000fe400078e18ff */
[----:B------:R-:W-:-:S04]  /*19fa0*/  SHF.L.U32 R5, R5, 0x1f, RZ ;  /* 0x0000001f05057819 */ /* 0x000fc800000006ff */
[----:B------:R-:W1:Y:S02]  /*19fb0*/  SYNCS.PHASECHK.TRANS64.TRYWAIT P0, [R4+URZ+0x4d060], R5 ;  /* 0x04d06005040075a7 */ /* 0x000e64000800017f */
[----:B-1----:R-:W-:Y:S05]  /*19fc0*/  @!P0 BRA `(.L_x_91) ;  /* 0x0000001400e88947 */ /* 0x002fea0003800000 */
.L_x_120:
        /* <DEDUP_REMOVED lines=8> */
.L_x_92:
[----:B------:R-:W-:-:S04]  /*1a050*/  LOP3.LUT P0, RZ, R0, 0x1f, RZ, 0xc0, !PT ;  /* 0x0000001f00ff7812 */ /* 0x000fc8000780c0ff */
[----:B------:R-:W-:-:S13]  /*1a060*/  PLOP3.LUT P0, PT, P0, P2, PT, 0x2a, 0x0 ;  /* 0x000000000000781c */ /* 0x000fda0000704572 */
[----:B------:R-:W-:Y:S05]  /*1a070*/  @P0 BRA `(.L_x_93) ;  /* 0x0000000000040947 */ /* 0x000fea0003800000 */
[----:B------:R-:W-:Y:S01]  /*1a080*/  BPT.TRAP 0x1 ;  /* 0x000000040000795c */ /* 0x000fe20000300000 */
.L_x_93:
[----:B------:R-:W-:Y:S01]  /*1a090*/  R2UR UR48, R3 ;  /* 0x00000000033072ca */ /* 0x000fe200000e0000 */
[----:B------:R-:W-:Y:S01]  /*1a0a0*/  ULDC.64 UR12, c[0x0][0x198] ;  /* 0x00006600000c7ab9 */ /* 0x000fe20000000a00 */
[----:B------:R-:W-:Y:S01]  /*1a0b0*/  R2UR UR9, R6 ;  /* 0x00000000060972ca */ /* 0x000fe200000e0000 */
[----:B------:R-:W-:Y:S01]  /*1a0c0*/  UIADD3 UR8, UP0, UR12, 0xf0, URZ ;  /* 0x000000f00c087890 */ /* 0x000fe2000ff1e03f */
[----:B------:R-:W-:Y:S01]  /*1a0d0*/  R2UR UR51, R7 ;  /* 0x00000000073372ca */ /* 0x000fe200000e0000 */
[----:B------:R-:W-:Y:S01]  /*1a0e0*/  UMOV UR6, 0x0 ;  /* 0x0000000000067882 */ /* 0x000fe20000000000 */
[----:B------:R-:W-:Y:S01]  /*1a0f0*/  R2UR UR49, R4 ;  /* 0x00000000043172ca */ /* 0x000fe200000e0000 */
[----:B------:R-:W-:Y:S01]  /*1a100*/  UMOV UR7, 0x10000000 ;  /* 0x1000000000077882 */ /* 0x000fe20000000000 */
[----:B------:R-:W-:Y:S01]  /*1a110*/  UMOV UR50, URZ ;  /* 0x0000003f00327c82 */ /* 0x000fe20008000000 */
[----:B------:R-:W-:Y:S01]  /*1a120*/  UMOV UR52, UR60 ;  /* 0x0000003c00347c82 */ /* 0x000fe20008000000 */
[----:B------:R-:W-:Y:S01]  /*1a130*/  UMOV UR53, UR61 ;  /* 0x0000003d00357c82 */ /* 0x000fe20008000000 */
[----:B------:R-:W-:Y:S01]  /*1a140*/  UMOV UR42, 0x10 ;  /* 0x00000010002a7882 */ /* 0x000fe20000000000 */
[----:B------:R-:W-:Y:S01]  /*1a150*/  UMOV UR44, UR60 ;  /* 0x0000003c002c7c82 */ /* 0x000fe20008000000 */
[----:B------:R-:W-:Y:S01]  /*1a160*/  UMOV UR45, UR61 ;  /* 0x0000003d002d7c82 */ /* 0x000fe20008000000 */
[----:B------:R-:W-:Y:S01]  /*1a170*/  UMOV UR58, 0x20 ;  /* 0x00000020003a7882 */ /* 0x000fe20000000000 */
[----:B------:R-:W-:-:S02]  /*1a180*/  UIMAD UR48, UR48, 0x3800, UR9 ;  /* 0x00003800303078a4 */ /* 0x000fc4000f8e0209 */
[----:B------:R-:W-:Y:S02]  /*1a190*/  UIADD3 UR51, UR11, UR51, URZ ;  /* 0x000000330b337290 */ /* 0x000fe4000fffe03f */
[----:B------:R-:W-:Y:S02]  /*1a1a0*/  UIADD3 UR49, UR49, 0x4d050, URZ ;  /* 0x0004d05031317890 */ /* 0x000fe4000fffe03f */
[----:B------:R-:W-:Y:S02]  /*1a1b0*/  UIADD3.X UR9, URZ, UR13, URZ, UP0, !UPT ;  /* 0x0000000d3f097290 */ /* 0x000fe400087fe43f */
[----:B------:R-:W-:Y:S02]  /*1a1c0*/  UIADD3 UR40, UR48, 0x800, URZ ;  /* 0x0000080030287890 */ /* 0x000fe4000fffe03f */
[----:B------:R-:W-:Y:S01]  /*1a1d0*/  UIADD3 UR56, UR48, 0x1000, URZ ;  /* 0x0000100030387890 */ /* 0x000fe2000fffe03f */
[----:B------:R-:W-:Y:S01]  /*1a1e0*/  UMOV UR41, UR49 ;  /* 0x0000003100297c82 */ /* 0x000fe20008000000 */
[----:B------:R-:W-:Y:S01]  /*1a1f0*/  UMOV UR43, UR51 ;  /* 0x00000033002b7c82 */ /* 0x000fe20008000000 */
[----:B------:R-:W-:Y:S01]  /*1a200*/  UMOV UR57, UR49 ;  /* 0x0000003100397c82 */ /* 0x000fe20008000000 */
[----:B------:R-:W-:Y:S01]  /*1a210*/  UMOV UR59, UR51 ;  /* 0x00000033003b7c82 */ /* 0x000fe20008000000 */
[----:B------:R-:W-:Y:S01]  /*1a220*/  UTMALDG.4D [UR48], [UR8], desc[UR6] ;  /* 0x00000630080075b4 */ /* 0x000fe20008019000 */
[----:B------:R-:W-:-:S02]  /*1a230*/  UIADD3 UR32, UR48, 0x1800, URZ ;  /* 0x0000180030207890 */ /* 0x000fc4000fffe03f */
[----:B------:R-:W-:Y:S02]  /*1a240*/  UIADD3 UR24, UR48, 0x2000, URZ ;  /* 0x0000200030187890 */ /* 0x000fe4000fffe03f */
[----:B------:R-:W-:Y:S01]  /*1a250*/  UIADD3 UR16, UR48, 0x2800, URZ ;  /* 0x0000280030107890 */ /* 0x000fe2000fffe03f */
[----:B------:R-:W-:Y:S01]  /*1a260*/  UMOV UR34, 0x30 ;  /* 0x0000003000227882 */ /* 0x000fe20000000000 */
[----:B------:R-:W-:Y:S01]  /*1a270*/  UTMALDG.4D [UR40], [UR8], desc[UR6] ;  /* 0x00000628080075b4 */ /* 0x000fe20008019000 */
        /* <DEDUP_REMOVED lines=16> */
[----:B------:R2:W-:Y:S01]  /*1a380*/  UTMALDG.4D [UR24], [UR8], desc[UR6] ;  /* 0x00000618080075b4 */ /* 0x0005e20008019000 */
[----:B------:R2:W-:Y:S01]  /*1a390*/  UTMALDG.4D [UR16], [UR8], desc[UR6] ;  /* 0x00000610080075b4 */ /* 0x0005e20008019000 */
[----:B-1----:R-:W-:Y:S01]  /*1a3a0*/  UIADD3 UR56, UR48, 0x3000, URZ ;  /* 0x0000300030387890 */ /* 0x002fe2000fffe03f */
[----:B------:R-:W-:-:S08]  /*1a3b0*/  UMOV UR58, 0x60 ;  /* 0x00000060003a7882 */ /* 0x000fd00000000000 */
[----:B------:R2:W-:Y:S02]  /*1a3c0*/  UTMALDG.4D [UR56], [UR8], desc[UR6] ;  /* 0x00000638080075b4 */ /* 0x0005e40008019000 */
[----:B--2---:R-:W-:Y:S01]  /*1a3d0*/  NOP ;  /* 0x0000000000007918 */ /* 0x004fe20000000000 */
.L_x_90:
[----:B------:R-:W-:Y:S05]  /*1a3e0*/  BSYNC B0 ;  /* 0x0000000000007941 */ /* 0x000fea0003800000 */
.L_x_89:
[----:B------:R-:W-:Y:S01]  /*1a3f0*/  BSSY B0, `(.L_x_94) ;  /* 0x000004d000007945 */ /* 0x000fe20003800000 */
[----:B------:R-:W-:-:S03]  /*1a400*/  IMAD.MOV.U32 R8, RZ, RZ, RZ ;  /* 0x000000ffff087224 */ /* 0x000fc600078e00ff */
        /* <DEDUP_REMOVED lines=9> */
.L_x_121:
        /* <DEDUP_REMOVED lines=8> */
.L_x_97:
[----:B------:R-:W-:-:S04]  /*1a520*/  LOP3.LUT P0, RZ, R0, 0x1f, RZ, 0xc0, !PT ;  /* 0x0000001f00ff7812 */ /* 0x000fc8000780c0ff */
[----:B------:R-:W-:-:S13]  /*1a530*/  PLOP3.LUT P0, PT, P0, P2, PT, 0x2a, 0x0 ;  /* 0x000000000000781c */ /* 0x000fda0000704572 */
[----:B------:R-:W-:Y:S05]  /*1a540*/  @P0 BRA `(.L_x_98) ;  /* 0x0000000000040947 */ /* 0x000fea0003800000 */
[----:B------:R-:W-:Y:S01]  /*1a550*/  BPT.TRAP 0x1 ;  /* 0x000000040000795c */ /* 0x000fe20000300000 */
.L_x_98:
[C---:B------:R-:W-:Y:S01]  /*1a560*/  IMAD R5, R2.reuse, 0xe000, R5 ;  /* 0x0000e00002057824 */ /* 0x040fe200078e0205 */
[----:B------:R-:W-:Y:S01]  /*1a570*/  R2UR UR49, R3 ;  /* 0x00000000033172ca */ /* 0x000fe200000e0000 */
[----:B------:R-:W-:Y:S01]  /*1a580*/  ULDC.64 UR8, c[0x0][0x198] ;  /* 0x0000660000087ab9 */ /* 0x000fe20000000a00 */
[----:B------:R-:W-:Y:S01]  /*1a590*/  UMOV UR51, URZ ;  /* 0x0000003f00337c82 */ /* 0x000fe20008000000 */
[----:B------:R-:W-:Y:S01]  /*1a5a0*/  UIADD3 UR8, UP0, UR8, 0x2f0, URZ ;  /* 0x000002f008087890 */ /* 0x000fe2000ff1e03f */
[----:B------:R-:W-:Y:S01]  /*1a5b0*/  R2UR UR10, R5 ;  /* 0x00000000050a72ca */ /* 0x000fe200000e0000 */
[----:B------:R-:W-:Y:S01]  /*1a5c0*/  UMOV UR6, 0x0 ;  /* 0x0000000000067882 */ /* 0x000fe20000000000 */
[----:B------:R-:W-:Y:S01]  /*1a5d0*/  UMOV UR7, 0x10000000 ;  /* 0x1000000000077882 */ /* 0x000fe20000000000 */
[----:B------:R-:W-:Y:S01]  /*1a5e0*/  UIADD3.X UR9, URZ, UR9, URZ, UP0, !UPT ;  /* 0x000000093f097290 */ /* 0x000fe200087fe43f */
[----:B------:R-:W-:Y:S01]  /*1a5f0*/  MOV R8, 0x1 ;  /* 0x0000000100087802 */ /* 0x000fe20000000f00 */
[----:B------:R-:W-:Y:S01]  /*1a600*/  UMOV UR50, URZ ;  /* 0x0000003f00327c82 */ /* 0x000fe20008000000 */
[----:B------:R-:W-:Y:S01]  /*1a610*/  UMOV UR52, UR60 ;  /* 0x0000003c00347c82 */ /* 0x000fe20008000000 */
[----:B------:R-:W-:Y:S01]  /*1a620*/  UMOV UR53, UR61 ;  /* 0x0000003d00357c82 */ /* 0x000fe20008000000 */
[----:B------:R-:W-:Y:S01]  /*1a630*/  UMOV UR42, 0x10 ;  /* 0x00000010002a7882 */ /* 0x000fe20000000000 */
[----:B------:R-:W-:Y:S01]  /*1a640*/  UIADD3 UR49, UR49, 0x4d000, URZ ;  /* 0x0004d00031317890 */ /* 0x000fe2000fffe03f */
[----:B------:R-:W-:Y:S01]  /*1a650*/  VIADD R2, R2, 0x1 ;  /* 0x0000000102027836 */ /* 0x000fe20000000000 */
[----:B------:R-:W-:Y:S01]  /*1a660*/  UMOV UR44, UR60 ;  /* 0x0000003c002c7c82 */ /* 0x000fe20008000000 */
[----:B------:R-:W-:Y:S01]  /*1a670*/  UMOV UR45, UR61 ;  /* 0x0000003d002d7c82 */ /* 0x000fe20008000000 */
[----:B------:R-:W-:-:S02]  /*1a680*/  UIADD3 UR48, UR10, 0x7000, URZ ;  /* 0x000070000a307890 */ /* 0x000fc4000fffe03f */
[----:B------:R-:W-:Y:S02]  /*1a690*/  UIADD3 UR40, UR10, 0x9000, URZ ;  /* 0x000090000a287890 */ /* 0x000fe4000fffe03f */
[----:B------:R-:W-:Y:S01]  /*1a6a0*/  UIADD3 UR56, UR10, 0xb000, URZ ;  /* 0x0000b0000a387890 */ /* 0x000fe2000fffe03f */
[----:B------:R-:W-:Y:S01]  /*1a6b0*/  UMOV UR43, UR51 ;  /* 0x00000033002b7c82 */ /* 0x000fe20008000000 */
[----:B------:R-:W-:Y:S01]  /*1a6c0*/  UMOV UR41, UR49 ;  /* 0x0000003100297c82 */ /* 0x000fe20008000000 */
[----:B------:R-:W-:Y:S01]  /*1a6d0*/  UMOV UR58, 0x20 ;  /* 0x00000020003a7882 */ /* 0x000fe20000000000 */
[----:B------:R-:W-:Y:S01]  /*1a6e0*/  UMOV UR59, UR51 ;  /* 0x00000033003b7c82 */ /* 0x000fe20008000000 */
[----:B------:R-:W-:Y:S01]  /*1a6f0*/  UMOV UR57, UR49 ;  /* 0x0000003100397c82 */ /* 0x000fe20008000000 */
[----:B------:R-:W-:Y:S01]  /*1a700*/  UTMALDG.4D [UR48], [UR8], desc[UR6] ;  /* 0x00000630080075b4 */ /* 0x000fe20008019000 */
[----:B------:R-:W-:Y:S02]  /*1a710*/  UIADD3 UR32, UR10, 0xd000, URZ ;  /* 0x0000d0000a207890 */ /* 0x000fe4000fffe03f */
[----:B------:R-:W-:-:S02]  /*1a720*/  UIADD3 UR24, UR10, 0xf000, URZ ;  /* 0x0000f0000a187890 */ /* 0x000fc4000fffe03f */
        /* <DEDUP_REMOVED lines=25> */
.L_x_95:
[----:B------:R-:W-:Y:S05]  /*1a8c0*/  BSYNC B0 ;  /* 0x0000000000007941 */ /* 0x000fea0003800000 */
.L_x_94:
[----:B------:R-:W-:-:S04]  /*1a8d0*/  MOV R3, UR4 ;  /* 0x0000000400037c02 */ /* 0x000fc80008000f00 */
[----:B------:R-:W-:-:S13]  /*1a8e0*/  ISETP.GE.AND P0, PT, R3, 0x2, PT ;  /* 0x000000020300780c */ /* 0x000fda0003f06270 */
[----:B------:R-:W-:Y:S05]  /*1a8f0*/  @!P0 EXIT ;  /* 0x000000000000894d */ /* 0x000fea0003800000 */
[----:B------:R-:W-:Y:S01]  /*1a900*/  USHF.L.U32 UR6, UR4, 0x1, URZ ;  /* 0x0000000104067899 */ /* 0x000fe2000800063f */
[----:B------:R-:W-:Y:S01]  /*1a910*/  LOP3.LUT P0, RZ, R0, 0x1f, RZ, 0xc0, !PT ;  /* 0x0000001f00ff7812 */ /* 0x000fe2000780c0ff */
[----:B------:R-:W-:Y:S01]  /*1a920*/  BSSY B0, `(.L_x_99) ;  /* 0x00000a3000007945 */ /* 0x000fe20003800000 */
[----:B------:R-:W-:Y:S02]  /*1a930*/  MOV R3, UR5 ;  /* 0x0000000500037c02 */ /* 0x000fe40008000f00 */
[----:B------:R-:W-:Y:S02]  /*1a940*/  PLOP3.LUT P0, PT, P0, P2, PT, 0x2a, 0x0 ;  /* 0x000000000000781c */ /* 0x000fe40000704572 */
[----:B------:R-:W-:Y:S02]  /*1a950*/  LOP3.LUT R3, R3, 0x2, RZ, 0xfc, !PT ;  /* 0x0000000203037812 */ /* 0x000fe400078efcff */
[----:B------:R-:W-:Y:S02]  /*1a960*/  MOV R0, 0x1 ;  /* 0x0000000100007802 */ /* 0x000fe40000000f00 */
[----:B------:R-:W-:-:S07]  /*1a970*/  MOV R9, UR6 ;  /* 0x0000000600097c02 */ /* 0x000fce0008000f00 */
.L_x_110:
[----:B------:R-:W-:Y:S04]  /*1a980*/  BSSY B1, `(.L_x_100) ;  /* 0x000004b000017945 */ /* 0x000fe80003800000 */
[----:B------:R-:W-:Y:S05]  /*1a990*/  @!P3 BRA `(.L_x_101) ;  /* 0x000000040024b947 */ /* 0x000fea0003800000 */
[----:B------:R-:W1:Y:S01]  /*1a9a0*/  S2R R5, SR_CgaCtaId ;  /* 0x0000000000057919 */ /* 0x000e620000008800 */
[----:B------:R-:W-:-:S04]  /*1a9b0*/  MOV R4, 0x400 ;  /* 0x0000040000047802 */ /* 0x000fc80000000f00 */
[----:B-1----:R-:W-:Y:S02]  /*1a9c0*/  LEA R5, R5, R4, 0x18 ;  /* 0x0000000405057211 */ /* 0x002fe400078ec0ff */
[----:B------:R-:W-:-:S03]  /*1a9d0*/  SHF.L.U32 R4, R0, 0x1f, RZ ;  /* 0x0000001f00047819 */ /* 0x000fc600000006ff */
[----:B------:R-:W-:-:S04]  /*1a9e0*/  IMAD R7, R2, 0x8, R5 ;  /* 0x0000000802077824 */ /* 0x000fc800078e0205 */
[----:B------:R-:W1:Y:S02]  /*1a9f0*/  SYNCS.PHASECHK.TRANS64.TRYWAIT P4, [R7+URZ+0x4d028], R4 ;  /* 0x04d02804070075a7 */ /* 0x000e64000808017f */
[----:B-1----:R-:W-:Y:S05]  /*1aa00*/  @!P4 BRA `(.L_x_102) ;  /* 0x0000000c0080c947 */ /* 0x002fea0003800000 */
.L_x_122:
[----:B-1----:R-:W-:-:S04]  /*1aa10*/  @P2 MOV R4, 0xe000 ;  /* 0x0000e00000042802 */ /* 0x002fc80000000f00 */
[----:B------:R1:W-:Y:S02]  /*1aa20*/  @P2 SYNCS.ARRIVE.TRANS64 RZ, [R7+URZ+0x4d000], R4 ;  /* 0x04d0000407ff29a7 */ /* 0x0003e4000800003f */
[----:B-1----:R-:W-:-:S04]  /*1aa30*/  PRMT R4, R3, 0x9910, RZ ;  /* 0x0000991003047816 */ /* 0x002fc800000000ff */
[----:B------:R-:W-:-:S13]  /*1aa40*/  ISETP.NE.AND P4, PT, R4, 0x2, PT ;  /* 0x000000020400780c */ /* 0x000fda0003f85270 */
[----:B------:R-:W-:Y:S05]  /*1aa50*/  @P4 BRA `(.L_x_103) ;  /* 0x0000000000044947 */ /* 0x000fea0003800000 */
[----:B------:R-:W-:Y:S01]  /*1aa60*/  BPT.TRAP 0x1 ;  /* 0x000000040000795c */ /* 0x000fe20000300000 */
.L_x_103:
[----:B------:R-:W-:Y:S05]  /*1aa70*/  @P0 BRA `(.L_x_104) ;  /* 0x0000000000040947 */ /* 0x000fea0003800000 */
[----:B------:R-:W-:Y:S01]  /*1aa80*/  BPT.TRAP 0x1 ;  /* 0x000000040000795c */ /* 0x000fe20000300000 */
.L_x_104:
[----:B------:R-:W-:Y:S01]  /*1aa90*/  IMAD R5, R2, 0xe000, R5 ;  /* 0x0000e00002057824 */ /* 0x000fe200078e0205 */
[----:B------:R-:W-:Y:S01]  /*1aaa0*/  R2UR UR57, R7 ;  /* 0x00000000073972ca */ /* 0x000fe200000e0000 */
[----:B------:R-:W-:Y:S01]  /*1aab0*/  ULDC.64 UR8, c[0x0][0x198] ;  /* 0x0000660000087ab9 */ /* 0x000fe20000000a00 */
[----:B------:R-:W-:Y:S01]  /*1aac0*/  R2UR UR59, R8 ;  /* 0x00000000083b72ca */ /* 0x000fe200000e0000 */
[----:B------:R-:W-:Y:S01]  /*1aad0*/  UIADD3 UR8, UP0, UR8, 0x1f0, URZ ;  /* 0x000001f008087890 */ /* 0x000fe2000ff1e03f */
[----:B------:R-:W-:Y:S01]  /*1aae0*/  R2UR UR10, R5 ;  /* 0x00000000050a72ca */ /* 0x000fe200000e0000 */
[----:B------:R-:W-:Y:S01]  /*1aaf0*/  UMOV UR6, 0x0 ;  /* 0x0000000000067882 */ /* 0x000fe20000000000 */
[----:B------:R-:W-:Y:S01]  /*1ab00*/  UMOV UR7, 0x10000000 ;  /* 0x1000000000077882 */ /* 0x000fe20000000000 */
[----:B------:R-:W-:Y:S01]  /*1ab10*/  UIADD3.X UR9, URZ, UR9, URZ, UP0, !UPT ;  /* 0x000000093f097290 */ /* 0x000fe200087fe43f */
[----:B------:R-:W-:Y:S01]  /*1ab20*/  IADD3 R2, R2, 0x1, RZ ;  /* 0x0000000102027810 */ /* 0x000fe20007ffe0ff */
[----:B------:R-:W-:Y:S01]  /*1ab30*/  UMOV UR58, URZ ;  /* 0x0000003f003a7c82 */ /* 0x000fe20008000000 */
[----:B------:R-:W-:Y:S01]  /*1ab40*/  UMOV UR50, 0x10 ;  /* 0x0000001000327882 */ /* 0x000fe20000000000 */
[----:B------:R-:W-:Y:S01]  /*1ab50*/  UMOV UR52, UR60 ;  /* 0x0000003c00347c82 */ /* 0x000fe20008000000 */
[----:B------:R-:W-:Y:S01]  /*1ab60*/  UMOV UR53, UR61 ;  /* 0x0000003d00357c82 */ /* 0x000fe20008000000 */
[----:B------:R-:W-:Y:S01]  /*1ab70*/  UIADD3 UR57, UR57, 0x4d000, URZ ;  /* 0x0004d00039397890 */ /* 0x000fe2000fffe03f */
[----:B------:R-:W-:Y:S01]  /*1ab80*/  ISETP.NE.AND P4, PT, R2, 0x5, PT ;  /* 0x000000050200780c */ /* 0x000fe20003f85270 */
[----:B------:R-:W-:-:S02]  /*1ab90*/  USHF.L.U32 UR59, UR59, 0x8, URZ ;  /* 0x000000083b3b7899 */ /* 0x000fc4000800063f */
[----:B------:R-:W-:Y:S01]  /*1aba0*/  UIADD3 UR56, UR10, 0x7000, URZ ;  /* 0x000070000a387890 */ /* 0x000fe2000fffe03f */
[----:B------:R-:W-:Y:S01]  /*1abb0*/  SEL R5, RZ, 0x1, P4 ;  /* 0x00000001ff057807 */ /* 0x000fe20002000000 */
[----:B------:R-:W-:Y:S01]  /*1abc0*/  UIADD3 UR48, UR10, 0x9000, URZ ;  /* 0x000090000a307890 */ /* 0x000fe2000fffe03f */
[----:B------:R-:W-:Y:S01]  /*1abd0*/  SEL R2, R2, RZ, P4 ;  /* 0x000000ff02027207 */ /* 0x000fe20002000000 */
[----:B------:R-:W-:Y:S01]  /*1abe0*/  UIADD3 UR16, UR10, 0xb000, URZ ;  /* 0x0000b0000a107890 */ /* 0x000fe2000fffe03f */
[----:B------:R-:W-:Y:S01]  /*1abf0*/  LOP3.LUT R0, R0, R5, RZ, 0x3c, !PT ;  /* 0x0000000500007212 */ /* 0x000fe200078e3cff */
[----:B------:R-:W-:Y:S01]  /*1ac00*/  UMOV UR49, UR57 ;  /* 0x0000003900317c82 */ /* 0x000fe20008000000 */
[----:B------:R-:W-:Y:S01]  /*1ac10*/  UMOV UR51, UR59 ;  /* 0x0000003b00337c82 */ /* 0x000fe20008000000 */
[----:B------:R-:W-:Y:S01]  /*1ac20*/  UMOV UR18, 0x20 ;  /* 0x0000002000127882 */ /* 0x000fe20000000000 */
        /* <DEDUP_REMOVED lines=32> */
.L_x_101:
[----:B------:R-:W-:Y:S05]  /*1ae30*/  BSYNC B1 ;  /* 0x0000000000017941 */ /* 0x000fea0003800000 */
.L_x_100:
[----:B------:R-:W-:Y:S01]  /*1ae40*/  ISETP.LT.OR P4, PT, R9, 0x4, !P3 ;  /* 0x000000040900780c */ /* 0x000fe20005f81670 */
[----:B------:R-:W-:-:S12]  /*1ae50*/  BSSY B1, `(.L_x_105) ;  /* 0x000004c000017945 */ /* 0x000fd80003800000 */
[----:B------:R-:W-:Y:S05]  /*1ae60*/  @P4 BRA `(.L_x_106) ;  /* 0x0000000400284947 */ /* 0x000fea0003800000 */
[----:B------:R-:W1:Y:S01]  /*1ae70*/  S2R R5, SR_CgaCtaId ;  /* 0x0000000000057919 */ /* 0x000e620000008800 */
[----:B------:R-:W-:Y:S02]  /*1ae80*/  MOV R4, 0x400 ;  /* 0x0000040000047802 */ /* 0x000fe40000000f00 */
[----:B------:R-:W-:Y:S02]  /*1ae90*/  SHF.L.U32 R7, R0, 0x1f, RZ ;  /* 0x0000001f00077819 */ /* 0x000fe400000006ff */
[----:B-1----:R-:W-:-:S04]  /*1aea0*/  LEA R5, R5, R4, 0x18 ;  /* 0x0000000405057211 */ /* 0x002fc800078ec0ff */
[----:B------:R-:W-:-:S04]  /*1aeb0*/  LEA R4, R2, R5, 0x3 ;  /* 0x0000000502047211 */ /* 0x000fc800078e18ff */
[----:B------:R-:W1:Y:S02]  /*1aec0*/  SYNCS.PHASECHK.TRANS64.TRYWAIT P4, [R4+URZ+0x4d028], R7 ;  /* 0x04d02807040075a7 */ /* 0x000e64000808017f */
[----:B-1----:R-:W-:Y:S05]  /*1aed0*/  @!P4 BRA `(.L_x_107) ;  /* 0x000000080060c947 */ /* 0x002fea0003800000 */
.L_x_123:
[----:B------:R-:W-:Y:S02]  /*1aee0*/  PRMT R6, R3, 0x9910, RZ ;  /* 0x0000991003067816 */ /* 0x000fe400000000ff */
[----:B-1----:R-:W-:Y:S02]  /*1aef0*/  @P1 MOV R7, 0xe000 ;  /* 0x0000e00000071802 */ /* 0x002fe40000000f00 */
[----:B------:R-:W-:Y:S02]  /*1af00*/  ISETP.NE.AND P4, PT, R6, 0x2, PT ;  /* 0x000000020600780c */ /* 0x000fe40003f85270 */
[----:B------:R1:W-:Y:S11]  /*1af10*/  @P1 SYNCS.ARRIVE.TRANS64 RZ, [R4+URZ+0x4d000], R7 ;  /* 0x04d0000704ff19a7 */ /* 0x0003f6000800003f */
[----:B-1----:R-:W-:Y:S05]  /*1af20*/  @P4 BRA `(.L_x_108) ;  /* 0x0000000000044947 */ /* 0x002fea0003800000 */
[----:B------:R-:W-:Y:S01]  /*1af30*/  BPT.TRAP 0x1 ;  /* 0x000000040000795c */ /* 0x000fe20000300000 */
.L_x_108:
[----:B------:R-:W-:Y:S05]  /*1af40*/  @P0 BRA `(.L_x_109) ;  /* 0x0000000000040947 */ /* 0x000fea0003800000 */
[----:B------:R-:W-:Y:S01]  /*1af50*/  BPT.TRAP 0x1 ;  /* 0x000000040000795c */ /* 0x000fe20000300000 */
.L_x_109:
        /* <DEDUP_REMOVED lines=9> */
[----:B------:R-:W-:Y:S01]  /*1aff0*/  VIADD R2, R2, 0x1 ;  /* 0x0000000102027836 */ /* 0x000fe20000000000 */
[----:B------:R-:W-:Y:S01]  /*1b000*/  UMOV UR58, URZ ;  /* 0x0000003f003a7c82 */ /* 0x000fe20008000000 */
[----:B------:R-:W-:Y:S01]  /*1b010*/  UMOV UR50, 0x10 ;  /* 0x0000001000327882 */ /* 0x000fe20000000000 */
[----:B------:R-:W-:Y:S01]  /*1b020*/  UMOV UR52, UR60 ;  /* 0x0000003c00347c82 */ /* 0x000fe20008000000 */
[----:B------:R-:W-:Y:S01]  /*1b030*/  UMOV UR53, UR61 ;  /* 0x0000003d00357c82 */ /* 0x000fe20008000000 */
[----:B------:R-:W-:Y:S01]  /*1b040*/  UIADD3 UR57, UR57, 0x4d000, URZ ;  /* 0x0004d00039397890 */ /* 0x000fe2000fffe03f */
[----:B------:R-:W-:Y:S01]  /*1b050*/  ISETP.NE.AND P4, PT, R2, 0x5, PT ;  /* 0x000000050200780c */ /* 0x000fe20003f85270 */
[----:B------:R-:W-:Y:S01]  /*1b060*/  USHF.L.U32 UR59, UR59, 0x8, URZ ;  /* 0x000000083b3b7899 */ /* 0x000fe2000800063f */
[----:B------:R-:W-:Y:S01]  /*1b070*/  IADD3 R8, R8, 0x1, RZ ;  /* 0x0000000108087810 */ /* 0x000fe20007ffe0ff */
        /* <DEDUP_REMOVED lines=41> */
.L_x_106:
[----:B------:R-:W-:Y:S05]  /*1b310*/  BSYNC B1 ;  /* 0x0000000000017941 */ /* 0x000fea0003800000 */
.L_x_105:
[C---:B------:R-:W-:Y:S02]  /*1b320*/  ISETP.GT.AND P4, PT, R9.reuse, 0x4, PT ;  /* 0x000000040900780c */ /* 0x040fe40003f84270 */
[----:B------:R-:W-:-:S11]  /*1b330*/  IADD3 R9, R9, -0x2, RZ ;  /* 0xfffffffe09097810 */ /* 0x000fd60007ffe0ff */
[----:B------:R-:W-:Y:S05]  /*1b340*/  @P4 BRA `(.L_x_110) ;  /* 0xfffffff4008c4947 */ /* 0x000fea000383ffff */
[----:B------:R-:W-:Y:S05]  /*1b350*/  BSYNC B0 ;  /* 0x0000000000007941 */ /* 0x000fea0003800000 */
.L_x_99:
[----:B------:R-:W-:Y:S05]  /*1b360*/  EXIT ;  /* 0x000000000000794d */ /* 0x000fea0003800000 */
.L_x_15:
[----:B-1----:R-:W-:-:S04]  /*1b370*/  MOV R5, UR8 ;  /* 0x0000000800057c02 */ /* 0x002fc80008000f00 */
[----:B------:R1:W2:Y:S03]  /*1b380*/  SYNCS.PHASECHK.TRANS64.TRYWAIT P1, [R5+URZ+0x4d050], R6 ;  /* 0x04d05006050075a7 */ /* 0x0002a6000802017f */
[----:B--2---:R-:W-:Y:S05]  /*1b390*/  @!P1 NANOSLEEP.SYNCS 0x989680 ;  /* 0x009896800000995d */ /* 0x004fea0003900000 */
[----:B------:R-:W2:Y:S02]  /*1b3a0*/  @!P1 SYNCS.PHASECHK.TRANS64 P1, [R5+URZ+0x4d050], R6 ;  /* 0x04d05006050095a7 */ /* 0x000ea4000802007f */
[----:B--2---:R-:W-:Y:S05]  /*1b3b0*/  @!P1 BRA `(.L_x_15) ;  /* 0xfffffffc00ec9947 */ /* 0x004fea000383ffff */
[----:B------:R-:W-:Y:S05]  /*1b3c0*/  BRA `(.L_x_111) ;  /* 0xfffffe5800d07947 */ /* 0x000fea000383ffff */
.L_x_17:
[----:B-1----:R-:W-:-:S04]  /*1b3d0*/  MOV R5, UR36 ;  /* 0x0000002400057c02 */ /* 0x002fc80008000f00 */
[----:B------:R1:W2:Y:S03]  /*1b3e0*/  SYNCS.PHASECHK.TRANS64.TRYWAIT P1, [R5+URZ+0x4d000], R4 ;  /* 0x04d00004050075a7 */ /* 0x0002a6000802017f */
[----:B--2---:R-:W-:Y:S05]  /*1b3f0*/  @!P1 NANOSLEEP.SYNCS 0x989680 ;  /* 0x009896800000995d */ /* 0x004fea0003900000 */
[----:B------:R-:W2:Y:S02]  /*1b400*/  @!P1 SYNCS.PHASECHK.TRANS64 P1, [R5+URZ+0x4d000], R4 ;  /* 0x04d00004050095a7 */ /* 0x000ea4000802007f */
[----:B--2---:R-:W-:Y:S05]  /*1b410*/  @!P1 BRA `(.L_x_17) ;  /* 0xfffffffc00ec9947 */ /* 0x004fea000383ffff */
[----:B------:R-:W-:Y:S05]  /*1b420*/  BRA `(.L_x_112) ;  /* 0xfffffe5800dc7947 */ /* 0x000fea000383ffff */
.L_x_18:
[----:B-1----:R-:W-:-:S04]  /*1b430*/  MOV R5, UR4 ;  /* 0x0000000400057c02 */ /* 0x002fc80008000f00 */
[----:B------:R1:W2:Y:S03]  /*1b440*/  SYNCS.PHASECHK.TRANS64.TRYWAIT P1, [R5+URZ+-0x8], R2 ;  /* 0xfffff802050075a7 */ /* 0x0002a6000802017f */
[----:B--2---:R-:W-:Y:S05]  /*1b450*/  @!P1 NANOSLEEP.SYNCS 0x989680 ;  /* 0x009896800000995d */ /* 0x004fea0003900000 */
[----:B------:R-:W2:Y:S02]  /*1b460*/  @!P1 SYNCS.PHASECHK.TRANS64 P1, [R5+URZ+-0x8], R2 ;  /* 0xfffff802050095a7 */ /* 0x000ea4000802007f */
[----:B--2---:R-:W-:Y:S05]  /*1b470*/  @!P1 BRA `(.L_x_18) ;  /* 0xfffffffc00ec9947 */ /* 0x004fea000383ffff */
[----:B------:R-:W-:Y:S05]  /*1b480*/  BRA `(.L_x_113) ;  /* 0xfffffe5800d87947 */ /* 0x000fea000383ffff */
.L_x_20:
[----:B-1----:R-:W-:-:S04]  /*1b490*/  IMAD.U32 R13, RZ, RZ, UR36 ;  /* 0x00000024ff0d7e24 */ /* 0x002fc8000f8e00ff */
[----:B------:R1:W2:Y:S03]  /*1b4a0*/  SYNCS.PHASECHK.TRANS64.TRYWAIT P1, [R13+URZ+0x4d008], R4 ;  /* 0x04d008040d0075a7 */ /* 0x0002a6000802017f */
[----:B--2---:R-:W-:Y:S05]  /*1b4b0*/  @!P1 NANOSLEEP.SYNCS 0x989680 ;  /* 0x009896800000995d */ /* 0x004fea0003900000 */
[----:B------:R-:W2:Y:S02]  /*1b4c0*/  @!P1 SYNCS.PHASECHK.TRANS64 P1, [R13+URZ+0x4d008], R4 ;  /* 0x04d008040d0095a7 */ /* 0x000ea4000802007f */
[----:B--2---:R-:W-:Y:S05]  /*1b4d0*/  @!P1 BRA `(.L_x_20) ;  /* 0xfffffffc00ec9947 */ /* 0x004fea000383ffff */
[----:B------:R-:W-:Y:S05]  /*1b4e0*/  BRA `(.L_x_114) ;  /* 0xfffffeb400087947 */ /* 0x000fea000383ffff */
.L_x_25:
[----:B-1----:R-:W-:-:S04]  /*1b4f0*/  MOV R10, UR10 ;  /* 0x0000000a000a7c02 */ /* 0x002fc80008000f00 */
[----:B------:R1:W2:Y:S03]  /*1b500*/  SYNCS.PHASECHK.TRANS64.TRYWAIT P2, [R10+URZ+0x4d000], R7 ;  /* 0x04d000070a0075a7 */ /* 0x0002a6000804017f */
[----:B--2---:R-:W-:Y:S05]  /*1b510*/  @!P2 NANOSLEEP.SYNCS 0x989680 ;  /* 0x009896800000a95d */ /* 0x004fea0003900000 */
[----:B------:R-:W2:Y:S02]  /*1b520*/  @!P2 SYNCS.PHASECHK.TRANS64 P2, [R10+URZ+0x4d000], R7 ;  /* 0x04d000070a00a5a7 */ /* 0x000ea4000804007f */
[----:B--2---:R-:W-:Y:S05]  /*1b530*/  @!P2 BRA `(.L_x_25) ;  /* 0xfffffffc00eca947 */ /* 0x004fea000383ffff */
[----:B------:R-:W-:Y:S05]  /*1b540*/  BRA `(.L_x_115) ;  /* 0xfffffed800287947 */ /* 0x000fea000383ffff */
.L_x_29:
[----:B-1----:R-:W-:-:S04]  /*1b550*/  MOV R9, UR10 ;  /* 0x0000000a00097c02 */ /* 0x002fc80008000f00 */
[----:B------:R1:W2:Y:S03]  /*1b560*/  SYNCS.PHASECHK.TRANS64.TRYWAIT P2, [R9+URZ+0x4d000], R14 ;  /* 0x04d0000e090075a7 */ /* 0x0002a6000804017f */
[----:B--2---:R-:W-:Y:S05]  /*1b570*/  @!P2 NANOSLEEP.SYNCS 0x989680 ;  /* 0x009896800000a95d */ /* 0x004fea0003900000 */
[----:B------:R-:W2:Y:S02]  /*1b580*/  @!P2 SYNCS.PHASECHK.TRANS64 P2, [R9+URZ+0x4d000], R14 ;  /* 0x04d0000e0900a5a7 */ /* 0x000ea4000804007f */
[----:B--2---:R-:W-:Y:S05]  /*1b590*/  @!P2 BRA `(.L_x_29) ;  /* 0xfffffffc00eca947 */ /* 0x004fea000383ffff */
[----:B------:R-:W-:Y:S05]  /*1b5a0*/  BRA `(.L_x_28) ;  /* 0xffffff1c00307947 */ /* 0x000fea000383ffff */
.L_x_37:
[----:B-1----:R-:W-:-:S04]  /*1b5b0*/  MOV R12, UR10 ;  /* 0x0000000a000c7c02 */ /* 0x002fc80008000f00 */
[----:B------:R1:W2:Y:S03]  /*1b5c0*/  SYNCS.PHASECHK.TRANS64.TRYWAIT P2, [R12+URZ+0x4d000], R7 ;  /* 0x04d000070c0075a7 */ /* 0x0002a6000804017f */
[----:B--2---:R-:W-:Y:S05]  /*1b5d0*/  @!P2 NANOSLEEP.SYNCS 0x989680 ;  /* 0x009896800000a95d */ /* 0x004fea0003900000 */
[----:B------:R-:W2:Y:S02]  /*1b5e0*/  @!P2 SYNCS.PHASECHK.TRANS64 P2, [R12+URZ+0x4d000], R7 ;  /* 0x04d000070c00a5a7 */ /* 0x000ea4000804007f */
[----:B--2---:R-:W-:Y:S05]  /*1b5f0*/  @!P2 BRA `(.L_x_37) ;  /* 0xfffffffc00eca947 */ /* 0x004fea000383ffff */
[----:B------:R-:W-:Y:S05]  /*1b600*/  BRA `(.L_x_116) ;  /* 0xffffff40008c7947 */ /* 0x000fea000383ffff */
.L_x_41:
[----:B-1----:R-:W-:-:S04]  /*1b610*/  MOV R13, UR10 ;  /* 0x0000000a000d7c02 */ /* 0x002fc80008000f00 */
[----:B------:R1:W2:Y:S03]  /*1b620*/  SYNCS.PHASECHK.TRANS64.TRYWAIT P2, [R13+URZ+0x4d000], R12 ;  /* 0x04d0000c0d0075a7 */ /* 0x0002a6000804017f */
[----:B--2---:R-:W-:Y:S05]  /*1b630*/  @!P2 NANOSLEEP.SYNCS 0x989680 ;  /* 0x009896800000a95d */ /* 0x004fea0003900000 */
[----:B------:R-:W2:Y:S02]  /*1b640*/  @!P2 SYNCS.PHASECHK.TRANS64 P2, [R13+URZ+0x4d000], R12 ;  /* 0x04d0000c0d00a5a7 */ /* 0x000ea4000804007f */
[----:B--2---:R-:W-:Y:S05]  /*1b650*/  @!P2 BRA `(.L_x_41) ;  /* 0xfffffffc00eca947 */ /* 0x004fea000383ffff */
[----:B------:R-:W-:Y:S05]  /*1b660*/  BRA `(.L_x_40) ;  /* 0xffffff9800907947 */ /* 0x000fea000383ffff */
.L_x_57:
[----:B-1----:R-:W-:-:S04]  /*1b670*/  MOV R3, UR4 ;  /* 0x0000000400037c02 */ /* 0x002fc80008000f00 */
[----:B------:R1:W2:Y:S03]  /*1b680*/  SYNCS.PHASECHK.TRANS64.TRYWAIT P0, [R3+URZ+0x8], R0 ;  /* 0x00000800030075a7 */ /* 0x0002a6000800017f */
[----:B--2---:R-:W-:Y:S05]  /*1b690*/  @!P0 NANOSLEEP.SYNCS 0x989680 ;  /* 0x009896800000895d */ /* 0x004fea0003900000 */
[----:B------:R-:W2:Y:S02]  /*1b6a0*/  @!P0 SYNCS.PHASECHK.TRANS64 P0, [R3+URZ+0x8], R0 ;  /* 0x00000800030085a7 */ /* 0x000ea4000800007f */
[----:B--2---:R-:W-:Y:S05]  /*1b6b0*/  @!P0 BRA `(.L_x_57) ;  /* 0xfffffffc00ec8947 */ /* 0x004fea000383ffff */
[----:B------:R-:W-:Y:S05]  /*1b6c0*/  BRA `(.L_x_117) ;  /* 0xffffffc400a87947 */ /* 0x000fea000383ffff */
.L_x_81:
[----:B-1----:R1:W2:Y:S02]  /*1b6d0*/  SYNCS.PHASECHK.TRANS64.TRYWAIT P0, [R4+URZ+0x4d060], R3 ;  /* 0x04d06003040075a7 */ /* 0x0022a4000800017f */
[----:B--2---:R-:W-:Y:S05]  /*1b6e0*/  @!P0 NANOSLEEP.SYNCS 0x989680 ;  /* 0x009896800000895d */ /* 0x004fea0003900000 */
[----:B------:R-:W2:Y:S02]  /*1b6f0*/  @!P0 SYNCS.PHASECHK.TRANS64 P0, [R4+URZ+0x4d060], R3 ;  /* 0x04d06003040085a7 */ /* 0x000ea4000800007f */
[----:B--2---:R-:W-:Y:S05]  /*1b700*/  @!P0 BRA `(.L_x_81) ;  /* 0xfffffffc00f08947 */ /* 0x004fea000383ffff */
[----:B------:R-:W-:Y:S05]  /*1b710*/  BRA `(.L_x_118) ;  /* 0xffffffdc00e07947 */ /* 0x000fea000383ffff */
.L_x_86:
[----:B-1----:R1:W2:Y:S02]  /*1b720*/  SYNCS.PHASECHK.TRANS64.TRYWAIT P0, [R5+URZ+0x4d028], R2 ;  /* 0x04d02802050075a7 */ /* 0x0022a4000800017f */
[----:B--2---:R-:W-:Y:S05]  /*1b730*/  @!P0 NANOSLEEP.SYNCS 0x989680 ;  /* 0x009896800000895d */ /* 0x004fea0003900000 */
[----:B------:R-:W2:Y:S02]  /*1b740*/  @!P0 SYNCS.PHASECHK.TRANS64 P0, [R5+URZ+0x4d028], R2 ;  /* 0x04d02802050085a7 */ /* 0x000ea4000800007f */
[----:B--2---:R-:W-:Y:S05]  /*1b750*/  @!P0 BRA `(.L_x_86) ;  /* 0xfffffffc00f08947 */ /* 0x004fea000383ffff */
[----:B------:R-:W-:Y:S05]  /*1b760*/  BRA `(.L_x_119) ;  /* 0xffffffe000f07947 */ /* 0x000fea000383ffff */
.L_x_91:
[----:B-1----:R1:W2:Y:S02]  /*1b770*/  SYNCS.PHASECHK.TRANS64.TRYWAIT P0, [R4+URZ+0x4d060], R5 ;  /* 0x04d06005040075a7 */ /* 0x0022a4000800017f */
[----:B--2---:R-:W-:Y:S05]  /*1b780*/  @!P0 NANOSLEEP.SYNCS 0x989680 ;  /* 0x009896800000895d */ /* 0x004fea0003900000 */
[----:B------:R-:W2:Y:S02]  /*1b790*/  @!P0 SYNCS.PHASECHK.TRANS64 P0, [R4+URZ+0x4d060], R5 ;  /* 0x04d06005040085a7 */ /* 0x000ea4000800007f */
[----:B--2---:R-:W-:Y:S05]  /*1b7a0*/  @!P0 BRA `(.L_x_91) ;  /* 0xfffffffc00f08947 */ /* 0x004fea000383ffff */
[----:B------:R-:W-:Y:S05]  /*1b7b0*/  BRA `(.L_x_120) ;  /* 0xffffffe800047947 */ /* 0x000fea000383ffff */
.L_x_96:
[----:B-1----:R1:W2:Y:S02]  /*1b7c0*/  SYNCS.PHASECHK.TRANS64.TRYWAIT P0, [R3+URZ+0x4d028], R4 ;  /* 0x04d02804030075a7 */ /* 0x0022a4000800017f */
[----:B--2---:R-:W-:Y:S05]  /*1b7d0*/  @!P0 NANOSLEEP.SYNCS 0x989680 ;  /* 0x009896800000895d */ /* 0x004fea0003900000 */
[----:B------:R-:W2:Y:S02]  /*1b7e0*/  @!P0 SYNCS.PHASECHK.TRANS64 P0, [R3+URZ+0x4d028], R4 ;  /* 0x04d02804030085a7 */ /* 0x000ea4000800007f */
[----:B--2---:R-:W-:Y:S05]  /*1b7f0*/  @!P0 BRA `(.L_x_96) ;  /* 0xfffffffc00f08947 */ /* 0x004fea000383ffff */
[----:B------:R-:W-:Y:S05]  /*1b800*/  BRA `(.L_x_121) ;  /* 0xffffffec00247947 */ /* 0x000fea000383ffff */
.L_x_102:
[----:B-1----:R1:W2:Y:S02]  /*1b810*/  SYNCS.PHASECHK.TRANS64.TRYWAIT P4, [R7+URZ+0x4d028], R4 ;  /* 0x04d02804070075a7 */ /* 0x0022a4000808017f */
[----:B--2---:R-:W-:Y:S05]  /*1b820*/  @!P4 NANOSLEEP.SYNCS 0x989680 ;  /* 0x009896800000c95d */ /* 0x004fea0003900000 */
[----:B------:R-:W2:Y:S02]  /*1b830*/  @!P4 SYNCS.PHASECHK.TRANS64 P4, [R7+URZ+0x4d028], R4 ;  /* 0x04d028040700c5a7 */ /* 0x000ea4000808007f */
[----:B--2---:R-:W-:Y:S05]  /*1b840*/  @!P4 BRA `(.L_x_102) ;  /* 0xfffffffc00f0c947 */ /* 0x004fea000383ffff */
[----:B------:R-:W-:Y:S05]  /*1b850*/  BRA `(.L_x_122) ;  /* 0xfffffff0006c7947 */ /* 0x000fea000383ffff */
.L_x_107:
[----:B-1----:R1:W2:Y:S02]  /*1b860*/  SYNCS.PHASECHK.TRANS64.TRYWAIT P4, [R4+URZ+0x4d028], R7 ;  /* 0x04d02807040075a7 */ /* 0x0022a4000808017f */
[----:B--2---:R-:W-:Y:S05]  /*1b870*/  @!P4 NANOSLEEP.SYNCS 0x989680 ;  /* 0x009896800000c95d */ /* 0x004fea0003900000 */
[----:B------:R-:W2:Y:S02]  /*1b880*/  @!P4 SYNCS.PHASECHK.TRANS64 P4, [R4+URZ+0x4d028], R7 ;  /* 0x04d028070400c5a7 */ /* 0x000ea4000808007f */
[----:B--2---:R-:W-:Y:S05]  /*1b890*/  @!P4 BRA `(.L_x_107) ;  /* 0xfffffffc00f0c947 */ /* 0x004fea000383ffff */
[----:B------:R-:W-:Y:S05]  /*1b8a0*/  BRA `(.L_x_123) ;  /* 0xfffffff4008c7947 */ /* 0x000fea000383ffff */
        .weak           $__internal_0_$__cuda_sm20_rcp_rn_f32_slowpath
        .type           $__internal_0_$__cuda_sm20_rcp_rn_f32_slowpath,@function
        .size           $__internal_0_$__cuda_sm20_rcp_rn_f32_slowpath,(.L_x_129 - $__internal_0_$__cuda_sm20_rcp_rn_f32_slowpath)
$__internal_0_$__cuda_sm20_rcp_rn_f32_slowpath:
[----:B------:R-:W-:Y:S01]  /*1b8b0*/  IMAD.SHL.U32 R0, R2, 0x2, RZ ;  /* 0x0000000202007824 */ /* 0x000fe200078e00ff */
[----:B------:R-:W-:Y:S04]  /*1b8c0*/  BSSY B2, `(.L_x_124) ;  /* 0x0000030000027945 */ /* 0x000fe80003800000 */
[----:B------:R-:W-:-:S04]  /*1b8d0*/  SHF.R.U32.HI R18, RZ, 0x18, R0 ;  /* 0x00000018ff127819 */ /* 0x000fc80000011600 */
[----:B------:R-:W-:-:S13]  /*1b8e0*/  ISETP.NE.U32.AND P0, PT, R18, RZ, PT ;  /* 0x000000ff1200720c */ /* 0x000fda0003f05070 */
[----:B------:R-:W-:Y:S05]  /*1b8f0*/  @P0 BRA `(.L_x_125) ;  /* 0x0000000000280947 */ /* 0x000fea0003800000 */
[----:B------:R-:W-:-:S04]  /*1b900*/  SHF.L.U32 R0, R2, 0x1, RZ ;  /* 0x0000000102007819 */ /* 0x000fc800000006ff */
[----:B------:R-:W-:-:S13]  /*1b910*/  ISETP.NE.AND P0, PT, R0, RZ, PT ;  /* 0x000000ff0000720c */ /* 0x000fda0003f05270 */
[----:B------:R-:W-:Y:S01]  /*1b920*/  @P0 FFMA R6, R2, 1.84467440737095516160e+19, RZ ;  /* 0x5f80000002060823 */ /* 0x000fe200000000ff */
[----:B------:R-:W-:Y:S08]  /*1b930*/  @!P0 MUFU.RCP R3, R2 ;  /* 0x0000000200038308 */ /* 0x000ff00000001000 */
[----:B------:R-:W1:Y:S02]  /*1b940*/  @P0 MUFU.RCP R15, R6 ;  /* 0x00000006000f0308 */ /* 0x000e640000001000 */
[----:B-1----:R-:W-:-:S04]  /*1b950*/  @P0 FFMA R0, R6, R15, -1 ;  /* 0xbf80000006000423 */ /* 0x002fc8000000000f */
[----:B------:R-:W-:-:S04]  /*1b960*/  @P0 FADD.FTZ R0, -R0, -RZ ;  /* 0x800000ff00000221 */ /* 0x000fc80000010100 */
[----:B------:R-:W-:-:S04]  /*1b970*/  @P0 FFMA R0, R15, R0, R15 ;  /* 0x000000000f000223 */ /* 0x000fc8000000000f */
[----:B------:R-:W-:Y:S01]  /*1b980*/  @P0 FFMA R3, R0, 1.84467440737095516160e+19, RZ ;  /* 0x5f80000000030823 */ /* 0x000fe200000000ff */
[----:B------:R-:W-:Y:S06]  /*1b990*/  BRA `(.L_x_126) ;  /* 0x0000000000887947 */ /* 0x000fec0003800000 */
.L_x_125:
[----:B------:R-:W-:-:S04]  /*1b9a0*/  IADD3 R19, R18, -0xfd, RZ ;  /* 0xffffff0312137810 */ /* 0x000fc80007ffe0ff */
[----:B------:R-:W-:-:S13]  /*1b9b0*/  ISETP.GT.U32.AND P0, PT, R19, 0x1, PT ;  /* 0x000000011300780c */ /* 0x000fda0003f04070 */
[----:B------:R-:W-:Y:S05]  /*1b9c0*/  @P0 BRA `(.L_x_127) ;  /* 0x0000000000780947 */ /* 0x000fea0003800000 */
[----:B------:R-:W-:Y:S02]  /*1b9d0*/  LOP3.LUT R0, R2, 0x7fffff, RZ, 0xc0, !PT ;  /* 0x007fffff02007812 */ /* 0x000fe400078ec0ff */
[----:B------:R-:W-:Y:S02]  /*1b9e0*/  MOV R12, 0x3 ;  /* 0x00000003000c7802 */ /* 0x000fe40000000f00 */
[----:B------:R-:W-:Y:S02]  /*1b9f0*/  LOP3.LUT R0, R0, 0x3f800000, RZ, 0xfc, !PT ;  /* 0x3f80000000007812 */ /* 0x000fe400078efcff */
[----:B------:R-:W-:Y:S02]  /*1ba00*/  SHF.L.U32 R12, R12, R19, RZ ;  /* 0x000000130c0c7219 */ /* 0x000fe400000006ff */
[----:B------:R-:W1:Y:S02]  /*1ba10*/  MUFU.RCP R3, R0 ;  /* 0x0000000000037308 */ /* 0x000e640000001000 */
[----:B-1----:R-:W-:-:S04]  /*1ba20*/  FFMA R6, R0, R3, -1 ;  /* 0xbf80000000067423 */ /* 0x002fc80000000003 */
[----:B------:R-:W-:-:S04]  /*1ba30*/  FADD.FTZ R6, -R6, -RZ ;  /* 0x800000ff06067221 */ /* 0x000fc80000010100 */
[CCC-:B------:R-:W-:Y:S01]  /*1ba40*/  FFMA.RM R10, R3.reuse, R6.reuse, R3.reuse ;  /* 0x00000006030a7223 */ /* 0x1c0fe20000004003 */
[----:B------:R-:W-:-:S04]  /*1ba50*/  FFMA.RP R15, R3, R6, R3 ;  /* 0x00000006030f7223 */ /* 0x000fc80000008003 */
[C---:B------:R-:W-:Y:S02]  /*1ba60*/  LOP3.LUT R3, R10.reuse, 0x7fffff, RZ, 0xc0, !PT ;  /* 0x007fffff0a037812 */ /* 0x040fe400078ec0ff */
[----:B------:R-:W-:Y:S02]  /*1ba70*/  FSETP.NEU.FTZ.AND P0, PT, R10, R15, PT ;  /* 0x0000000f0a00720b */ /* 0x000fe40003f1d000 */
[----:B------:R-:W-:Y:S02]  /*1ba80*/  LOP3.LUT R3, R3, 0x800000, RZ, 0xfc, !PT ;  /* 0x0080000003037812 */ /* 0x000fe400078efcff */
[----:B------:R-:W-:Y:S02]  /*1ba90*/  SEL R6, RZ, 0xffffffff, !P0 ;  /* 0xffffffffff067807 */ /* 0x000fe40004000000 */
[----:B------:R-:W-:Y:S02]  /*1baa0*/  LOP3.LUT R12, R12, R3, RZ, 0xc0, !PT ;  /* 0x000000030c0c7212 */ /* 0x000fe400078ec0ff */
[----:B------:R-:W-:-:S02]  /*1bab0*/  IADD3 R6, -R6, RZ, RZ ;  /* 0x000000ff06067210 */ /* 0x000fc40007ffe1ff */
[-C--:B------:R-:W-:Y:S02]  /*1bac0*/  SHF.R.U32.HI R12, RZ, R19.reuse, R12 ;  /* 0x00000013ff0c7219 */ /* 0x080fe4000001160c */
[----:B------:R-:W-:Y:S02]  /*1bad0*/  LOP3.LUT P1, RZ, R6, R19, R3, 0xf8, !PT ;  /* 0x0000001306ff7212 */ /* 0x000fe4000782f803 */
[C---:B------:R-:W-:Y:S02]  /*1bae0*/  LOP3.LUT P0, RZ, R12.reuse, 0x1, RZ, 0xc0, !PT ;  /* 0x000000010cff7812 */ /* 0x040fe4000780c0ff */
[----:B------:R-:W-:-:S04]  /*1baf0*/  LOP3.LUT P2, RZ, R12, 0x2, RZ, 0xc0, !PT ;  /* 0x000000020cff7812 */ /* 0x000fc8000784c0ff */
[----:B------:R-:W-:Y:S02]  /*1bb00*/  PLOP3.LUT P0, PT, P0, P1, P2, 0xe0, 0x0 ;  /* 0x000000000000781c */ /* 0x000fe40000703c20 */
[----:B------:R-:W-:Y:S02]  /*1bb10*/  LOP3.LUT P1, RZ, R2, 0x7fffff, RZ, 0xc0, !PT ;  /* 0x007fffff02ff7812 */ /* 0x000fe4000782c0ff */
[----:B------:R-:W-:-:S04]  /*1bb20*/  SEL R0, RZ, 0x1, !P0 ;  /* 0x00000001ff007807 */ /* 0x000fc80004000000 */
[----:B------:R-:W-:-:S04]  /*1bb30*/  IADD3 R0, -R0, RZ, RZ ;  /* 0x000000ff00007210 */ /* 0x000fc80007ffe1ff */
[----:B------:R-:W-:Y:S01]  /*1bb40*/  ISETP.GE.AND P0, PT, R0, RZ, PT ;  /* 0x000000ff0000720c */ /* 0x000fe20003f06270 */
[----:B------:R-:W-:-:S05]  /*1bb50*/  VIADD R0, R18, 0xffffff04 ;  /* 0xffffff0412007836 */ /* 0x000fca0000000000 */
[----:B------:R-:W-:-:S07]  /*1bb60*/  SHF.R.U32.HI R3, RZ, R0, R3 ;  /* 0x00000000ff037219 */ /* 0x000fce0000011603 */
[----:B------:R-:W-:-:S04]  /*1bb70*/  @!P0 IADD3 R3, R3, 0x1, RZ ;  /* 0x0000000103038810 */ /* 0x000fc80007ffe0ff */
[----:B------:R-:W-:-:S04]  /*1bb80*/  @!P1 SHF.L.U32 R3, R3, 0x1, RZ ;  /* 0x0000000103039819 */ /* 0x000fc800000006ff */
[----:B------:R-:W-:Y:S01]  /*1bb90*/  LOP3.LUT R3, R3, 0x80000000, R2, 0xf8, !PT ;  /* 0x8000000003037812 */ /* 0x000fe200078ef802 */
[----:B------:R-:W-:Y:S06]  /*1bba0*/  BRA `(.L_x_126) ;  /* 0x0000000000047947 */ /* 0x000fec0003800000 */
.L_x_127:
[----:B------:R1:W2:Y:S02]  /*1bbb0*/  MUFU.RCP R3, R2 ;  /* 0x0000000200037308 */ /* 0x0002a40000001000 */
.L_x_126:
[----:B------:R-:W-:Y:S05]  /*1bbc0*/  BSYNC B2 ;  /* 0x0000000000027941 */ /* 0x000fea0003800000 */
.L_x_124:
[----:B--2---:R-:W-:Y:S02]  /*1bbd0*/  MOV R0, R3 ;  /* 0x0000000300007202 */ /* 0x004fe40000000f00 */
[----:B-1----:R-:W-:Y:S02]  /*1bbe0*/  MOV R2, R14 ;  /* 0x0000000e00027202 */ /* 0x002fe40000000f00 */
[----:B------:R-:W-:-:S04]  /*1bbf0*/  MOV R3, 0x0 ;  /* 0x0000000000037802 */ /* 0x000fc80000000f00 */
[----:B------:R-:W-:Y:S05]  /*1bc00*/  RET.REL.NODEC R2 `(_ZN7cutlass13device_kernelINS_4fmha6kernel28FmhaKernelTmaWarpSpecializedINS1_10collective30FmhaMainloopTmaWarpSpecializedINS_6half_tEffN4cute5tupleIJNS7_1CILi128EEENS9_ILi256EEENS9_ILi112EEEEEENS8_IJiNS9_ILi1EEENS8_IJiiEEEEEESG_SG_NS4_12CausalFusionEJEEENS4_15FmhaFwdEpilogueIS6_fNS8_IJNS9_ILi64EEESC_SB_EEEEENS2_23IndividualTileSchedulerEJEEEEEvNT_6ParamsE) ;  /* 0xfffffe4002fc7950 */ /* 0x000fea0003c3ffff */
.L_x_128:
[----:B------:R-:W-:-:S00]  /*1bc10*/  BRA `(.L_x_128) ;  /* 0xfffffffc00fc7947 */ /* 0x000fc0000383ffff */
[----:B------:R-:W-:-:S00]  /*1bc20*/  NOP ;  /* 0x0000000000007918 */ /* 0x000fc00000000000 */
        /* <DEDUP_REMOVED lines=13> */
.L_x_129:


//--------------------- .nv.global.init           --------------------------
	.section	.nv.global.init,"aw",@progbits
.nv.global.init:
	.type		$str$24,@object
	.size		$str$24,($str$25 - $str$24)
$str$24:
        /*0000*/ 	.byte	0x28, 0x61, 0x64, 0x64, 0x72, 0x65, 0x73, 0x73, 0x20, 0x26, 0x20, 0x6d, 0x61, 0x73, 0x6b, 0x29
        /*0010*/ 	.byte	0x20, 0x3d, 0x3d, 0x20, 0x30, 0x00
	.type		$str$25,@object
	.size		$str$25,(__unnamed_1 - $str$25)
$str$25:
        /*0016*/ 	.byte	0x2f, 0x74, 0x6d, 0x70, 0x2f, 0x63, 0x75, 0x74, 0x6c, 0x61, 0x73, 0x73, 0x5f, 0x73, 0x77, 0x65
        /*0026*/ 	.byte	0x65, 0x70, 0x5f, 0x73, 0x72, 0x63, 0x2f, 0x69, 0x6e, 0x63, 0x6c, 0x75, 0x64, 0x65, 0x2f, 0x63
        /*0036*/ 	.byte	0x75, 0x74, 0x65, 0x2f, 0x70, 0x6f, 0x69, 0x6e, 0x74, 0x65, 0x72, 0x5f, 0x66, 0x6c, 0x61, 0x67
        /*0046*/ 	.byte	0x67, 0x65, 0x64, 0x2e, 0x68, 0x70, 0x70, 0x00
	.type		__unnamed_1,@object
	.size		__unnamed_1,(__unnamed_2 - __unnamed_1)
__unnamed_1:
        /*004e*/ 	.byte	0x61, 0x75, 0x74, 0x6f, 0x20, 0x63, 0x75, 0x74, 0x65, 0x3a, 0x3a, 0x61, 0x73, 0x5f, 0x70, 0x6f
        /* <DEDUP_REMOVED lines=27> */
        /*020e*/ 	.byte	0x3e, 0x3e, 0x3e, 0x3e, 0x3e, 0x5d, 0x00
	.type		__unnamed_2,@object
	.size		__unnamed_2,(.L_1 - __unnamed_2)
__unnamed_2:
        /* <DEDUP_REMOVED lines=29> */
.L_1:


//--------------------- .nv.shared._ZN7cutlass13device_kernelINS_4fmha6kernel28FmhaKernelTmaWarpSpecializedINS1_10collective30FmhaMainloopTmaWarpSpecializedINS_6half_tEffN4cute5tupleIJNS7_1CILi128EEENS9_ILi256EEENS9_ILi112EEEEEENS8_IJiNS9_ILi1EEENS8_IJiiEEEEEESG_SG_NS4_12CausalFusionEJEEENS4_15FmhaFwdEpilogueIS6_fNS8_IJNS9_ILi64EEESC_SB_EEEEENS2_23IndividualTileSchedulerEJEEEEEvNT_6ParamsE --------------------------
	.section	.nv.shared._ZN7cutlass13device_kernelINS_4fmha6kernel28FmhaKernelTmaWarpSpecializedINS1_10collective30FmhaMainloopTmaWarpSpecializedINS_6half_tEffN4cute5tupleIJNS7_1CILi128EEENS9_ILi256EEENS9_ILi112EEEEEENS8_IJiNS9_ILi1EEENS8_IJiiEEEEEESG_SG_NS4_12CausalFusionEJEEENS4_15FmhaFwdEpilogueIS6_fNS8_IJNS9_ILi64EEESC_SB_EEEEENS2_23IndividualTileSchedulerEJEEEEEvNT_6ParamsE,"aw",@nobits
	.sectionflags	@""
	.align	16
	.zero		1024


//--------------------- .nv.shared.reserved.0     --------------------------
	.section	.nv.shared.reserved.0,"aw",@nobits
	.weak		__nv_reservedSMEM_offset_0_alias
	.size		__nv_reservedSMEM_offset_0_alias, 0, 0
	.other		__nv_reservedSMEM_offset_0_alias,@"STO_CUDA_RESERVED_SHARED STV_DEFAULT"
__nv_reservedSMEM_offset_0_alias:
	.zero		0


//--------------------- .nv.global                --------------------------
	.section	.nv.global,"aw",@nobits
.nv.global:
	.type		_ZN39_INTERNAL_3ed2e1ee_4_k_cu_c2d3a01a_27974cute1_E,@object
	.size		_ZN39_INTERNAL_3ed2e1ee_4_k_cu_c2d3a01a_27974cute1_E,(_ZN39_INTERNAL_3ed2e1ee_4_k_cu_c2d3a01a_27974cuda3std3__45__cpo6cbeginE - _ZN39_INTERNAL_3ed2e1ee_4_k_cu_c2d3a01a_27974cute1_E)
_ZN39_INTERNAL_3ed2e1ee_4_k_cu_c2d3a01a_27974cute1_E:
	.zero		1
	.type		_ZN39_INTERNAL_3ed2e1ee_4_k_cu_c2d3a01a_27974cuda3std3__45__cpo6cbeginE,@object
	.size		_ZN39_INTERNAL_3ed2e1ee_4_k_cu_c2d3a01a_27974cuda3std3__45__cpo6cbeginE,(_ZN39_INTERNAL_3ed2e1ee_4_k_cu_c2d3a01a_27974cuda3std3__48in_placeE - _ZN39_INTERNAL_3ed2e1ee_4_k_cu_c2d3a01a_27974cuda3std3__45__cpo6cbeginE)
_ZN39_INTERNAL_3ed2e1ee_4_k_cu_c2d3a01a_27974cuda3std3__45__cpo6cbeginE:
	.zero		1
	.type		_ZN39_INTERNAL_3ed2e1ee_4_k_cu_c2d3a01a_27974cuda3std3__48in_placeE,@object
	.size		_ZN39_INTERNAL_3ed2e1ee_4_k_cu_c2d3a01a_27974cuda3std3__48in_placeE,(_ZN39_INTERNAL_3ed2e1ee_4_k_cu_c2d3a01a_27974cuda3std6ranges3__45__cpo9iter_moveE - _ZN39_INTERNAL_3ed2e1ee_4_k_cu_c2d3a01a_27974cuda3std3__48in_placeE)
_ZN39_INTERNAL_3ed2e1ee_4_k_cu_c2d3a01a_27974cuda3std3__48in_placeE:
	.zero		1
	.type		_ZN39_INTERNAL_3ed2e1ee_4_k_cu_c2d3a01a_27974cuda3std6ranges3__45__cpo9iter_moveE,@object
	.size		_ZN39_INTERNAL_3ed2e1ee_4_k_cu_c2d3a01a_27974cuda3std6ranges3__45__cpo9iter_moveE,(_ZN39_INTERNAL_3ed2e1ee_4_k_cu_c2d3a01a_27974cuda3std3__45__cpo5beginE - _ZN39_INTERNAL_3ed2e1ee_4_k_cu_c2d3a01a_27974cuda3std6ranges3__45__cpo9iter_moveE)
_ZN39_INTERNAL_3ed2e1ee_4_k_cu_c2d3a01a_27974cuda3std6ranges3__45__cpo9iter_moveE:
	.zero		1
	.type		_ZN39_INTERNAL_3ed2e1ee_4_k_cu_c2d3a01a_27974cuda3std3__45__cpo5beginE,@object
	.size		_ZN39_INTERNAL_3ed2e1ee_4_k_cu_c2d3a01a_27974cuda3std3__45__cpo5beginE,(_ZN39_INTERNAL_3ed2e1ee_4_k_cu_c2d3a01a_27974cuda3std3__441_GLOBAL__N__3ed2e1ee_4_k_cu_c2d3a01a_27976ignoreE - _ZN39_INTERNAL_3ed2e1ee_4_k_cu_c2d3a01a_27974cuda3std3__45__cpo5beginE)
_ZN39_INTERNAL_3ed2e1ee_4_k_cu_c2d3a01a_27974cuda3std3__45__cpo5beginE:
	.zero		1
	.type		_ZN39_INTERNAL_3ed2e1ee_4_k_cu_c2d3a01a_27974cuda3std3__441_GLOBAL__N__3ed2e1ee_4_k_cu_c2d3a01a_27976ignoreE,@object
	.size		_ZN39_INTERNAL_3ed2e1ee_4_k_cu_c2d3a01a_27974cuda3std3__441_GLOBAL__N__3ed2e1ee_4_k_cu_c2d3a01a_27976ignoreE,(_ZN39_INTERNAL_3ed2e1ee_4_k_cu_c2d3a01a_27974cute7productE - _ZN39_INTERNAL_3ed2e1ee_4_k_cu_c2d3a01a_27974cuda3std3__441_GLOBAL__N__3ed2e1ee_4_k_cu_c2d3a01a_27976ignoreE)
_ZN39_INTERNAL_3ed2e1ee_4_k_cu_c2d3a01a_27974cuda3std3__441_GLOBAL__N__3ed2e1ee_4_k_cu_c2d3a01a_27976ignoreE:
	.zero		1
	.type		_ZN39_INTERNAL_3ed2e1ee_4_k_cu_c2d3a01a_27974cute7productE,@object
	.size		_ZN39_INTERNAL_3ed2e1ee_4_k_cu_c2d3a01a_27974cute7productE,(_ZN39_INTERNAL_3ed2e1ee_4_k_cu_c2d3a01a_27974cuda3std3__45__cpo3endE - _ZN39_INTERNAL_3ed2e1ee_4_k_cu_c2d3a01a_27974cute7productE)
_ZN39_INTERNAL_3ed2e1ee_4_k_cu_c2d3a01a_27974cute7productE:
	.zero		1
	.type		_ZN39_INTERNAL_3ed2e1ee_4_k_cu_c2d3a01a_27974cuda3std3__45__cpo3endE,@object
	.size		_ZN39_INTERNAL_3ed2e1ee_4_k_cu_c2d3a01a_27974cuda3std3__45__cpo3endE,(_ZN39_INTERNAL_3ed2e1ee_4_k_cu_c2d3a01a_27974cuda3std3__419piecewise_constructE - _ZN39_INTERNAL_3ed2e1ee_4_k_cu_c2d3a01a_27974cuda3std3__45__cpo3endE)
_ZN39_INTERNAL_3ed2e1ee_4_k_cu_c2d3a01a_27974cuda3std3__45__cpo3endE:
	.zero		1
	.type		_ZN39_INTERNAL_3ed2e1ee_4_k_cu_c2d3a01a_27974cuda3std3__419piecewise_constructE,@object
	.size		_ZN39_INTERNAL_3ed2e1ee_4_k_cu_c2d3a01a_27974cuda3std3__419piecewise_constructE,(_ZN39_INTERNAL_3ed2e1ee_4_k_cu_c2d3a01a_27974cuda3std3__45__cpo4cendE - _ZN39_INTERNAL_3ed2e1ee_4_k_cu_c2d3a01a_27974cuda3std3__419piecewise_constructE)
_ZN39_INTERNAL_3ed2e1ee_4_k_cu_c2d3a01a_27974cuda3std3__419piecewise_constructE:
	.zero		1
	.type		_ZN39_INTERNAL_3ed2e1ee_4_k_cu_c2d3a01a_27974cuda3std3__45__cpo4cendE,@object
	.size		_ZN39_INTERNAL_3ed2e1ee_4_k_cu_c2d3a01a_27974cuda3std3__45__cpo4cendE,(_ZN39_INTERNAL_3ed2e1ee_4_k_cu_c2d3a01a_27974cuda3std6ranges3__45__cpo4swapE - _ZN39_INTERNAL_3ed2e1ee_4_k_cu_c2d3a01a_27974cuda3std3__45__cpo4cendE)
_ZN39_INTERNAL_3ed2e1ee_4_k_cu_c2d3a01a_27974cuda3std3__45__cpo4cendE:
	.zero		1
	.type		_ZN39_INTERNAL_3ed2e1ee_4_k_cu_c2d3a01a_27974cuda3std6ranges3__45__cpo4swapE,@object
	.size		_ZN39_INTERNAL_3ed2e1ee_4_k_cu_c2d3a01a_27974cuda3std6ranges3__45__cpo4swapE,(.L_9 - _ZN39_INTERNAL_3ed2e1ee_4_k_cu_c2d3a01a_27974cuda3std6ranges3__45__cpo4swapE)
_ZN39_INTERNAL_3ed2e1ee_4_k_cu_c2d3a01a_27974cuda3std6ranges3__45__cpo4swapE:
	.zero		1
.L_9:


//--------------------- .nv.constant0._ZN7cutlass13device_kernelINS_4fmha6kernel28FmhaKernelTmaWarpSpecializedINS1_10collective30FmhaMainloopTmaWarpSpecializedINS_6half_tEffN4cute5tupleIJNS7_1CILi128EEENS9_ILi256EEENS9_ILi112EEEEEENS8_IJiNS9_ILi1EEENS8_IJiiEEEEEESG_SG_NS4_12CausalFusionEJEEENS4_15FmhaFwdEpilogueIS6_fNS8_IJNS9_ILi64EEESC_SB_EEEEENS2_23IndividualTileSchedulerEJEEEEEvNT_6ParamsE --------------------------
	.section	.nv.constant0._ZN7cutlass13device_kernelINS_4fmha6kernel28FmhaKernelTmaWarpSpecializedINS1_10collective30FmhaMainloopTmaWarpSpecializedINS_6half_tEffN4cute5tupleIJNS7_1CILi128EEENS9_ILi256EEENS9_ILi112EEEEEENS8_IJiNS9_ILi1EEENS8_IJiiEEEEEESG_SG_NS4_12CausalFusionEJEEENS4_15FmhaFwdEpilogueIS6_fNS8_IJNS9_ILi64EEESC_SB_EEEEENS2_23IndividualTileSchedulerEJEEEEEvNT_6ParamsE,"a",@progbits
	.sectionflags	@""
	.align	4
.nv.constant0._ZN7cutlass13device_kernelINS_4fmha6kernel28FmhaKernelTmaWarpSpecializedINS1_10collective30FmhaMainloopTmaWarpSpecializedINS_6half_tEffN4cute5tupleIJNS7_1CILi128EEENS9_ILi256EEENS9_ILi112EEEEEENS8_IJiNS9_ILi1EEENS8_IJiiEEEEEESG_SG_NS4_12CausalFusionEJEEENS4_15FmhaFwdEpilogueIS6_fNS8_IJNS9_ILi64EEESC_SB_EEEEENS2_23IndividualTileSchedulerEJEEEEEvNT_6ParamsE:
	.zero		2688


//--------------------- SYMBOLS --------------------------

	.type		.nv.reservedSmem.offset0,@object
	.size		.nv.reservedSmem.offset0,0x4
	.type		__assertfail,@function
